def matmul_kernel(
    a_ptr,
    b_ptr,
    c_ptr,
    M,
    N,
    K,
    stride_am,
    stride_ak,
    stride_bk,
    stride_bn,
    stride_cm,
    stride_cn,
    BLOCK_M: tl.constexpr,
    BLOCK_N: tl.constexpr,
    BLOCK_K: tl.constexpr,
    GROUP_M: tl.constexpr,
):
    pid = tl.program_id(axis=0)
    num_pid_m = tl.cdiv(M, BLOCK_M)
    num_pid_n = tl.cdiv(N, BLOCK_N)
    num_pid_in_group = GROUP_M * num_pid_n
    group_id = pid // num_pid_in_group
    first_pid_m = group_id * GROUP_M
    group_size_m = min(num_pid_m - first_pid_m, GROUP_M)
    pid_m = first_pid_m + ((pid % num_pid_in_group) % group_size_m)
    pid_n = (pid % num_pid_in_group) // group_size_m

    offs_am = (pid_m * BLOCK_M + tl.arange(0, BLOCK_M)) % M
    offs_bn = (pid_n * BLOCK_N + tl.arange(0, BLOCK_N)) % N
    offs_k = tl.arange(0, BLOCK_K)
    a_ptrs = a_ptr + offs_am[:, None] * stride_am + offs_k[None, :] * stride_ak
    b_ptrs = b_ptr + offs_k[:, None] * stride_bk + offs_bn[None, :] * stride_bn

    acc = tl.zeros((BLOCK_M, BLOCK_N), dtype=tl.float32)
    for kk in range(0, tl.cdiv(K, BLOCK_K)):
        a = tl.load(a_ptrs, mask=offs_k[None, :] < K - kk * BLOCK_K, other=0.0)
        b = tl.load(b_ptrs, mask=offs_k[:, None] < K - kk * BLOCK_K, other=0.0)
        acc = tl.dot(a, b, acc)
        a_ptrs += BLOCK_K * stride_ak
        b_ptrs += BLOCK_K * stride_bk

    c = acc.to(c_ptr.dtype.element_ty)
    offs_cm = pid_m * BLOCK_M + tl.arange(0, BLOCK_M)
    offs_cn = pid_n * BLOCK_N + tl.arange(0, BLOCK_N)
    c_ptrs = c_ptr + offs_cm[:, None] * stride_cm + offs_cn[None, :] * stride_cn
    mask = (offs_cm[:, None] < M) & (offs_cn[None, :] < N)
    tl.store(c_ptrs, c, mask=mask)

# config = {"BLOCK_K": 64, "BLOCK_M": 128, "BLOCK_N": 256, "GROUP_M": 8, "arch": "sm_80", "dtype": "fp32", "num_ctas": 1, "num_stages": 4, "num_warps": 4}
# arch = sm_80


// ===== COMPILED SASS (sm_80) =====

	.target	sm_80

	.elftype	@"ET_EXEC"


//--------------------- .note.nv.tkinfo           --------------------------
	.section	.note.nv.tkinfo,"",@"SHT_NOTE"
	.sectionflags	@"SHF_NOTE_NV_TKINFO"
	.tkinfo
        /*0018*/ 	.word	0x00000002
        /*0030*/ 	.string	""
        /*0030*/ 	.string	"ptxas"
        /*0030*/ 	.string	"Cuda compilation tools, release 13.0, V13.0.88"
        /*0030*/ 	.string	"Build cuda_13.0.r13.0/compiler.36424714_0"
        /*0030*/ 	.string	"-v  -suppress-debug-info  -lineinfo  -arch sm_80 "



//--------------------- .note.nv.cuinfo           --------------------------
	.section	.note.nv.cuinfo,"",@"SHT_NOTE"
	.sectionflags	@"SHF_NOTE_NV_CUINFO"
        /*0018*/ 	.short	0x0002
        /*001a*/ 	.short	0x0050
        /*001c*/ 	.short	0x0082
	.zero		2


//--------------------- .nv.info                  --------------------------
	.section	.nv.info,"",@"SHT_CUDA_INFO"
	.align	4


	//----- nvinfo : EIATTR_REGCOUNT
	.align		4
        /*0000*/ 	.byte	0x04, 0x2f
        /*0002*/ 	.short	(.L_1 - .L_0)
	.align		4
.L_0:
        /*0004*/ 	.word	index@(matmul_kernel)
        /*0008*/ 	.word	0x000000ff


	//----- nvinfo : EIATTR_FRAME_SIZE
	.align		4
.L_1:
        /*000c*/ 	.byte	0x04, 0x11
        /*000e*/ 	.short	(.L_3 - .L_2)
	.align		4
.L_2:
        /*0010*/ 	.word	index@(matmul_kernel)
        /*0014*/ 	.word	0x00000d08


	//----- nvinfo : EIATTR_MIN_STACK_SIZE
	.align		4
.L_3:
        /*0018*/ 	.byte	0x04, 0x12
        /*001a*/ 	.short	(.L_5 - .L_4)
	.align		4
.L_4:
        /*001c*/ 	.word	index@(matmul_kernel)
        /*0020*/ 	.word	0x00000d08
.L_5:


//--------------------- .nv.info.matmul_kernel    --------------------------
	.section	.nv.info.matmul_kernel,"",@"SHT_CUDA_INFO"
	.sectionflags	@""
	.align	4


	//----- nvinfo : EIATTR_CUDA_API_VERSION
	.align		4
        /*0000*/ 	.byte	0x04, 0x37
        /*0002*/ 	.short	(.L_7 - .L_6)
.L_6:
        /*0004*/ 	.word	0x00000082


	//----- nvinfo : EIATTR_SW2861232_WAR
	.align		4
.L_7:
        /*0008*/ 	.byte	0x01, 0x35
	.zero		2


	//----- nvinfo : EIATTR_PARAM_CBANK
	.align		4
        /*000c*/ 	.byte	0x04, 0x0a
        /*000e*/ 	.short	(.L_9 - .L_8)
	.align		4
.L_8:
        /*0010*/ 	.word	index@(.nv.constant0.matmul_kernel)
        /*0014*/ 	.short	0x0160
        /*0016*/ 	.short	0x0050


	//----- nvinfo : EIATTR_CBANK_PARAM_SIZE
	.align		4
.L_9:
        /*0018*/ 	.byte	0x03, 0x19
        /*001a*/ 	.short	0x0050


	//----- nvinfo : EIATTR_KPARAM_INFO
	.align		4
        /*001c*/ 	.byte	0x04, 0x17
        /*001e*/ 	.short	(.L_11 - .L_10)
.L_10:
        /*0020*/ 	.word	0x00000000
        /*0024*/ 	.short	0x000d
        /*0026*/ 	.short	0x0048
        /*0028*/ 	.byte	0x00, 0xf4, 0x21, 0x00


	//----- nvinfo : EIATTR_KPARAM_INFO
	.align		4
.L_11:
        /*002c*/ 	.byte	0x04, 0x17
        /*002e*/ 	.short	(.L_13 - .L_12)
.L_12:
        /*0030*/ 	.word	0x00000000
        /*0034*/ 	.short	0x000c
        /*0036*/ 	.short	0x0040
        /*0038*/ 	.byte	0x00, 0xf4, 0x21, 0x00


	//----- nvinfo : EIATTR_KPARAM_INFO
	.align		4
.L_13:
        /*003c*/ 	.byte	0x04, 0x17
        /*003e*/ 	.short	(.L_15 - .L_14)
.L_14:
        /*0040*/ 	.word	0x00000000
        /*0044*/ 	.short	0x000b
        /*0046*/ 	.short	0x0038
        /*0048*/ 	.byte	0x00, 0xf0, 0x11, 0x00


	//----- nvinfo : EIATTR_KPARAM_INFO
	.align		4
.L_15:
        /*004c*/ 	.byte	0x04, 0x17
        /*004e*/ 	.short	(.L_17 - .L_16)
.L_16:
        /*0050*/ 	.word	0x00000000
        /*0054*/ 	.short	0x000a
        /*0056*/ 	.short	0x0034
        /*0058*/ 	.byte	0x00, 0xf0, 0x11, 0x00


	//----- nvinfo : EIATTR_KPARAM_INFO
	.align		4
.L_17:
        /*005c*/ 	.byte	0x04, 0x17
        /*005e*/ 	.short	(.L_19 - .L_18)
.L_18:
        /*0060*/ 	.word	0x00000000
        /*0064*/ 	.short	0x0009
        /*0066*/ 	.short	0x0030
        /*0068*/ 	.byte	0x00, 0xf0, 0x11, 0x00


	//----- nvinfo : EIATTR_KPARAM_INFO
	.align		4
.L_19:
        /*006c*/ 	.byte	0x04, 0x17
        /*006e*/ 	.short	(.L_21 - .L_20)
.L_20:
        /*0070*/ 	.word	0x00000000
        /*0074*/ 	.short	0x0008
        /*0076*/ 	.short	0x002c
        /*0078*/ 	.byte	0x00, 0xf0, 0x11, 0x00


	//----- nvinfo : EIATTR_KPARAM_INFO
	.align		4
.L_21:
        /*007c*/ 	.byte	0x04, 0x17
        /*007e*/ 	.short	(.L_23 - .L_22)
.L_22:
        /*0080*/ 	.word	0x00000000
        /*0084*/ 	.short	0x0007
        /*0086*/ 	.short	0x0028
        /*0088*/ 	.byte	0x00, 0xf0, 0x11, 0x00


	//----- nvinfo : EIATTR_KPARAM_INFO
	.align		4
.L_23:
        /*008c*/ 	.byte	0x04, 0x17
        /*008e*/ 	.short	(.L_25 - .L_24)
.L_24:
        /*0090*/ 	.word	0x00000000
        /*0094*/ 	.short	0x0006
        /*0096*/ 	.short	0x0024
        /*0098*/ 	.byte	0x00, 0xf0, 0x11, 0x00


	//----- nvinfo : EIATTR_KPARAM_INFO
	.align		4
.L_25:
        /*009c*/ 	.byte	0x04, 0x17
        /*009e*/ 	.short	(.L_27 - .L_26)
.L_26:
        /*00a0*/ 	.word	0x00000000
        /*00a4*/ 	.short	0x0005
        /*00a6*/ 	.short	0x0020
        /*00a8*/ 	.byte	0x00, 0xf0, 0x11, 0x00


	//----- nvinfo : EIATTR_KPARAM_INFO
	.align		4
.L_27:
        /*00ac*/ 	.byte	0x04, 0x17
        /*00ae*/ 	.short	(.L_29 - .L_28)
.L_28:
        /*00b0*/ 	.word	0x00000000
        /*00b4*/ 	.short	0x0004
        /*00b6*/ 	.short	0x001c
        /*00b8*/ 	.byte	0x00, 0xf0, 0x11, 0x00


	//----- nvinfo : EIATTR_KPARAM_INFO
	.align		4
.L_29:
        /*00bc*/ 	.byte	0x04, 0x17
        /*00be*/ 	.short	(.L_31 - .L_30)
.L_30:
        /*00c0*/ 	.word	0x00000000
        /*00c4*/ 	.short	0x0003
        /*00c6*/ 	.short	0x0018
        /*00c8*/ 	.byte	0x00, 0xf0, 0x11, 0x00


	//----- nvinfo : EIATTR_KPARAM_INFO
	.align		4
.L_31:
        /*00cc*/ 	.byte	0x04, 0x17
        /*00ce*/ 	.short	(.L_33 - .L_32)
.L_32:
        /*00d0*/ 	.word	0x00000000
        /*00d4*/ 	.short	0x0002
        /*00d6*/ 	.short	0x0010
        /*00d8*/ 	.byte	0x00, 0xf4, 0x21, 0x00


	//----- nvinfo : EIATTR_KPARAM_INFO
	.align		4
.L_33:
        /*00dc*/ 	.byte	0x04, 0x17
        /*00de*/ 	.short	(.L_35 - .L_34)
.L_34:
        /*00e0*/ 	.word	0x00000000
        /*00e4*/ 	.short	0x0001
        /*00e6*/ 	.short	0x0008
        /*00e8*/ 	.byte	0x00, 0xf4, 0x21, 0x00


	//----- nvinfo : EIATTR_KPARAM_INFO
	.align		4
.L_35:
        /*00ec*/ 	.byte	0x04, 0x17
        /*00ee*/ 	.short	(.L_37 - .L_36)
.L_36:
        /*00f0*/ 	.word	0x00000000
        /*00f4*/ 	.short	0x0000
        /*00f6*/ 	.short	0x0000
        /*00f8*/ 	.byte	0x00, 0xf4, 0x21, 0x00


	//----- nvinfo : EIATTR_MAXREG_COUNT
	.align		4
.L_37:
        /*00fc*/ 	.byte	0x03, 0x1b
        /*00fe*/ 	.short	0x00ff


	//----- nvinfo : EIATTR_NUM_BARRIERS
	.align		4
        /*0100*/ 	.byte	0x02, 0x4c
        /*0102*/ 	.byte	0x01
	.zero		1


	//----- nvinfo : EIATTR_ANNOTATIONS
	.align		4
        /*0104*/ 	.byte	0x04, 0x55
        /*0106*/ 	.short	(.L_39 - .L_38)


	//   ....[0]....
.L_38:
        /*0108*/ 	.word	0x00000001
        /*010c*/ 	.byte	0xc0, 0x07, 0x00, 0x00, 0x01, 0x00, 0x00, 0x00, 0x80, 0x08, 0x00, 0x00, 0x01, 0x00, 0x00, 0x00
        /* <DEDUP_REMOVED lines=1453> */
        /*5bec*/ 	.byte	0x80, 0x7a, 0x02, 0x00


	//----- nvinfo : EIATTR_MERCURY_ISA_VERSION
	.align		4
.L_39:
        /*5bf0*/ 	.byte	0x03, 0x5f
        /*5bf2*/ 	.short	0x0000


	//----- nvinfo : EIATTR_EXIT_INSTR_OFFSETS
	.align		4
        /*5bf4*/ 	.byte	0x04, 0x1c
        /*5bf6*/ 	.short	(.L_41 - .L_40)


	//   ....[0]....
.L_40:
        /*5bf8*/ 	.word	0x0002cb90


	//   ....[1]....
        /*5bfc*/ 	.word	0x0002cbb0


	//----- nvinfo : EIATTR_REQNTID
	.align		4
.L_41:
        /*5c00*/ 	.byte	0x04, 0x10
        /*5c02*/ 	.short	(.L_43 - .L_42)
.L_42:
        /*5c04*/ 	.word	0x00000080
        /*5c08*/ 	.word	0x00000001
        /*5c0c*/ 	.word	0x00000001
.L_43:


//--------------------- .nv.callgraph             --------------------------
	.section	.nv.callgraph,"",@"SHT_CUDA_CALLGRAPH"
	.align	4
	.sectionentsize	8
	.align		4
        /*0000*/ 	.word	0x00000000
	.align		4
        /*0004*/ 	.word	0xffffffff
	.align		4
        /*0008*/ 	.word	0x00000000
	.align		4
        /*000c*/ 	.word	0xfffffffe
	.align		4
        /*0010*/ 	.word	0x00000000
	.align		4
        /*0014*/ 	.word	0xfffffffd
	.align		4
        /*0018*/ 	.word	0x00000000
	.align		4
        /*001c*/ 	.word	0xfffffffc


//--------------------- .nv.rel.action            --------------------------
	.section	.nv.rel.action,"",@"SHT_CUDA_RELOCINFO"
	.align	8
	.sectionentsize	8
        /*0000*/ 	.byte	0x73, 0x00, 0x00, 0x00, 0x00, 0x00, 0x00, 0x00, 0x00, 0x00, 0x00, 0x11, 0x25, 0x00, 0x05, 0x36


//--------------------- .nv.constant0.matmul_kernel --------------------------
	.section	.nv.constant0.matmul_kernel,"a",@progbits
	.sectionflags	@""
	.align	4
.nv.constant0.matmul_kernel:
	.zero		432


//--------------------- .text.matmul_kernel       --------------------------
	.section	.text.matmul_kernel,"ax",@progbits
	.sectioninfo	@"SHI_REGISTERS=255"
	.align	128
        .global         matmul_kernel
        .type           matmul_kernel,@function
        .size           matmul_kernel,(.L_x_4 - matmul_kernel)
        .other          matmul_kernel,@"STO_CUDA_ENTRY STV_DEFAULT"
matmul_kernel:
.text.matmul_kernel:
[----:B------:R-:W-:-:S03]  /*0000*/  IMAD.MOV.U32 R1, RZ, RZ, c[0x0][0x28] ;  /* 0x00000a00ff017624 */ /* 0x000fc600078e00ff */
[----:B------:R-:W-:Y:S01]  /*0010*/  IMAD.MOV.U32 R0, RZ, RZ, c[0x0][0x17c] ;  /* 0x00005f00ff007624 */ /* 0x000fe200078e00ff */
[----:B------:R-:W1:Y:S01]  /*0020*/  S2R R5, SR_CTAID.X ;  /* 0x0000000000057919 */ /* 0x000e620000002500 */
[----:B------:R-:W-:Y:S01]  /*0030*/  IADD3 R1, R1, -0xd08, RZ ;  /* 0xfffff2f801017810 */ /* 0x000fe20007ffe0ff */
[----:B------:R-:W-:Y:S01]  /*0040*/  IMAD.MOV.U32 R23, RZ, RZ, c[0x0][0x180] ;  /* 0x00006000ff177624 */ /* 0x000fe200078e00ff */
[----:B------:R-:W-:Y:S01]  /*0050*/  LOP3.LUT R247, RZ, c[0x0][0x17c], RZ, 0x33, !PT ;  /* 0x00005f00fff77a12 */ /* 0x000fe200078e33ff */
[----:B------:R-:W2:Y:S01]  /*0060*/  S2R R127, SR_TID.X ;  /* 0x00000000007f7919 */ /* 0x000ea20000002100 */
[----:B------:R-:W-:Y:S01]  /*0070*/  IADD3 R0, R0, 0xff, RZ ;  /* 0x000000ff00007810 */ /* 0x000fe20007ffe0ff */
[----:B------:R-:W-:-:S03]  /*0080*/  IMAD.MOV.U32 R252, RZ, RZ, c[0x0][0x188] ;  /* 0x00006200fffc7624 */ /* 0x000fc600078e00ff */
[----:B------:R-:W-:Y:S01]  /*0090*/  SHF.R.S32.HI R3, RZ, 0x1f, R0 ;  /* 0x0000001fff037819 */ /* 0x000fe20000011400 */
[C---:B------:R-:W-:Y:S02]  /*00a0*/  IMAD R211, R252.reuse, 0xc, RZ ;  /* 0x0000000cfcd37824 */ /* 0x040fe400078e02ff */
[C---:B------:R-:W-:Y:S01]  /*00b0*/  IMAD.SHL.U32 R233, R252.reuse, 0x2, RZ ;  /* 0x00000002fce97824 */ /* 0x040fe200078e00ff */
[----:B------:R-:W-:Y:S01]  /*00c0*/  LEA.HI R3, R3, R0, RZ, 0x8 ;  /* 0x0000000003037211 */ /* 0x000fe200078f40ff */
[C---:B------:R-:W-:Y:S02]  /*00d0*/  IMAD.SHL.U32 R229, R252.reuse, 0x4, RZ ;  /* 0x00000004fce57824 */ /* 0x040fe400078e00ff */
[C---:B------:R-:W-:Y:S01]  /*00e0*/  IMAD R227, R252.reuse, 0x5, RZ ;  /* 0x00000005fce37824 */ /* 0x040fe200078e02ff */
[----:B------:R-:W-:Y:S01]  /*00f0*/  SHF.R.S32.HI R3, RZ, 0x8, R3 ;  /* 0x00000008ff037819 */ /* 0x000fe20000011403 */
[C---:B------:R-:W-:Y:S02]  /*0100*/  IMAD R167, R252.reuse, 0x1c, RZ ;  /* 0x0000001cfca77824 */ /* 0x040fe400078e02ff */
[----:B------:R-:W-:-:S02]  /*0110*/  IMAD R225, R252, 0x6, RZ ;  /* 0x00000006fce17824 */ /* 0x000fc400078e02ff */
[----:B------:R-:W-:Y:S01]  /*0120*/  IMAD.SHL.U32 R4, R3, 0x8, RZ ;  /* 0x0000000803047824 */ /* 0x000fe200078e00ff */
[----:B-1----:R-:W-:Y:S01]  /*0130*/  IABS R8, R5 ;  /* 0x0000000500087213 */ /* 0x002fe20000000000 */
[----:B------:R-:W-:-:S03]  /*0140*/  IMAD R223, R252, 0x7, RZ ;  /* 0x00000007fcdf7824 */ /* 0x000fc600078e02ff */
[-C--:B------:R-:W-:Y:S01]  /*0150*/  IABS R7, R4.reuse ;  /* 0x0000000400077213 */ /* 0x080fe20000000000 */
[C---:B------:R-:W-:Y:S01]  /*0160*/  IMAD.SHL.U32 R221, R252.reuse, 0x8, RZ ;  /* 0x00000008fcdd7824 */ /* 0x040fe200078e00ff */
[----:B------:R-:W-:Y:S01]  /*0170*/  IABS R10, R4 ;  /* 0x00000004000a7213 */ /* 0x000fe20000000000 */
[C---:B------:R-:W-:Y:S01]  /*0180*/  IMAD R219, R252.reuse, 0x9, RZ ;  /* 0x00000009fcdb7824 */ /* 0x040fe200078e02ff */
[----:B------:R-:W1:Y:S01]  /*0190*/  I2F.RP R0, R7 ;  /* 0x0000000700007306 */ /* 0x000e620000209400 */
[----:B--2---:R-:W-:Y:S01]  /*01a0*/  LOP3.LUT R14, R127, 0x7f, RZ, 0xc0, !PT ;  /* 0x0000007f7f0e7812 */ /* 0x004fe200078ec0ff */
[C---:B------:R-:W-:Y:S02]  /*01b0*/  IMAD R135, R252.reuse, 0x28, RZ ;  /* 0x00000028fc877824 */ /* 0x040fe400078e02ff */
[C---:B------:R-:W-:Y:S02]  /*01c0*/  IMAD R203, R252.reuse, 0x44, RZ ;  /* 0x00000044fccb7824 */ /* 0x040fe400078e02ff */
[----:B------:R-:W-:-:S02]  /*01d0*/  IMAD.SHL.U32 R199, R252, 0x10, RZ ;  /* 0x00000010fcc77824 */ /* 0x000fc400078e00ff */
[C---:B------:R-:W-:Y:S02]  /*01e0*/  IMAD R191, R252.reuse, 0x13, RZ ;  /* 0x00000013fcbf7824 */ /* 0x040fe400078e02ff */
[C---:B------:R-:W-:Y:S02]  /*01f0*/  IMAD R195, R252.reuse, 0x50, RZ ;  /* 0x00000050fcc37824 */ /* 0x040fe400078e02ff */
[C---:B------:R-:W-:Y:S02]  /*0200*/  IMAD R187, R252.reuse, 0x5c, RZ ;  /* 0x0000005cfcbb7824 */ /* 0x040fe400078e02ff */
[C---:B------:R-:W-:Y:S01]  /*0210*/  IMAD R183, R252.reuse, 0x16, RZ ;  /* 0x00000016fcb77824 */ /* 0x040fe200078e02ff */
[----:B-1----:R-:W1:Y:S01]  /*0220*/  MUFU.RCP R0, R0 ;  /* 0x0000000000007308 */ /* 0x002e620000001000 */
[C---:B------:R-:W-:Y:S02]  /*0230*/  IMAD R175, R252.reuse, 0x19, RZ ;  /* 0x00000019fcaf7824 */ /* 0x040fe400078e02ff */
[----:B------:R-:W-:-:S02]  /*0240*/  IMAD R179, R252, 0x68, RZ ;  /* 0x00000068fcb37824 */ /* 0x000fc400078e02ff */
[C---:B------:R-:W-:Y:S02]  /*0250*/  IMAD R171, R252.reuse, 0x74, RZ ;  /* 0x00000074fcab7824 */ /* 0x040fe400078e02ff */
[C---:B------:R-:W-:Y:S02]  /*0260*/  IMAD R163, R252.reuse, 0x1e, RZ ;  /* 0x0000001efca37824 */ /* 0x040fe400078e02ff */
[C---:B------:R-:W-:Y:S02]  /*0270*/  IMAD R159, R252.reuse, 0x1f, RZ ;  /* 0x0000001ffc9f7824 */ /* 0x040fe400078e02ff */
[C---:B------:R-:W-:Y:S02]  /*0280*/  IMAD R155, R252.reuse, 0x8c, RZ ;  /* 0x0000008cfc9b7824 */ /* 0x040fe400078e02ff */
[C---:B------:R-:W-:Y:S02]  /*0290*/  IMAD R151, R252.reuse, 0x22, RZ ;  /* 0x00000022fc977824 */ /* 0x040fe400078e02ff */
[----:B------:R-:W-:Y:S01]  /*02a0*/  IMAD R143, R252, 0x25, RZ ;  /* 0x00000025fc8f7824 */ /* 0x000fe200078e02ff */
[----:B-1----:R-:W-:Y:S01]  /*02b0*/  IADD3 R2, R0, 0xffffffe, RZ ;  /* 0x0ffffffe00027810 */ /* 0x002fe20007ffe0ff */
[----:B------:R-:W-:-:S02]  /*02c0*/  IMAD.MOV R0, RZ, RZ, -R10 ;  /* 0x000000ffff007224 */ /* 0x000fc400078e0a0a */
[C---:B------:R-:W-:Y:S01]  /*02d0*/  IMAD R147, R252.reuse, 0x98, RZ ;  /* 0x00000098fc937824 */ /* 0x040fe200078e02ff */
[----:B------:R1:W2:Y:S01]  /*02e0*/  F2I.FTZ.U32.TRUNC.NTZ R3, R2 ;  /* 0x0000000200037305 */ /* 0x0002a2000021f000 */
[C---:B------:R-:W-:Y:S02]  /*02f0*/  IMAD R139, R252.reuse, 0xa4, RZ ;  /* 0x000000a4fc8b7824 */ /* 0x040fe400078e02ff */
[C---:B------:R-:W-:Y:S02]  /*0300*/  IMAD R131, R252.reuse, 0xb0, RZ ;  /* 0x000000b0fc837824 */ /* 0x040fe400078e02ff */
[C---:B------:R-:W-:Y:S02]  /*0310*/  IMAD R215, R252.reuse, 0xf0, RZ ;  /* 0x000000f0fcd77824 */ /* 0x040fe400078e02ff */
[----:B------:R-:W-:Y:S02]  /*0320*/  IMAD R231, R252, 0x3f, RZ ;  /* 0x0000003ffce77824 */ /* 0x000fe400078e02ff */
[----:B-1----:R-:W-:-:S02]  /*0330*/  IMAD.MOV.U32 R2, RZ, RZ, RZ ;  /* 0x000000ffff027224 */ /* 0x002fc400078e00ff */
[----:B--2---:R-:W-:-:S04]  /*0340*/  IMAD.MOV R6, RZ, RZ, -R3 ;  /* 0x000000ffff067224 */ /* 0x004fc800078e0a03 */
[----:B------:R-:W-:Y:S02]  /*0350*/  IMAD R9, R6, R7, RZ ;  /* 0x0000000706097224 */ /* 0x000fe400078e02ff */
[----:B------:R-:W-:Y:S01]  /*0360*/  IMAD.MOV.U32 R6, RZ, RZ, R8 ;  /* 0x000000ffff067224 */ /* 0x000fe200078e0008 */
[----:B------:R-:W-:Y:S01]  /*0370*/  IABS R8, c[0x0][0x178] ;  /* 0x00005e0000087a13 */ /* 0x000fe20000000000 */
[----:B------:R-:W-:-:S06]  /*0380*/  IMAD.HI.U32 R3, R3, R9, R2 ;  /* 0x0000000903037227 */ /* 0x000fcc00078e0002 */
[----:B------:R-:W-:-:S04]  /*0390*/  IMAD.HI.U32 R3, R3, R6, RZ ;  /* 0x0000000603037227 */ /* 0x000fc800078e00ff */
[----:B------:R-:W-:-:S05]  /*03a0*/  IMAD R0, R3, R0, R6 ;  /* 0x0000000003007224 */ /* 0x000fca00078e0206 */
[----:B------:R-:W-:-:S13]  /*03b0*/  ISETP.GT.U32.AND P1, PT, R7, R0, PT ;  /* 0x000000000700720c */ /* 0x000fda0003f24070 */
[----:B------:R-:W-:Y:S01]  /*03c0*/  @!P1 IMAD.IADD R0, R0, 0x1, -R7 ;  /* 0x0000000100009824 */ /* 0x000fe200078e0a07 */
[----:B------:R-:W-:Y:S02]  /*03d0*/  @!P1 IADD3 R3, R3, 0x1, RZ ;  /* 0x0000000103039810 */ /* 0x000fe40007ffe0ff */
[----:B------:R-:W-:Y:S02]  /*03e0*/  ISETP.NE.AND P1, PT, R4, RZ, PT ;  /* 0x000000ff0400720c */ /* 0x000fe40003f25270 */
[----:B------:R-:W-:Y:S02]  /*03f0*/  ISETP.GE.U32.AND P0, PT, R0, R7, PT ;  /* 0x000000070000720c */ /* 0x000fe40003f06070 */
[----:B------:R-:W-:-:S04]  /*0400*/  LOP3.LUT R0, R5, R4, RZ, 0x3c, !PT ;  /* 0x0000000405007212 */ /* 0x000fc800078e3cff */
[----:B------:R-:W-:Y:S01]  /*0410*/  ISETP.GE.AND P2, PT, R0, RZ, PT ;  /* 0x000000ff0000720c */ /* 0x000fe20003f46270 */
[----:B------:R-:W-:-:S05]  /*0420*/  IMAD.MOV.U32 R0, RZ, RZ, c[0x0][0x178] ;  /* 0x00005e00ff007624 */ /* 0x000fca00078e00ff */
[----:B------:R-:W-:Y:S02]  /*0430*/  IADD3 R0, R0, 0x7f, RZ ;  /* 0x0000007f00007810 */ /* 0x000fe40007ffe0ff */
[----:B------:R-:W-:-:S05]  /*0440*/  @P0 IADD3 R3, R3, 0x1, RZ ;  /* 0x0000000103030810 */ /* 0x000fca0007ffe0ff */
[----:B------:R-:W-:Y:S01]  /*0450*/  IMAD.MOV.U32 R2, RZ, RZ, R3 ;  /* 0x000000ffff027224 */ /* 0x000fe200078e0003 */
[----:B------:R-:W-:-:S03]  /*0460*/  SHF.R.S32.HI R3, RZ, 0x1f, R0 ;  /* 0x0000001fff037819 */ /* 0x000fc60000011400 */
[----:B------:R-:W-:Y:S01]  /*0470*/  @!P2 IMAD.MOV R2, RZ, RZ, -R2 ;  /* 0x000000ffff02a224 */ /* 0x000fe200078e0a02 */
[----:B------:R-:W-:Y:S02]  /*0480*/  @!P1 LOP3.LUT R2, RZ, R4, RZ, 0x33, !PT ;  /* 0x00000004ff029212 */ /* 0x000fe400078e33ff */
[----:B------:R-:W-:-:S03]  /*0490*/  LEA.HI R3, R3, R0, RZ, 0x7 ;  /* 0x0000000003037211 */ /* 0x000fc600078f38ff */
[----:B------:R-:W-:Y:S02]  /*04a0*/  IMAD.SHL.U32 R9, R2, 0x8, RZ ;  /* 0x0000000802097824 */ /* 0x000fe400078e00ff */
[----:B------:R-:W-:-:S03]  /*04b0*/  IMAD.MOV R2, RZ, RZ, -R2 ;  /* 0x000000ffff027224 */ /* 0x000fc600078e0a02 */
[----:B------:R-:W-:Y:S01]  /*04c0*/  LEA.HI.SX32 R3, R3, -R9, 0x19 ;  /* 0x8000000903037211 */ /* 0x000fe200078fcaff */
[----:B------:R-:W-:Y:S02]  /*04d0*/  IMAD R10, R4, R2, R5 ;  /* 0x00000002040a7224 */ /* 0x000fe400078e0205 */
[----:B------:R-:W-:Y:S01]  /*04e0*/  IMAD.MOV.U32 R2, RZ, RZ, RZ ;  /* 0x000000ffff027224 */ /* 0x000fe200078e00ff */
[----:B------:R-:W-:Y:S02]  /*04f0*/  IMNMX R11, R3, 0x8, PT ;  /* 0x00000008030b7817 */ /* 0x000fe40003800200 */
[----:B------:R-:W-:Y:S02]  /*0500*/  IABS R4, R10 ;  /* 0x0000000a00047213 */ /* 0x000fe40000000000 */
[----:B------:R-:W-:-:S04]  /*0510*/  IABS R6, R11 ;  /* 0x0000000b00067213 */ /* 0x000fc80000000000 */
[----:B------:R-:W1:Y:S08]  /*0520*/  I2F.RP R0, R6 ;  /* 0x0000000600007306 */ /* 0x000e700000209400 */
[----:B-1----:R-:W1:Y:S02]  /*0530*/  MUFU.RCP R0, R0 ;  /* 0x0000000000007308 */ /* 0x002e640000001000 */
[----:B-1----:R-:W-:-:S02]  /*0540*/  IADD3 R3, R0, 0xffffffe, RZ ;  /* 0x0ffffffe00037810 */ /* 0x002fc40007ffe0ff */
[----:B------:R-:W-:-:S04]  /*0550*/  IABS R0, c[0x0][0x17c] ;  /* 0x00005f0000007a13 */ /* 0x000fc80000000000 */
[----:B------:R-:W1:Y:S02]  /*0560*/  F2I.FTZ.U32.TRUNC.NTZ R3, R3 ;  /* 0x0000000300037305 */ /* 0x000e64000021f000 */
[----:B-1----:R-:W-:-:S04]  /*0570*/  IMAD.MOV R7, RZ, RZ, -R3 ;  /* 0x000000ffff077224 */ /* 0x002fc800078e0a03 */
[----:B------:R-:W-:Y:S01]  /*0580*/  IMAD R5, R7, R6, RZ ;  /* 0x0000000607057224 */ /* 0x000fe200078e02ff */
[----:B------:R-:W-:-:S03]  /*0590*/  IABS R7, R11 ;  /* 0x0000000b00077213 */ /* 0x000fc60000000000 */
[----:B------:R-:W-:Y:S02]  /*05a0*/  IMAD.HI.U32 R2, R3, R5, R2 ;  /* 0x0000000503027227 */ /* 0x000fe400078e0002 */
[----:B------:R-:W1:Y:S02]  /*05b0*/  I2F.RP R5, R0 ;  /* 0x0000000000057306 */ /* 0x000e640000209400 */
[----:B------:R-:W-:Y:S02]  /*05c0*/  IMAD.MOV.U32 R3, RZ, RZ, R4 ;  /* 0x000000ffff037224 */ /* 0x000fe400078e0004 */
[----:B------:R-:W-:Y:S02]  /*05d0*/  IMAD.MOV R4, RZ, RZ, -R7 ;  /* 0x000000ffff047224 */ /* 0x000fe400078e0a07 */
[----:B------:R-:W-:-:S04]  /*05e0*/  IMAD.HI.U32 R2, R2, R3, RZ ;  /* 0x0000000302027227 */ /* 0x000fc800078e00ff */
[----:B------:R-:W-:Y:S02]  /*05f0*/  IMAD R3, R2, R4, R3 ;  /* 0x0000000402037224 */ /* 0x000fe400078e0203 */
[----:B------:R-:W2:Y:S03]  /*0600*/  I2F.RP R4, R8 ;  /* 0x0000000800047306 */ /* 0x000ea60000209400 */
[----:B------:R-:W-:-:S05]  /*0610*/  ISETP.GT.U32.AND P1, PT, R6, R3, PT ;  /* 0x000000030600720c */ /* 0x000fca0003f24070 */
[----:B-1----:R-:W1:Y:S08]  /*0620*/  MUFU.RCP R5, R5 ;  /* 0x0000000500057308 */ /* 0x002e700000001000 */
[----:B------:R-:W-:Y:S01]  /*0630*/  @!P1 IMAD.IADD R3, R3, 0x1, -R6 ;  /* 0x0000000103039824 */ /* 0x000fe200078e0a06 */
[----:B--2---:R-:W2:Y:S01]  /*0640*/  MUFU.RCP R4, R4 ;  /* 0x0000000400047308 */ /* 0x004ea20000001000 */
[----:B------:R-:W-:-:S02]  /*0650*/  @!P1 IADD3 R2, R2, 0x1, RZ ;  /* 0x0000000102029810 */ /* 0x000fc40007ffe0ff */
[----:B------:R-:W-:Y:S02]  /*0660*/  ISETP.NE.AND P1, PT, R11, RZ, PT ;  /* 0x000000ff0b00720c */ /* 0x000fe40003f25270 */
[----:B------:R-:W-:Y:S02]  /*0670*/  ISETP.GE.U32.AND P0, PT, R3, R6, PT ;  /* 0x000000060300720c */ /* 0x000fe40003f06070 */
[----:B------:R-:W-:Y:S02]  /*0680*/  LOP3.LUT R3, R10, R11, RZ, 0x3c, !PT ;  /* 0x0000000b0a037212 */ /* 0x000fe400078e3cff */
[----:B-1----:R-:W-:Y:S02]  /*0690*/  IADD3 R6, R5, 0xffffffe, RZ ;  /* 0x0ffffffe05067810 */ /* 0x002fe40007ffe0ff */
[----:B------:R-:W-:Y:S02]  /*06a0*/  ISETP.GE.AND P2, PT, R3, RZ, PT ;  /* 0x000000ff0300720c */ /* 0x000fe40003f46270 */
[----:B------:R1:W3:Y:S01]  /*06b0*/  F2I.FTZ.U32.TRUNC.NTZ R7, R6 ;  /* 0x0000000600077305 */ /* 0x0002e2000021f000 */
[----:B--2---:R-:W-:-:S04]  /*06c0*/  IADD3 R5, R4, 0xffffffe, RZ ;  /* 0x0ffffffe04057810 */ /* 0x004fc80007ffe0ff */
[----:B------:R-:W-:-:S03]  /*06d0*/  @P0 IADD3 R2, R2, 0x1, RZ ;  /* 0x0000000102020810 */ /* 0x000fc60007ffe0ff */
[----:B------:R-:W2:Y:S02]  /*06e0*/  F2I.FTZ.U32.TRUNC.NTZ R5, R5 ;  /* 0x0000000500057305 */ /* 0x000ea4000021f000 */
[----:B------:R-:W-:Y:S01]  /*06f0*/  IMAD.MOV.U32 R3, RZ, RZ, R2 ;  /* 0x000000ffff037224 */ /* 0x000fe200078e0002 */
[----:B------:R-:W-:Y:S01]  /*0700*/  SHF.R.U32.HI R2, RZ, 0x6, R127 ;  /* 0x00000006ff027819 */ /* 0x000fe2000001167f */
[----:B-1----:R-:W-:Y:S02]  /*0710*/  IMAD.MOV.U32 R6, RZ, RZ, RZ ;  /* 0x000000ffff067224 */ /* 0x002fe400078e00ff */
[----:B------:R-:W-:Y:S01]  /*0720*/  @!P2 IMAD.MOV R3, RZ, RZ, -R3 ;  /* 0x000000ffff03a224 */ /* 0x000fe200078e0a03 */
[----:B------:R-:W-:Y:S01]  /*0730*/  @!P1 LOP3.LUT R3, RZ, R11, RZ, 0x33, !PT ;  /* 0x0000000bff039212 */ /* 0x000fe200078e33ff */
[----:B---3--:R-:W-:Y:S01]  /*0740*/  IMAD.MOV R13, RZ, RZ, -R7 ;  /* 0x000000ffff0d7224 */ /* 0x008fe200078e0a07 */
[----:B------:R-:W-:-:S03]  /*0750*/  SGXT.U32 R2, R2, 0x1 ;  /* 0x000000010202781a */ /* 0x000fc60000000000 */
[----:B------:R-:W-:Y:S02]  /*0760*/  IMAD.MOV R4, RZ, RZ, -R3 ;  /* 0x000000ffff047224 */ /* 0x000fe400078e0a03 */
[----:B------:R-:W-:Y:S02]  /*0770*/  IMAD.SHL.U32 R12, R3, 0x100, RZ ;  /* 0x00000100030c7824 */ /* 0x000fe400078e00ff */
[----:B------:R-:W-:Y:S02]  /*0780*/  IMAD R3, R13, R0, RZ ;  /* 0x000000000d037224 */ /* 0x000fe400078e02ff */
[----:B------:R-:W-:Y:S01]  /*0790*/  IMAD R4, R11, R4, R10 ;  /* 0x000000040b047224 */ /* 0x000fe200078e020a */
[----:B------:R-:W-:Y:S01]  /*07a0*/  LOP3.LUT R2, R12, R2, RZ, 0xfc, !PT ;  /* 0x000000020c027212 */ /* 0x000fe200078efcff */
[----:B------:R-:W-:Y:S01]  /*07b0*/  IMAD.HI.U32 R3, R7, R3, R6 ;  /* 0x0000000307037227 */ /* 0x000fe200078e0006 */
[----:B------:R1:W-:Y:S02]  /*07c0*/  STL [R1+0x260], R12 ;  /* 0x0002600c01007387 */ /* 0x0003e40000100800 */
[----:B------:R-:W-:Y:S01]  /*07d0*/  IABS R96, R2 ;  /* 0x0000000200607213 */ /* 0x000fe20000000000 */
[----:B------:R-:W-:Y:S01]  /*07e0*/  IMAD.IADD R6, R9, 0x1, R4 ;  /* 0x0000000109067824 */ /* 0x000fe200078e0204 */
[C---:B------:R-:W-:Y:S01]  /*07f0*/  LOP3.LUT R11, R2.reuse, 0x2, RZ, 0xfc, !PT ;  /* 0x00000002020b7812 */ /* 0x040fe200078efcff */
[--C-:B--2---:R-:W-:Y:S01]  /*0800*/  IMAD.MOV R7, RZ, RZ, -R5.reuse ;  /* 0x000000ffff077224 */ /* 0x104fe200078e0a05 */
[----:B------:R-:W-:Y:S01]  /*0810*/  LOP3.LUT R13, R2, 0x10, RZ, 0xfc, !PT ;  /* 0x00000010020d7812 */ /* 0x000fe200078efcff */
[----:B------:R-:W-:Y:S01]  /*0820*/  IMAD R207, R6, 0x80, R14 ;  /* 0x0000008006cf7824 */ /* 0x000fe200078e020e */
[----:B------:R-:W-:Y:S01]  /*0830*/  IABS R92, R11 ;  /* 0x0000000b005c7213 */ /* 0x000fe20000000000 */
[----:B------:R-:W-:Y:S01]  /*0840*/  IMAD.MOV.U32 R4, RZ, RZ, RZ ;  /* 0x000000ffff047224 */ /* 0x000fe200078e00ff */
[----:B-1----:R-:W-:Y:S01]  /*0850*/  LOP3.LUT R12, R2, 0xfe, RZ, 0xfc, !PT ;  /* 0x000000fe020c7812 */ /* 0x002fe200078efcff */
[----:B------:R-:W-:Y:S01]  /*0860*/  IMAD R7, R7, R8, RZ ;  /* 0x0000000807077224 */ /* 0x000fe200078e02ff */
[----:B------:R-:W-:Y:S01]  /*0870*/  IABS R10, R207 ;  /* 0x000000cf000a7213 */ /* 0x000fe20000000000 */
[----:B------:R1:W-:Y:S01]  /*0880*/  STL [R1+0x8ac], R207 ;  /* 0x0008accf01007387 */ /* 0x0003e20000100800 */
[----:B------:R-:W-:Y:S01]  /*0890*/  IABS R22, R12 ;  /* 0x0000000c00167213 */ /* 0x000fe20000000000 */
[----:B------:R-:W-:Y:S01]  /*08a0*/  IMAD.HI.U32 R4, R5, R7, R4 ;  /* 0x0000000705047227 */ /* 0x000fe200078e0004 */
[----:B------:R-:W-:-:S02]  /*08b0*/  ISETP.GE.AND P3, PT, R12, RZ, PT ;  /* 0x000000ff0c00720c */ /* 0x000fc40003f66270 */
[C---:B------:R-:W-:Y:S01]  /*08c0*/  LOP3.LUT R12, R2.reuse, 0xe, RZ, 0xfc, !PT ;  /* 0x0000000e020c7812 */ /* 0x040fe200078efcff */
[----:B------:R-:W-:Y:S01]  /*08d0*/  IMAD.HI.U32 R6, R3, R22, RZ ;  /* 0x0000001603067227 */ /* 0x000fe200078e00ff */
[----:B------:R-:W-:Y:S02]  /*08e0*/  IABS R50, R13 ;  /* 0x0000000d00327213 */ /* 0x000fe40000000000 */
[----:B------:R-:W-:Y:S01]  /*08f0*/  IABS R58, R12 ;  /* 0x0000000c003a7213 */ /* 0x000fe20000000000 */
[----:B------:R-:W-:Y:S01]  /*0900*/  IMAD.MOV.U32 R7, RZ, RZ, R10 ;  /* 0x000000ffff077224 */ /* 0x000fe200078e000a */
[C---:B------:R-:W-:Y:S01]  /*0910*/  LOP3.LUT R10, R2.reuse, 0x8, RZ, 0xfc, !PT ;  /* 0x00000008020a7812 */ /* 0x040fe200078efcff */
[----:B------:R-:W-:Y:S01]  /*0920*/  IMAD.MOV R9, RZ, RZ, -R6 ;  /* 0x000000ffff097224 */ /* 0x000fe200078e0a06 */
[----:B------:R-:W-:Y:S01]  /*0930*/  LOP3.LUT R14, R2, 0x18, RZ, 0xfc, !PT ;  /* 0x00000018020e7812 */ /* 0x000fe200078efcff */
[----:B------:R-:W-:Y:S01]  /*0940*/  IMAD.HI.U32 R4, R4, R7, RZ ;  /* 0x0000000704047227 */ /* 0x000fe200078e00ff */
[----:B------:R-:W-:-:S02]  /*0950*/  IABS R74, R10 ;  /* 0x0000000a004a7213 */ /* 0x000fc40000000000 */
[----:B------:R-:W-:Y:S01]  /*0960*/  IABS R24, R14 ;  /* 0x0000000e00187213 */ /* 0x000fe20000000000 */
[C---:B------:R-:W-:Y:S01]  /*0970*/  IMAD.HI.U32 R5, R3.reuse, R96, RZ ;  /* 0x0000006003057227 */ /* 0x040fe200078e00ff */
[C---:B------:R-:W-:Y:S02]  /*0980*/  LOP3.LUT R15, R2.reuse, 0x90, RZ, 0xfc, !PT ;  /* 0x00000090020f7812 */ /* 0x040fe400078efcff */
[----:B------:R-:W-:Y:S01]  /*0990*/  LOP3.LUT R17, R2, 0xf6, RZ, 0xfc, !PT ;  /* 0x000000f602117812 */ /* 0x000fe200078efcff */
[----:B------:R-:W-:Y:S01]  /*09a0*/  IMAD R22, R0, R9, R22 ;  /* 0x0000000900167224 */ /* 0x000fe200078e0216 */
[----:B------:R-:W-:Y:S01]  /*09b0*/  IABS R174, R15 ;  /* 0x0000000f00ae7213 */ /* 0x000fe20000000000 */
[----:B------:R-:W-:Y:S01]  /*09c0*/  IMAD.MOV R6, RZ, RZ, -R4 ;  /* 0x000000ffff067224 */ /* 0x000fe200078e0a04 */
[----:B------:R-:W-:Y:S01]  /*09d0*/  LOP3.LUT R19, R2, 0xf8, RZ, 0xfc, !PT ;  /* 0x000000f802137812 */ /* 0x000fe200078efcff */
[----:B------:R-:W-:Y:S01]  /*09e0*/  IMAD.MOV R9, RZ, RZ, -R5 ;  /* 0x000000ffff097224 */ /* 0x000fe200078e0a05 */
[----:B------:R-:W-:Y:S01]  /*09f0*/  ISETP.GT.U32.AND P0, PT, R0, R22, PT ;  /* 0x000000160000720c */ /* 0x000fe20003f04070 */
[----:B------:R-:W-:Y:S01]  /*0a00*/  IMAD.HI.U32 R4, R3, R92, RZ ;  /* 0x0000005c03047227 */ /* 0x000fe200078e00ff */
[----:B------:R-:W-:-:S03]  /*0a10*/  LOP3.LUT R21, R2, 0xfa, RZ, 0xfc, !PT ;  /* 0x000000fa02157812 */ /* 0x000fc600078efcff */
[----:B------:R-:W-:Y:S02]  /*0a20*/  IMAD R5, R8, R6, R7 ;  /* 0x0000000608057224 */ /* 0x000fe400078e0207 */
[----:B------:R-:W-:Y:S01]  /*0a30*/  IMAD R96, R0, R9, R96 ;  /* 0x0000000900607224 */ /* 0x000fe200078e0260 */
[----:B------:R-:W-:Y:S01]  /*0a40*/  LOP3.LUT R9, R2, 0x6, RZ, 0xfc, !PT ;  /* 0x0000000602097812 */ /* 0x000fe200078efcff */
[----:B------:R-:W-:Y:S01]  /*0a50*/  IMAD.MOV R7, RZ, RZ, -R4 ;  /* 0x000000ffff077224 */ /* 0x000fe200078e0a04 */
[----:B------:R-:W-:Y:S02]  /*0a60*/  ISETP.GT.U32.AND P2, PT, R8, R5, PT ;  /* 0x000000050800720c */ /* 0x000fe40003f44070 */
[C---:B------:R-:W-:Y:S01]  /*0a70*/  ISETP.GT.U32.AND P5, PT, R0.reuse, R96, PT ;  /* 0x000000600000720c */ /* 0x040fe20003fa4070 */
[----:B------:R-:W-:Y:S01]  /*0a80*/  IMAD R92, R0, R7, R92 ;  /* 0x00000007005c7224 */ /* 0x000fe200078e025c */
[----:B------:R-:W-:Y:S01]  /*0a90*/  LOP3.LUT R4, R2, 0x4, RZ, 0xfc, !PT ;  /* 0x0000000402047812 */ /* 0x000fe200078efcff */
[----:B------:R-:W-:Y:S01]  /*0aa0*/  @!P0 IMAD.IADD R22, R22, 0x1, -R0 ;  /* 0x0000000116168824 */ /* 0x000fe200078e0a00 */
[----:B------:R-:W-:-:S02]  /*0ab0*/  IABS R78, R9 ;  /* 0x00000009004e7213 */ /* 0x000fc40000000000 */
[C---:B------:R-:W-:Y:S02]  /*0ac0*/  ISETP.GT.U32.AND P6, PT, R0.reuse, R92, PT ;  /* 0x0000005c0000720c */ /* 0x040fe40003fc4070 */
[----:B------:R-:W-:Y:S01]  /*0ad0*/  ISETP.GT.U32.AND P1, PT, R0, R22, PT ;  /* 0x000000160000720c */ /* 0x000fe20003f24070 */
[----:B------:R-:W-:Y:S01]  /*0ae0*/  IMAD.HI.U32 R6, R3, R78, RZ ;  /* 0x0000004e03067227 */ /* 0x000fe200078e00ff */
[----:B------:R-:W-:Y:S02]  /*0af0*/  IABS R86, R4 ;  /* 0x0000000400567213 */ /* 0x000fe40000000000 */
[----:B------:R-:W-:Y:S01]  /*0b00*/  ISETP.GE.AND P0, PT, R11, RZ, PT ;  /* 0x000000ff0b00720c */ /* 0x000fe20003f06270 */
[----:B------:R-:W-:Y:S01]  /*0b10*/  @!P5 IMAD.IADD R96, R96, 0x1, -R0 ;  /* 0x000000016060d824 */ /* 0x000fe200078e0a00 */
[----:B------:R-:W-:Y:S01]  /*0b20*/  LOP3.LUT R11, R2, 0xc, RZ, 0xfc, !PT ;  /* 0x0000000c020b7812 */ /* 0x000fe200078efcff */
[----:B------:R-:W-:Y:S01]  /*0b30*/  @!P2 IMAD.IADD R5, R5, 0x1, -R8 ;  /* 0x000000010505a824 */ /* 0x000fe200078e0a08 */
[----:B------:R-:W-:Y:S01]  /*0b40*/  ISETP.GE.AND P2, PT, R4, RZ, PT ;  /* 0x000000ff0400720c */ /* 0x000fe20003f46270 */
[----:B------:R-:W-:Y:S01]  /*0b50*/  IMAD.HI.U32 R4, R3, R86, RZ ;  /* 0x0000005603047227 */ /* 0x000fe200078e00ff */
[----:B------:R-:W-:-:S02]  /*0b60*/  ISETP.GT.U32.AND P5, PT, R0, R96, PT ;  /* 0x000000600000720c */ /* 0x000fc40003fa4070 */
[----:B------:R-:W-:Y:S01]  /*0b70*/  ISETP.GT.U32.AND P4, PT, R8, R5, PT ;  /* 0x000000050800720c */ /* 0x000fe20003f84070 */
[----:B------:R-:W-:Y:S01]  /*0b80*/  @!P6 IMAD.IADD R92, R92, 0x1, -R0 ;  /* 0x000000015c5ce824 */ /* 0x000fe200078e0a00 */
[----:B------:R-:W-:Y:S01]  /*0b90*/  IABS R62, R11 ;  /* 0x0000000b003e7213 */ /* 0x000fe20000000000 */
[----:B------:R-:W-:Y:S02]  /*0ba0*/  IMAD.MOV R7, RZ, RZ, -R4 ;  /* 0x000000ffff077224 */ /* 0x000fe400078e0a04 */
[----:B------:R-:W-:Y:S01]  /*0bb0*/  @!P1 IMAD.IADD R22, R22, 0x1, -R0 ;  /* 0x0000000116169824 */ /* 0x000fe200078e0a00 */
[C---:B------:R-:W-:Y:S01]  /*0bc0*/  ISETP.GT.U32.AND P6, PT, R0.reuse, R92, PT ;  /* 0x0000005c0000720c */ /* 0x040fe20003fc4070 */
[----:B------:R-:W-:Y:S01]  /*0bd0*/  IMAD R86, R0, R7, R86 ;  /* 0x0000000700567224 */ /* 0x000fe200078e0256 */
[----:B------:R-:W-:Y:S01]  /*0be0*/  ISETP.GE.AND P1, PT, R9, RZ, PT ;  /* 0x000000ff0900720c */ /* 0x000fe20003f26270 */
[----:B------:R-:W-:Y:S02]  /*0bf0*/  IMAD.MOV R9, RZ, RZ, -R6 ;  /* 0x000000ffff097224 */ /* 0x000fe400078e0a06 */
[----:B------:R-:W-:Y:S01]  /*0c00*/  @!P5 IMAD.IADD R96, R96, 0x1, -R0 ;  /* 0x000000016060d824 */ /* 0x000fe200078e0a00 */
[C---:B------:R-:W-:Y:S01]  /*0c10*/  ISETP.GT.U32.AND P5, PT, R0.reuse, R86, PT ;  /* 0x000000560000720c */ /* 0x040fe20003fa4070 */
[----:B------:R-:W-:-:S02]  /*0c20*/  IMAD R78, R0, R9, R78 ;  /* 0x00000009004e7224 */ /* 0x000fc400078e024e */
[----:B------:R-:W-:Y:S01]  /*0c30*/  @!P4 IMAD.IADD R5, R5, 0x1, -R8 ;  /* 0x000000010505c824 */ /* 0x000fe200078e0a08 */
[C---:B------:R-:W-:Y:S01]  /*0c40*/  LOP3.LUT R8, R2.reuse, 0xa, RZ, 0xfc, !PT ;  /* 0x0000000a02087812 */ /* 0x040fe200078efcff */
[----:B------:R-:W-:Y:S01]  /*0c50*/  IMAD.HI.U32 R4, R3, R74, RZ ;  /* 0x0000004a03047227 */ /* 0x000fe200078e00ff */
[----:B------:R-:W-:Y:S02]  /*0c60*/  ISETP.GE.AND P4, PT, R2, RZ, PT ;  /* 0x000000ff0200720c */ /* 0x000fe40003f86270 */
[----:B------:R-:W-:Y:S01]  /*0c70*/  IABS R70, R8 ;  /* 0x0000000800467213 */ /* 0x000fe20000000000 */
[----:B------:R-:W-:Y:S01]  /*0c80*/  @!P6 IMAD.IADD R92, R92, 0x1, -R0 ;  /* 0x000000015c5ce824 */ /* 0x000fe200078e0a00 */
[----:B------:R-:W-:Y:S01]  /*0c90*/  ISETP.GT.U32.AND P6, PT, R0, R78, PT ;  /* 0x0000004e0000720c */ /* 0x000fe20003fc4070 */
[----:B------:R-:W-:Y:S02]  /*0ca0*/  IMAD.MOV R7, RZ, RZ, -R4 ;  /* 0x000000ffff077224 */ /* 0x000fe400078e0a04 */
[----:B------:R-:W-:-:S02]  /*0cb0*/  @!P5 IMAD.IADD R86, R86, 0x1, -R0 ;  /* 0x000000015656d824 */ /* 0x000fc400078e0a00 */
[----:B------:R-:W-:-:S04]  /*0cc0*/  IMAD.HI.U32 R4, R3, R70, RZ ;  /* 0x0000004603047227 */ /* 0x000fc800078e00ff */
[----:B------:R-:W-:Y:S02]  /*0cd0*/  IMAD R74, R0, R7, R74 ;  /* 0x00000007004a7224 */ /* 0x000fe400078e024a */
[----:B------:R-:W-:Y:S02]  /*0ce0*/  IMAD.MOV R7, RZ, RZ, -R4 ;  /* 0x000000ffff077224 */ /* 0x000fe400078e0a04 */
[----:B------:R-:W-:Y:S01]  /*0cf0*/  @!P6 IMAD.IADD R78, R78, 0x1, -R0 ;  /* 0x000000014e4ee824 */ /* 0x000fe200078e0a00 */
[C---:B------:R-:W-:Y:S01]  /*0d00*/  ISETP.GT.U32.AND P6, PT, R0.reuse, R86, PT ;  /* 0x000000560000720c */ /* 0x040fe20003fc4070 */
[C---:B------:R-:W-:Y:S01]  /*0d10*/  IMAD R70, R0.reuse, R7, R70 ;  /* 0x0000000700467224 */ /* 0x040fe200078e0246 */
[----:B------:R-:W-:Y:S01]  /*0d20*/  ISETP.GT.U32.AND P5, PT, R0, R74, PT ;  /* 0x0000004a0000720c */ /* 0x000fe20003fa4070 */
[----:B------:R-:W-:-:S04]  /*0d30*/  IMAD.HI.U32 R4, R3, R58, RZ ;  /* 0x0000003a03047227 */ /* 0x000fc800078e00ff */
[----:B------:R-:W-:Y:S02]  /*0d40*/  IMAD.MOV R7, RZ, RZ, -R4 ;  /* 0x000000ffff077224 */ /* 0x000fe400078e0a04 */
[----:B------:R-:W-:Y:S01]  /*0d50*/  @!P3 IMAD.MOV R22, RZ, RZ, -R22 ;  /* 0x000000ffff16b224 */ /* 0x000fe200078e0a16 */
[C---:B------:R-:W-:Y:S01]  /*0d60*/  ISETP.GT.U32.AND P3, PT, R0.reuse, R78, PT ;  /* 0x0000004e0000720c */ /* 0x040fe20003f64070 */
[----:B------:R-:W-:Y:S02]  /*0d70*/  IMAD R58, R0, R7, R58 ;  /* 0x00000007003a7224 */ /* 0x000fe400078e023a */
[----:B------:R-:W-:Y:S01]  /*0d80*/  @!P6 IMAD.IADD R86, R86, 0x1, -R0 ;  /* 0x000000015656e824 */ /* 0x000fe200078e0a00 */
[----:B------:R-:W-:Y:S01]  /*0d90*/  ISETP.GT.U32.AND P6, PT, R0, R70, PT ;  /* 0x000000460000720c */ /* 0x000fe20003fc4070 */
[----:B------:R-:W-:Y:S01]  /*0da0*/  @!P0 IMAD.MOV R92, RZ, RZ, -R92 ;  /* 0x000000ffff5c8224 */ /* 0x000fe200078e0a5c */
[----:B------:R-:W-:Y:S01]  /*0db0*/  ISETP.GE.AND P0, PT, R8, RZ, PT ;  /* 0x000000ff0800720c */ /* 0x000fe20003f06270 */
[----:B------:R-:W-:Y:S01]  /*0dc0*/  IMAD.HI.U32 R6, R3, R62, RZ ;  /* 0x0000003e03067227 */ /* 0x000fe200078e00ff */
[----:B------:R-:W-:-:S03]  /*0dd0*/  LOP3.LUT R8, R2, 0x12, RZ, 0xfc, !PT ;  /* 0x0000001202087812 */ /* 0x000fc600078efcff */
[----:B------:R-:W-:Y:S01]  /*0de0*/  IMAD.MOV R9, RZ, RZ, -R6 ;  /* 0x000000ffff097224 */ /* 0x000fe200078e0a06 */
[----:B------:R-:W-:Y:S01]  /*0df0*/  IABS R46, R8 ;  /* 0x00000008002e7213 */ /* 0x000fe20000000000 */
[----:B------:R-:W-:Y:S01]  /*0e00*/  @!P3 IMAD.IADD R78, R78, 0x1, -R0 ;  /* 0x000000014e4eb824 */ /* 0x000fe200078e0a00 */
[----:B------:R-:W-:Y:S01]  /*0e10*/  ISETP.GE.AND P3, PT, R11, RZ, PT ;  /* 0x000000ff0b00720c */ /* 0x000fe20003f66270 */
[----:B------:R-:W-:-:S04]  /*0e20*/  IMAD.HI.U32 R6, R3, R50, RZ ;  /* 0x0000003203067227 */ /* 0x000fc800078e00ff */
[----:B------:R-:W-:Y:S01]  /*0e30*/  @!P6 IMAD.IADD R70, R70, 0x1, -R0 ;  /* 0x000000014646e824 */ /* 0x000fe200078e0a00 */
[C---:B------:R-:W-:Y:S01]  /*0e40*/  ISETP.GT.U32.AND P6, PT, R0.reuse, R58, PT ;  /* 0x0000003a0000720c */ /* 0x040fe20003fc4070 */
[----:B------:R-:W-:Y:S02]  /*0e50*/  @!P1 IMAD.MOV R78, RZ, RZ, -R78 ;  /* 0x000000ffff4e9224 */ /* 0x000fe400078e0a4e */
[C---:B------:R-:W-:Y:S01]  /*0e60*/  IMAD R62, R0.reuse, R9, R62 ;  /* 0x00000009003e7224 */ /* 0x040fe200078e023e */
[----:B------:R-:W-:Y:S01]  /*0e70*/  ISETP.GT.U32.AND P1, PT, R0, R70, PT ;  /* 0x000000460000720c */ /* 0x000fe20003f24070 */
[----:B------:R-:W-:Y:S02]  /*0e80*/  @!P5 IMAD.IADD R74, R74, 0x1, -R0 ;  /* 0x000000014a4ad824 */ /* 0x000fe400078e0a00 */
[----:B------:R-:W-:Y:S02]  /*0e90*/  IMAD.MOV R9, RZ, RZ, -R6 ;  /* 0x000000ffff097224 */ /* 0x000fe400078e0a06 */
[----:B------:R-:W-:Y:S01]  /*0ea0*/  IMAD.HI.U32 R4, R3, R46, RZ ;  /* 0x0000002e03047227 */ /* 0x000fe200078e00ff */
[----:B------:R-:W-:-:S03]  /*0eb0*/  ISETP.GT.U32.AND P5, PT, R0, R74, PT ;  /* 0x0000004a0000720c */ /* 0x000fc60003fa4070 */
[----:B------:R-:W-:Y:S02]  /*0ec0*/  @!P6 IMAD.IADD R58, R58, 0x1, -R0 ;  /* 0x000000013a3ae824 */ /* 0x000fe400078e0a00 */
[----:B------:R-:W-:Y:S01]  /*0ed0*/  @!P2 IMAD.MOV R86, RZ, RZ, -R86 ;  /* 0x000000ffff56a224 */ /* 0x000fe200078e0a56 */
[C---:B------:R-:W-:Y:S01]  /*0ee0*/  ISETP.GT.U32.AND P2, PT, R0.reuse, R62, PT ;  /* 0x0000003e0000720c */ /* 0x040fe20003f44070 */
[C---:B------:R-:W-:Y:S01]  /*0ef0*/  IMAD R50, R0.reuse, R9, R50 ;  /* 0x0000000900327224 */ /* 0x040fe200078e0232 */
[----:B------:R-:W-:Y:S01]  /*0f00*/  ISETP.GT.U32.AND P6, PT, R0, R58, PT ;  /* 0x0000003a0000720c */ /* 0x000fe20003fc4070 */
[----:B------:R-:W-:Y:S02]  /*0f10*/  IMAD.MOV R7, RZ, RZ, -R4 ;  /* 0x000000ffff077224 */ /* 0x000fe400078e0a04 */
[----:B------:R-:W-:Y:S01]  /*0f20*/  @!P1 IMAD.IADD R70, R70, 0x1, -R0 ;  /* 0x0000000146469824 */ /* 0x000fe200078e0a00 */
[C---:B------:R-:W-:Y:S01]  /*0f30*/  ISETP.GT.U32.AND P1, PT, R0.reuse, R50, PT ;  /* 0x000000320000720c */ /* 0x040fe20003f24070 */
[----:B------:R-:W-:-:S02]  /*0f40*/  IMAD R46, R0, R7, R46 ;  /* 0x00000007002e7224 */ /* 0x000fc400078e022e */
[----:B------:R-:W-:Y:S01]  /*0f50*/  @!P5 IMAD.IADD R74, R74, 0x1, -R0 ;  /* 0x000000014a4ad824 */ /* 0x000fe200078e0a00 */
[----:B------:R-:W-:Y:S01]  /*0f60*/  ISETP.GE.AND P5, PT, R12, RZ, PT ;  /* 0x000000ff0c00720c */ /* 0x000fe20003fa6270 */
[----:B------:R-:W-:Y:S01]  /*0f70*/  @!P4 IMAD.MOV R96, RZ, RZ, -R96 ;  /* 0x000000ffff60c224 */ /* 0x000fe200078e0a60 */
[----:B------:R-:W-:Y:S01]  /*0f80*/  ISETP.GE.AND P4, PT, R10, RZ, PT ;  /* 0x000000ff0a00720c */ /* 0x000fe20003f86270 */
[--C-:B------:R-:W-:Y:S01]  /*0f90*/  @!P2 IMAD.IADD R62, R62, 0x1, -R0.reuse ;  /* 0x000000013e3ea824 */ /* 0x100fe200078e0a00 */
[----:B------:R-:W-:Y:S01]  /*0fa0*/  LOP3.LUT R12, R2, 0x16, RZ, 0xfc, !PT ;  /* 0x00000016020c7812 */ /* 0x000fe200078efcff */
[--C-:B------:R-:W-:Y:S01]  /*0fb0*/  @!P6 IMAD.IADD R58, R58, 0x1, -R0.reuse ;  /* 0x000000013a3ae824 */ /* 0x100fe200078e0a00 */
[----:B------:R-:W-:Y:S01]  /*0fc0*/  ISETP.GT.U32.AND P6, PT, R0, R46, PT ;  /* 0x0000002e0000720c */ /* 0x000fe20003fc4070 */
[C---:B------:R-:W-:Y:S01]  /*0fd0*/  IMAD.HI.U32 R7, R3.reuse, R24, RZ ;  /* 0x0000001803077227 */ /* 0x040fe200078e00ff */
[----:B------:R-:W-:Y:S02]  /*0fe0*/  LOP3.LUT R10, R2, 0x14, RZ, 0xfc, !PT ;  /* 0x00000014020a7812 */ /* 0x000fe400078efcff */
[----:B------:R-:W-:Y:S01]  /*0ff0*/  ISETP.GT.U32.AND P2, PT, R0, R62, PT ;  /* 0x0000003e0000720c */ /* 0x000fe20003f44070 */
[----:B------:R-:W-:Y:S01]  /*1000*/  @!P1 IMAD.IADD R50, R50, 0x1, -R0 ;  /* 0x0000000132329824 */ /* 0x000fe200078e0a00 */
[----:B------:R-:W-:Y:S01]  /*1010*/  IABS R34, R12 ;  /* 0x0000000c00227213 */ /* 0x000fe20000000000 */
[----:B------:R-:W-:Y:S01]  /*1020*/  IMAD.MOV R7, RZ, RZ, -R7 ;  /* 0x000000ffff077224 */ /* 0x000fe200078e0a07 */
[----:B------:R-:W-:Y:S01]  /*1030*/  IABS R38, R10 ;  /* 0x0000000a00267213 */ /* 0x000fe20000000000 */
[----:B------:R-:W-:Y:S01]  /*1040*/  @!P4 IMAD.MOV R74, RZ, RZ, -R74 ;  /* 0x000000ffff4ac224 */ /* 0x000fe200078e0a4a */
[----:B------:R-:W-:Y:S01]  /*1050*/  ISETP.GE.AND P1, PT, R8, RZ, PT ;  /* 0x000000ff0800720c */ /* 0x000fe20003f26270 */
[----:B------:R-:W-:Y:S01]  /*1060*/  IMAD.HI.U32 R6, R3, R34, RZ ;  /* 0x0000002203067227 */ /* 0x000fe200078e00ff */
[----:B------:R-:W-:-:S03]  /*1070*/  LOP3.LUT R8, R2, 0x1c, RZ, 0xfc, !PT ;  /* 0x0000001c02087812 */ /* 0x000fc600078efcff */
[----:B------:R-:W-:Y:S01]  /*1080*/  @!P6 IMAD.IADD R46, R46, 0x1, -R0 ;  /* 0x000000012e2ee824 */ /* 0x000fe200078e0a00 */
[----:B------:R-:W-:Y:S01]  /*1090*/  ISETP.GT.U32.AND P6, PT, R0, R50, PT ;  /* 0x000000320000720c */ /* 0x000fe20003fc4070 */
[----:B------:R-:W-:Y:S01]  /*10a0*/  IMAD.HI.U32 R4, R3, R38, RZ ;  /* 0x0000002603047227 */ /* 0x000fe200078e00ff */
[----:B------:R-:W-:-:S03]  /*10b0*/  IABS R28, R8 ;  /* 0x00000008001c7213 */ /* 0x000fc60000000000 */
[----:B------:R-:W-:Y:S01]  /*10c0*/  IMAD.MOV R11, RZ, RZ, -R6 ;  /* 0x000000ffff0b7224 */ /* 0x000fe200078e0a06 */
[----:B------:R-:W-:Y:S01]  /*10d0*/  LOP3.LUT R6, R2, 0x1a, RZ, 0xfc, !PT ;  /* 0x0000001a02067812 */ /* 0x000fe200078efcff */
[----:B------:R-:W-:Y:S02]  /*10e0*/  IMAD.MOV R9, RZ, RZ, -R4 ;  /* 0x000000ffff097224 */ /* 0x000fe400078e0a04 */
[----:B------:R-:W-:Y:S01]  /*10f0*/  @!P2 IMAD.IADD R62, R62, 0x1, -R0 ;  /* 0x000000013e3ea824 */ /* 0x000fe200078e0a00 */
[----:B------:R-:W-:Y:S01]  /*1100*/  IABS R26, R6 ;  /* 0x00000006001a7213 */ /* 0x000fe20000000000 */
[C---:B------:R-:W-:Y:S01]  /*1110*/  IMAD R34, R0.reuse, R11, R34 ;  /* 0x0000000b00227224 */ /* 0x040fe200078e0222 */
[----:B------:R-:W-:Y:S01]  /*1120*/  ISETP.GE.AND P2, PT, R13, RZ, PT ;  /* 0x000000ff0d00720c */ /* 0x000fe20003f46270 */
[C---:B------:R-:W-:Y:S02]  /*1130*/  IMAD R24, R0.reuse, R7, R24 ;  /* 0x0000000700187224 */ /* 0x040fe400078e0218 */
[----:B------:R-:W-:Y:S01]  /*1140*/  IMAD R38, R0, R9, R38 ;  /* 0x0000000900267224 */ /* 0x000fe200078e0226 */
[----:B------:R-:W-:Y:S01]  /*1150*/  LOP3.LUT R9, R2, 0x1e, RZ, 0xfc, !PT ;  /* 0x0000001e02097812 */ /* 0x000fe200078efcff */
[----:B------:R-:W-:Y:S01]  /*1160*/  @!P3 IMAD.MOV R62, RZ, RZ, -R62 ;  /* 0x000000ffff3eb224 */ /* 0x000fe200078e0a3e */
[----:B------:R-:W-:Y:S01]  /*1170*/  ISETP.GT.U32.AND P3, PT, R0, R34, PT ;  /* 0x000000220000720c */ /* 0x000fe20003f64070 */
[----:B------:R-:W-:Y:S01]  /*1180*/  @!P6 IMAD.IADD R50, R50, 0x1, -R0 ;  /* 0x000000013232e824 */ /* 0x000fe200078e0a00 */
[C---:B------:R-:W-:Y:S01]  /*1190*/  ISETP.GT.U32.AND P6, PT, R0.reuse, R24, PT ;  /* 0x000000180000720c */ /* 0x040fe20003fc4070 */
[----:B------:R-:W-:Y:S01]  /*11a0*/  @!P0 IMAD.MOV R70, RZ, RZ, -R70 ;  /* 0x000000ffff468224 */ /* 0x000fe200078e0a46 */
[C---:B------:R-:W-:Y:S01]  /*11b0*/  ISETP.GT.U32.AND P0, PT, R0.reuse, R46, PT ;  /* 0x0000002e0000720c */ /* 0x040fe20003f04070 */
[----:B------:R-:W-:Y:S01]  /*11c0*/  IMAD.HI.U32 R4, R3, R26, RZ ;  /* 0x0000001a03047227 */ /* 0x000fe200078e00ff */
[----:B------:R-:W-:-:S02]  /*11d0*/  ISETP.GT.U32.AND P4, PT, R0, R38, PT ;  /* 0x000000260000720c */ /* 0x000fc40003f84070 */
[----:B------:R-:W-:Y:S01]  /*11e0*/  IABS R32, R9 ;  /* 0x0000000900207213 */ /* 0x000fe20000000000 */
[----:B------:R-:W-:Y:S02]  /*11f0*/  IMAD.MOV R7, RZ, RZ, -R4 ;  /* 0x000000ffff077224 */ /* 0x000fe400078e0a04 */
[----:B------:R-:W-:Y:S02]  /*1200*/  @!P2 IMAD.MOV R50, RZ, RZ, -R50 ;  /* 0x000000ffff32a224 */ /* 0x000fe400078e0a32 */
[--C-:B------:R-:W-:Y:S02]  /*1210*/  @!P3 IMAD.IADD R34, R34, 0x1, -R0.reuse ;  /* 0x000000012222b824 */ /* 0x100fe400078e0a00 */
[--C-:B------:R-:W-:Y:S02]  /*1220*/  @!P6 IMAD.IADD R24, R24, 0x1, -R0.reuse ;  /* 0x000000011818e824 */ /* 0x100fe400078e0a00 */
[--C-:B------:R-:W-:Y:S01]  /*1230*/  @!P0 IMAD.IADD R46, R46, 0x1, -R0.reuse ;  /* 0x000000012e2e8824 */ /* 0x100fe200078e0a00 */
[----:B------:R-:W-:Y:S01]  /*1240*/  ISETP.GT.U32.AND P6, PT, R0, R34, PT ;  /* 0x000000220000720c */ /* 0x000fe20003fc4070 */
[----:B------:R-:W-:Y:S01]  /*1250*/  @!P4 IMAD.IADD R38, R38, 0x1, -R0 ;  /* 0x000000012626c824 */ /* 0x000fe200078e0a00 */
[C---:B------:R-:W-:Y:S01]  /*1260*/  ISETP.GT.U32.AND P2, PT, R0.reuse, R24, PT ;  /* 0x000000180000720c */ /* 0x040fe20003f44070 */
[----:B------:R-:W-:Y:S01]  /*1270*/  IMAD R26, R0, R7, R26 ;  /* 0x00000007001a7224 */ /* 0x000fe200078e021a */
[----:B------:R-:W-:Y:S01]  /*1280*/  ISETP.GE.AND P0, PT, R12, RZ, PT ;  /* 0x000000ff0c00720c */ /* 0x000fe20003f06270 */
[----:B------:R-:W-:Y:S01]  /*1290*/  @!P1 IMAD.MOV R46, RZ, RZ, -R46 ;  /* 0x000000ffff2e9224 */ /* 0x000fe200078e0a2e */
[C---:B------:R-:W-:Y:S01]  /*12a0*/  ISETP.GT.U32.AND P3, PT, R0.reuse, R38, PT ;  /* 0x000000260000720c */ /* 0x040fe20003f64070 */
[----:B------:R-:W-:Y:S01]  /*12b0*/  IMAD.HI.U32 R4, R3, R28, RZ ;  /* 0x0000001c03047227 */ /* 0x000fe200078e00ff */
[----:B------:R-:W-:-:S02]  /*12c0*/  ISETP.GT.U32.AND P1, PT, R0, R26, PT ;  /* 0x0000001a0000720c */ /* 0x000fc40003f24070 */
[----:B------:R-:W-:Y:S01]  /*12d0*/  ISETP.GE.AND P4, PT, R14, RZ, PT ;  /* 0x000000ff0e00720c */ /* 0x000fe20003f86270 */
[----:B------:R-:W-:Y:S01]  /*12e0*/  @!P5 IMAD.MOV R58, RZ, RZ, -R58 ;  /* 0x000000ffff3ad224 */ /* 0x000fe200078e0a3a */
[----:B------:R-:W-:Y:S01]  /*12f0*/  ISETP.GE.AND P5, PT, R10, RZ, PT ;  /* 0x000000ff0a00720c */ /* 0x000fe20003fa6270 */
[----:B------:R-:W-:Y:S01]  /*1300*/  IMAD.MOV R7, RZ, RZ, -R4 ;  /* 0x000000ffff077224 */ /* 0x000fe200078e0a04 */
[----:B------:R-:W-:Y:S01]  /*1310*/  LOP3.LUT R10, R2, 0x20, RZ, 0xfc, !PT ;  /* 0x00000020020a7812 */ /* 0x000fe200078efcff */
[----:B------:R-:W-:Y:S01]  /*1320*/  @!P6 IMAD.IADD R34, R34, 0x1, -R0 ;  /* 0x000000012222e824 */ /* 0x000fe200078e0a00 */
[----:B------:R-:W-:Y:S01]  /*1330*/  LOP3.LUT R14, R2, 0x30, RZ, 0xfc, !PT ;  /* 0x00000030020e7812 */ /* 0x000fe200078efcff */
[----:B------:R-:W-:Y:S01]  /*1340*/  IMAD R28, R0, R7, R28 ;  /* 0x00000007001c7224 */ /* 0x000fe200078e021c */
[----:B------:R-:W-:Y:S01]  /*1350*/  IABS R30, R10 ;  /* 0x0000000a001e7213 */ /* 0x000fe20000000000 */
[--C-:B------:R-:W-:Y:S01]  /*1360*/  @!P2 IMAD.IADD R24, R24, 0x1, -R0.reuse ;  /* 0x000000011818a824 */ /* 0x100fe200078e0a00 */
[----:B------:R-:W-:Y:S01]  /*1370*/  ISETP.GE.AND P2, PT, R8, RZ, PT ;  /* 0x000000ff0800720c */ /* 0x000fe20003f46270 */
[--C-:B------:R-:W-:Y:S01]  /*1380*/  @!P3 IMAD.IADD R38, R38, 0x1, -R0.reuse ;  /* 0x000000012626b824 */ /* 0x100fe200078e0a00 */
[----:B------:R-:W-:Y:S01]  /*1390*/  ISETP.GT.U32.AND P6, PT, R0, R28, PT ;  /* 0x0000001c0000720c */ /* 0x000fe20003fc4070 */
[----:B------:R-:W-:Y:S01]  /*13a0*/  @!P1 IMAD.IADD R26, R26, 0x1, -R0 ;  /* 0x000000011a1a9824 */ /* 0x000fe200078e0a00 */
[----:B------:R-:W-:Y:S01]  /*13b0*/  LOP3.LUT R8, R2, 0x22, RZ, 0xfc, !PT ;  /* 0x0000002202087812 */ /* 0x000fe200078efcff */
[----:B------:R-:W-:Y:S01]  /*13c0*/  @!P5 IMAD.MOV R38, RZ, RZ, -R38 ;  /* 0x000000ffff26d224 */ /* 0x000fe200078e0a26 */
[----:B------:R-:W-:Y:S01]  /*13d0*/  ISETP.GE.AND P3, PT, R6, RZ, PT ;  /* 0x000000ff0600720c */ /* 0x000fe20003f66270 */
[----:B------:R-:W-:Y:S01]  /*13e0*/  IMAD.HI.U32 R4, R3, R32, RZ ;  /* 0x0000002003047227 */ /* 0x000fe200078e00ff */
[----:B------:R-:W-:-:S02]  /*13f0*/  IABS R36, R8 ;  /* 0x0000000800247213 */ /* 0x000fc40000000000 */
[----:B------:R-:W-:Y:S01]  /*1400*/  ISETP.GT.U32.AND P5, PT, R0, R26, PT ;  /* 0x0000001a0000720c */ /* 0x000fe20003fa4070 */
[----:B------:R-:W-:Y:S01]  /*1410*/  IMAD.MOV R7, RZ, RZ, -R4 ;  /* 0x000000ffff077224 */ /* 0x000fe200078e0a04 */
[----:B------:R-:W-:Y:S01]  /*1420*/  ISETP.GE.AND P1, PT, R9, RZ, PT ;  /* 0x000000ff0900720c */ /* 0x000fe20003f26270 */
[----:B------:R-:W-:Y:S01]  /*1430*/  IMAD.HI.U32 R4, R3, R36, RZ ;  /* 0x0000002403047227 */ /* 0x000fe200078e00ff */
[----:B------:R-:W-:Y:S02]  /*1440*/  IABS R56, R14 ;  /* 0x0000000e00387213 */ /* 0x000fe40000000000 */
[----:B------:R-:W-:Y:S01]  /*1450*/  LOP3.LUT R12, R2, 0x2e, RZ, 0xfc, !PT ;  /* 0x0000002e020c7812 */ /* 0x000fe200078efcff */
[----:B------:R-:W-:Y:S02]  /*1460*/  @!P6 IMAD.IADD R28, R28, 0x1, -R0 ;  /* 0x000000011c1ce824 */ /* 0x000fe400078e0a00 */
[C---:B------:R-:W-:Y:S01]  /*1470*/  IMAD R32, R0.reuse, R7, R32 ;  /* 0x0000000700207224 */ /* 0x040fe200078e0220 */
[----:B------:R-:W-:Y:S01]  /*1480*/  IABS R54, R12 ;  /* 0x0000000c00367213 */ /* 0x000fe20000000000 */
[----:B------:R-:W-:Y:S01]  /*1490*/  IMAD.MOV R7, RZ, RZ, -R4 ;  /* 0x000000ffff077224 */ /* 0x000fe200078e0a04 */
[----:B------:R-:W-:Y:S01]  /*14a0*/  ISETP.GT.U32.AND P6, PT, R0, R28, PT ;  /* 0x0000001c0000720c */ /* 0x000fe20003fc4070 */
[----:B------:R-:W-:Y:S01]  /*14b0*/  @!P5 IMAD.IADD R26, R26, 0x1, -R0 ;  /* 0x000000011a1ad824 */ /* 0x000fe200078e0a00 */
[----:B------:R-:W-:Y:S01]  /*14c0*/  LOP3.LUT R4, R2, 0x24, RZ, 0xfc, !PT ;  /* 0x0000002402047812 */ /* 0x000fe200078efcff */
[----:B------:R-:W-:-:S02]  /*14d0*/  IMAD R36, R0, R7, R36 ;  /* 0x0000000700247224 */ /* 0x000fc400078e0224 */
[----:B------:R-:W-:Y:S01]  /*14e0*/  IMAD.HI.U32 R6, R3, R30, RZ ;  /* 0x0000001e03067227 */ /* 0x000fe200078e00ff */
[----:B------:R-:W-:-:S03]  /*14f0*/  IABS R40, R4 ;  /* 0x0000000400287213 */ /* 0x000fc60000000000 */
[----:B------:R-:W-:Y:S01]  /*1500*/  @!P3 IMAD.MOV R26, RZ, RZ, -R26 ;  /* 0x000000ffff1ab224 */ /* 0x000fe200078e0a1a */
[C---:B------:R-:W-:Y:S01]  /*1510*/  ISETP.GT.U32.AND P3, PT, R0.reuse, R36, PT ;  /* 0x000000240000720c */ /* 0x040fe20003f64070 */
[----:B------:R-:W-:Y:S02]  /*1520*/  IMAD.MOV R9, RZ, RZ, -R6 ;  /* 0x000000ffff097224 */ /* 0x000fe400078e0a06 */
[----:B------:R-:W-:Y:S01]  /*1530*/  @!P0 IMAD.MOV R34, RZ, RZ, -R34 ;  /* 0x000000ffff228224 */ /* 0x000fe200078e0a22 */
[C---:B------:R-:W-:Y:S01]  /*1540*/  ISETP.GT.U32.AND P0, PT, R0.reuse, R32, PT ;  /* 0x000000200000720c */ /* 0x040fe20003f04070 */
[----:B------:R-:W-:Y:S02]  /*1550*/  IMAD R30, R0, R9, R30 ;  /* 0x00000009001e7224 */ /* 0x000fe400078e021e */
[----:B------:R-:W-:Y:S01]  /*1560*/  @!P6 IMAD.IADD R28, R28, 0x1, -R0 ;  /* 0x000000011c1ce824 */ /* 0x000fe200078e0a00 */
[----:B------:R-:W-:Y:S01]  /*1570*/  ISETP.GE.AND P6, PT, R8, RZ, PT ;  /* 0x000000ff0800720c */ /* 0x000fe20003fc6270 */
[----:B------:R-:W-:Y:S01]  /*1580*/  @!P4 IMAD.MOV R24, RZ, RZ, -R24 ;  /* 0x000000ffff18c224 */ /* 0x000fe200078e0a18 */
[----:B------:R-:W-:Y:S01]  /*1590*/  ISETP.GT.U32.AND P5, PT, R0, R30, PT ;  /* 0x0000001e0000720c */ /* 0x000fe20003fa4070 */
[----:B------:R-:W-:Y:S01]  /*15a0*/  @!P2 IMAD.MOV R28, RZ, RZ, -R28 ;  /* 0x000000ffff1ca224 */ /* 0x000fe200078e0a1c */
[----:B------:R-:W-:Y:S01]  /*15b0*/  LOP3.LUT R8, R2, 0x26, RZ, 0xfc, !PT ;  /* 0x0000002602087812 */ /* 0x000fe200078efcff */
[----:B------:R-:W-:Y:S01]  /*15c0*/  @!P3 IMAD.IADD R36, R36, 0x1, -R0 ;  /* 0x000000012424b824 */ /* 0x000fe200078e0a00 */
[----:B------:R-:W-:-:S02]  /*15d0*/  ISETP.GE.AND P4, PT, R10, RZ, PT ;  /* 0x000000ff0a00720c */ /* 0x000fc40003f86270 */
[----:B------:R-:W-:Y:S01]  /*15e0*/  IABS R42, R8 ;  /* 0x00000008002a7213 */ /* 0x000fe20000000000 */
[--C-:B------:R-:W-:Y:S01]  /*15f0*/  @!P0 IMAD.IADD R32, R32, 0x1, -R0.reuse ;  /* 0x0000000120208824 */ /* 0x100fe200078e0a00 */
[----:B------:R-:W-:Y:S02]  /*1600*/  ISETP.GT.U32.AND P3, PT, R0, R36, PT ;  /* 0x000000240000720c */ /* 0x000fe40003f64070 */
[----:B------:R-:W-:Y:S01]  /*1610*/  ISETP.GE.AND P2, PT, R4, RZ, PT ;  /* 0x000000ff0400720c */ /* 0x000fe20003f46270 */
[C---:B------:R-:W-:Y:S01]  /*1620*/  IMAD.HI.U32 R6, R3.reuse, R42, RZ ;  /* 0x0000002a03067227 */ /* 0x040fe200078e00ff */
[----:B------:R-:W-:Y:S02]  /*1630*/  ISETP.GT.U32.AND P0, PT, R0, R32, PT ;  /* 0x000000200000720c */ /* 0x000fe40003f04070 */
[----:B------:R-:W-:Y:S01]  /*1640*/  LOP3.LUT R10, R2, 0x28, RZ, 0xfc, !PT ;  /* 0x00000028020a7812 */ /* 0x000fe200078efcff */
[----:B------:R-:W-:Y:S02]  /*1650*/  @!P5 IMAD.IADD R30, R30, 0x1, -R0 ;  /* 0x000000011e1ed824 */ /* 0x000fe400078e0a00 */
[----:B------:R-:W-:Y:S01]  /*1660*/  IMAD.MOV R11, RZ, RZ, -R6 ;  /* 0x000000ffff0b7224 */ /* 0x000fe200078e0a06 */
[----:B------:R-:W-:Y:S01]  /*1670*/  IABS R48, R10 ;  /* 0x0000000a00307213 */ /* 0x000fe20000000000 */
[----:B------:R-:W-:Y:S01]  /*1680*/  IMAD.HI.U32 R4, R3, R40, RZ ;  /* 0x0000002803047227 */ /* 0x000fe200078e00ff */
[----:B------:R-:W-:-:S03]  /*1690*/  ISETP.GT.U32.AND P5, PT, R0, R30, PT ;  /* 0x0000001e0000720c */ /* 0x000fc60003fa4070 */
[----:B------:R-:W-:Y:S02]  /*16a0*/  IMAD R42, R0, R11, R42 ;  /* 0x0000000b002a7224 */ /* 0x000fe400078e022a */
[----:B------:R-:W-:Y:S02]  /*16b0*/  @!P3 IMAD.IADD R36, R36, 0x1, -R0 ;  /* 0x000000012424b824 */ /* 0x000fe400078e0a00 */
[----:B------:R-:W-:Y:S01]  /*16c0*/  IMAD.MOV R9, RZ, RZ, -R4 ;  /* 0x000000ffff097224 */ /* 0x000fe200078e0a04 */
[----:B------:R-:W-:Y:S01]  /*16d0*/  ISETP.GT.U32.AND P3, PT, R0, R42, PT ;  /* 0x0000002a0000720c */ /* 0x000fe20003f64070 */
[----:B------:R-:W-:Y:S01]  /*16e0*/  @!P0 IMAD.IADD R32, R32, 0x1, -R0 ;  /* 0x0000000120208824 */ /* 0x000fe200078e0a00 */
[----:B------:R-:W-:Y:S01]  /*16f0*/  LOP3.LUT R4, R2, 0x2a, RZ, 0xfc, !PT ;  /* 0x0000002a02047812 */ /* 0x000fe200078efcff */
[----:B------:R-:W-:Y:S01]  /*1700*/  IMAD R40, R0, R9, R40 ;  /* 0x0000000900287224 */ /* 0x000fe200078e0228 */
[----:B------:R-:W-:Y:S01]  /*1710*/  ISETP.GE.AND P0, PT, R8, RZ, PT ;  /* 0x000000ff0800720c */ /* 0x000fe20003f06270 */
[----:B------:R-:W-:Y:S01]  /*1720*/  IMAD.HI.U32 R7, R3, R48, RZ ;  /* 0x0000003003077227 */ /* 0x000fe200078e00ff */
[----:B------:R-:W-:-:S03]  /*1730*/  IABS R44, R4 ;  /* 0x00000004002c7213 */ /* 0x000fc60000000000 */
[----:B------:R-:W-:Y:S01]  /*1740*/  @!P5 IMAD.IADD R30, R30, 0x1, -R0 ;  /* 0x000000011e1ed824 */ /* 0x000fe200078e0a00 */
[----:B------:R-:W-:Y:S01]  /*1750*/  ISETP.GE.AND P5, PT, R10, RZ, PT ;  /* 0x000000ff0a00720c */ /* 0x000fe20003fa6270 */
[----:B------:R-:W-:Y:S01]  /*1760*/  @!P1 IMAD.MOV R32, RZ, RZ, -R32 ;  /* 0x000000ffff209224 */ /* 0x000fe200078e0a20 */
[----:B------:R-:W-:Y:S01]  /*1770*/  ISETP.GT.U32.AND P1, PT, R0, R40, PT ;  /* 0x000000280000720c */ /* 0x000fe20003f24070 */
[----:B------:R-:W-:Y:S01]  /*1780*/  IMAD.MOV R7, RZ, RZ, -R7 ;  /* 0x000000ffff077224 */ /* 0x000fe200078e0a07 */
[----:B------:R-:W-:Y:S01]  /*1790*/  LOP3.LUT R10, R2, 0x2c, RZ, 0xfc, !PT ;  /* 0x0000002c020a7812 */ /* 0x000fe200078efcff */
[----:B------:R-:W-:Y:S02]  /*17a0*/  @!P3 IMAD.IADD R42, R42, 0x1, -R0 ;  /* 0x000000012a2ab824 */ /* 0x000fe400078e0a00 */
[----:B------:R-:W-:Y:S01]  /*17b0*/  IMAD R48, R0, R7, R48 ;  /* 0x0000000700307224 */ /* 0x000fe200078e0230 */
[----:B------:R-:W-:Y:S01]  /*17c0*/  IABS R52, R10 ;  /* 0x0000000a00347213 */ /* 0x000fe20000000000 */
[----:B------:R-:W-:Y:S01]  /*17d0*/  @!P4 IMAD.MOV R30, RZ, RZ, -R30 ;  /* 0x000000ffff1ec224 */ /* 0x000fe200078e0a1e */
[----:B------:R-:W-:Y:S01]  /*17e0*/  ISETP.GE.AND P4, PT, R4, RZ, PT ;  /* 0x000000ff0400720c */ /* 0x000fe20003f86270 */
[----:B------:R-:W-:Y:S01]  /*17f0*/  @!P6 IMAD.MOV R36, RZ, RZ, -R36 ;  /* 0x000000ffff24e224 */ /* 0x000fe200078e0a24 */
[C---:B------:R-:W-:Y:S01]  /*1800*/  ISETP.GT.U32.AND P3, PT, R0.reuse, R42, PT ;  /* 0x0000002a0000720c */ /* 0x040fe20003f64070 */
[----:B------:R-:W-:Y:S01]  /*1810*/  IMAD.HI.U32 R4, R3, R44, RZ ;  /* 0x0000002c03047227 */ /* 0x000fe200078e00ff */
[----:B------:R-:W-:-:S03]  /*1820*/  ISETP.GT.U32.AND P6, PT, R0, R48, PT ;  /* 0x000000300000720c */ /* 0x000fc60003fc4070 */
[----:B------:R-:W-:-:S04]  /*1830*/  IMAD.HI.U32 R6, R3, R52, RZ ;  /* 0x0000003403067227 */ /* 0x000fc800078e00ff */
[----:B------:R-:W-:Y:S02]  /*1840*/  @!P1 IMAD.IADD R40, R40, 0x1, -R0 ;  /* 0x0000000128289824 */ /* 0x000fe400078e0a00 */
[----:B------:R-:W-:Y:S02]  /*1850*/  IMAD.MOV R9, RZ, RZ, -R4 ;  /* 0x000000ffff097224 */ /* 0x000fe400078e0a04 */
[----:B------:R-:W-:Y:S01]  /*1860*/  IMAD.MOV R11, RZ, RZ, -R6 ;  /* 0x000000ffff0b7224 */ /* 0x000fe200078e0a06 */
[C---:B------:R-:W-:Y:S01]  /*1870*/  ISETP.GT.U32.AND P1, PT, R0.reuse, R40, PT ;  /* 0x000000280000720c */ /* 0x040fe20003f24070 */
[C---:B------:R-:W-:Y:S02]  /*1880*/  IMAD R44, R0.reuse, R9, R44 ;  /* 0x00000009002c7224 */ /* 0x040fe400078e022c */
[----:B------:R-:W-:Y:S01]  /*1890*/  IMAD R52, R0, R11, R52 ;  /* 0x0000000b00347224 */ /* 0x000fe200078e0234 */
[----:B------:R-:W-:Y:S01]  /*18a0*/  LOP3.LUT R11, R2, 0x36, RZ, 0xfc, !PT ;  /* 0x00000036020b7812 */ /* 0x000fe200078efcff */
[--C-:B------:R-:W-:Y:S01]  /*18b0*/  @!P3 IMAD.IADD R42, R42, 0x1, -R0.reuse ;  /* 0x000000012a2ab824 */ /* 0x100fe200078e0a00 */
[----:B------:R-:W-:Y:S01]  /*18c0*/  ISETP.GT.U32.AND P3, PT, R0, R44, PT ;  /* 0x0000002c0000720c */ /* 0x000fe20003f64070 */
[----:B------:R-:W-:Y:S01]  /*18d0*/  @!P6 IMAD.IADD R48, R48, 0x1, -R0 ;  /* 0x000000013030e824 */ /* 0x000fe200078e0a00 */
[----:B------:R-:W-:Y:S01]  /*18e0*/  ISETP.GT.U32.AND P6, PT, R0, R52, PT ;  /* 0x000000340000720c */ /* 0x000fe20003fc4070 */
[----:B------:R-:W-:Y:S01]  /*18f0*/  IMAD.HI.U32 R8, R3, R56, RZ ;  /* 0x0000003803087227 */ /* 0x000fe200078e00ff */
[----:B------:R-:W-:-:S03]  /*1900*/  IABS R60, R11 ;  /* 0x0000000b003c7213 */ /* 0x000fc60000000000 */
[----:B------:R-:W-:Y:S01]  /*1910*/  @!P1 IMAD.IADD R40, R40, 0x1, -R0 ;  /* 0x0000000128289824 */ /* 0x000fe200078e0a00 */
[----:B------:R-:W-:Y:S01]  /*1920*/  ISETP.GE.AND P1, PT, R10, RZ, PT ;  /* 0x000000ff0a00720c */ /* 0x000fe20003f26270 */
[----:B------:R-:W-:Y:S01]  /*1930*/  IMAD.MOV R13, RZ, RZ, -R8 ;  /* 0x000000ffff0d7224 */ /* 0x000fe200078e0a08 */
[C---:B------:R-:W-:Y:S01]  /*1940*/  LOP3.LUT R8, R2.reuse, 0x32, RZ, 0xfc, !PT ;  /* 0x0000003202087812 */ /* 0x040fe200078efcff */
[C---:B------:R-:W-:Y:S01]  /*1950*/  IMAD.HI.U32 R7, R3.reuse, R54, RZ ;  /* 0x0000003603077227 */ /* 0x040fe200078e00ff */
[----:B------:R-:W-:Y:S02]  /*1960*/  LOP3.LUT R10, R2, 0x34, RZ, 0xfc, !PT ;  /* 0x00000034020a7812 */ /* 0x000fe400078efcff */
[----:B------:R-:W-:Y:S01]  /*1970*/  IABS R68, R8 ;  /* 0x0000000800447213 */ /* 0x000fe20000000000 */
[--C-:B------:R-:W-:Y:S01]  /*1980*/  @!P3 IMAD.IADD R44, R44, 0x1, -R0.reuse ;  /* 0x000000012c2cb824 */ /* 0x100fe200078e0a00 */
[----:B------:R-:W-:Y:S01]  /*1990*/  IABS R64, R10 ;  /* 0x0000000a00407213 */ /* 0x000fe20000000000 */
[----:B------:R-:W-:Y:S01]  /*19a0*/  @!P6 IMAD.IADD R52, R52, 0x1, -R0 ;  /* 0x000000013434e824 */ /* 0x000fe200078e0a00 */
[C---:B------:R-:W-:Y:S01]  /*19b0*/  ISETP.GT.U32.AND P3, PT, R0.reuse, R48, PT ;  /* 0x000000300000720c */ /* 0x040fe20003f64070 */
[----:B------:R-:W-:Y:S01]  /*19c0*/  @!P2 IMAD.MOV R40, RZ, RZ, -R40 ;  /* 0x000000ffff28a224 */ /* 0x000fe200078e0a28 */
[C---:B------:R-:W-:Y:S01]  /*19d0*/  ISETP.GT.U32.AND P2, PT, R0.reuse, R44, PT ;  /* 0x0000002c0000720c */ /* 0x040fe20003f44070 */
[----:B------:R-:W-:Y:S01]  /*19e0*/  IMAD.MOV R7, RZ, RZ, -R7 ;  /* 0x000000ffff077224 */ /* 0x000fe200078e0a07 */
[----:B------:R-:W-:Y:S01]  /*19f0*/  ISETP.GT.U32.AND P6, PT, R0, R52, PT ;  /* 0x000000340000720c */ /* 0x000fe20003fc4070 */
[----:B------:R-:W-:-:S04]  /*1a00*/  IMAD.HI.U32 R4, R3, R68, RZ ;  /* 0x0000004403047227 */ /* 0x000fc800078e00ff */
[----:B------:R-:W-:-:S04]  /*1a10*/  IMAD.HI.U32 R6, R3, R64, RZ ;  /* 0x0000004003067227 */ /* 0x000fc800078e00ff */
[C---:B------:R-:W-:Y:S02]  /*1a20*/  IMAD R54, R0.reuse, R7, R54 ;  /* 0x0000000700367224 */ /* 0x040fe400078e0236 */
[----:B------:R-:W-:Y:S01]  /*1a30*/  IMAD R56, R0, R13, R56 ;  /* 0x0000000d00387224 */ /* 0x000fe200078e0238 */
[----:B------:R-:W-:Y:S01]  /*1a40*/  LOP3.LUT R13, R2, 0x38, RZ, 0xfc, !PT ;  /* 0x00000038020d7812 */ /* 0x000fe200078efcff */
[----:B------:R-:W-:Y:S02]  /*1a50*/  IMAD.MOV R7, RZ, RZ, -R4 ;  /* 0x000000ffff077224 */ /* 0x000fe400078e0a04 */
[----:B------:R-:W-:Y:S01]  /*1a60*/  IMAD.MOV R9, RZ, RZ, -R6 ;  /* 0x000000ffff097224 */ /* 0x000fe200078e0a06 */
[----:B------:R-:W-:Y:S01]  /*1a70*/  IABS R66, R13 ;  /* 0x0000000d00427213 */ /* 0x000fe20000000000 */
[----:B------:R-:W-:Y:S01]  /*1a80*/  @!P0 IMAD.MOV R42, RZ, RZ, -R42 ;  /* 0x000000ffff2a8224 */ /* 0x000fe200078e0a2a */
[----:B------:R-:W-:Y:S01]  /*1a90*/  ISETP.GT.U32.AND P0, PT, R0, R54, PT ;  /* 0x000000360000720c */ /* 0x000fe20003f04070 */
[----:B------:R-:W-:Y:S01]  /*1aa0*/  @!P3 IMAD.IADD R48, R48, 0x1, -R0 ;  /* 0x000000013030b824 */ /* 0x000fe200078e0a00 */
[C---:B------:R-:W-:Y:S01]  /*1ab0*/  ISETP.GT.U32.AND P3, PT, R0.reuse, R56, PT ;  /* 0x000000380000720c */ /* 0x040fe20003f64070 */
[----:B------:R-:W-:-:S02]  /*1ac0*/  IMAD R68, R0, R7, R68 ;  /* 0x0000000700447224 */ /* 0x000fc400078e0244 */
[----:B------:R-:W-:Y:S02]  /*1ad0*/  IMAD R64, R0, R9, R64 ;  /* 0x0000000900407224 */ /* 0x000fe400078e0240 */
[--C-:B------:R-:W-:Y:S01]  /*1ae0*/  @!P2 IMAD.IADD R44, R44, 0x1, -R0.reuse ;  /* 0x000000012c2ca824 */ /* 0x100fe200078e0a00 */
[----:B------:R-:W-:Y:S01]  /*1af0*/  ISETP.GT.U32.AND P2, PT, R0, R68, PT ;  /* 0x000000440000720c */ /* 0x000fe20003f44070 */
[----:B------:R-:W-:Y:S01]  /*1b00*/  @!P6 IMAD.IADD R52, R52, 0x1, -R0 ;  /* 0x000000013434e824 */ /* 0x000fe200078e0a00 */
[----:B------:R-:W-:Y:S01]  /*1b10*/  ISETP.GT.U32.AND P6, PT, R0, R64, PT ;  /* 0x000000400000720c */ /* 0x000fe20003fc4070 */
[----:B------:R-:W-:-:S04]  /*1b20*/  IMAD.HI.U32 R6, R3, R66, RZ ;  /* 0x0000004203067227 */ /* 0x000fc800078e00ff */
[--C-:B------:R-:W-:Y:S01]  /*1b30*/  @!P0 IMAD.IADD R54, R54, 0x1, -R0.reuse ;  /* 0x0000000136368824 */ /* 0x100fe200078e0a00 */
[----:B------:R-:W-:Y:S01]  /*1b40*/  ISETP.GE.AND P0, PT, R12, RZ, PT ;  /* 0x000000ff0c00720c */ /* 0x000fe20003f06270 */
[----:B------:R-:W-:Y:S01]  /*1b50*/  @!P3 IMAD.IADD R56, R56, 0x1, -R0 ;  /* 0x000000013838b824 */ /* 0x000fe200078e0a00 */
[----:B------:R-:W-:Y:S01]  /*1b60*/  LOP3.LUT R12, R2, 0x3a, RZ, 0xfc, !PT ;  /* 0x0000003a020c7812 */ /* 0x000fe200078efcff */
[----:B------:R-:W-:Y:S01]  /*1b70*/  @!P5 IMAD.MOV R48, RZ, RZ, -R48 ;  /* 0x000000ffff30d224 */ /* 0x000fe200078e0a30 */
[----:B------:R-:W-:Y:S01]  /*1b80*/  ISETP.GE.AND P3, PT, R14, RZ, PT ;  /* 0x000000ff0e00720c */ /* 0x000fe20003f66270 */
[--C-:B------:R-:W-:Y:S01]  /*1b90*/  @!P2 IMAD.IADD R68, R68, 0x1, -R0.reuse ;  /* 0x000000014444a824 */ /* 0x100fe200078e0a00 */
[----:B------:R-:W-:Y:S01]  /*1ba0*/  ISETP.GT.U32.AND P2, PT, R0, R54, PT ;  /* 0x000000360000720c */ /* 0x000fe20003f44070 */
[----:B------:R-:W-:Y:S01]  /*1bb0*/  @!P6 IMAD.IADD R64, R64, 0x1, -R0 ;  /* 0x000000014040e824 */ /* 0x000fe200078e0a00 */
[C---:B------:R-:W-:Y:S01]  /*1bc0*/  ISETP.GT.U32.AND P6, PT, R0.reuse, R56, PT ;  /* 0x000000380000720c */ /* 0x040fe20003fc4070 */
[----:B------:R-:W-:Y:S01]  /*1bd0*/  IMAD.MOV R9, RZ, RZ, -R6 ;  /* 0x000000ffff097224 */ /* 0x000fe200078e0a06 */
[----:B------:R-:W-:Y:S01]  /*1be0*/  ISETP.GT.U32.AND P5, PT, R0, R68, PT ;  /* 0x000000440000720c */ /* 0x000fe20003fa4070 */
[----:B------:R-:W-:Y:S01]  /*1bf0*/  IMAD.HI.U32 R4, R3, R60, RZ ;  /* 0x0000003c03047227 */ /* 0x000fe200078e00ff */
[----:B------:R-:W-:-:S02]  /*1c00*/  LOP3.LUT R14, R2, 0x3c, RZ, 0xfc, !PT ;  /* 0x0000003c020e7812 */ /* 0x000fc400078efcff */
[----:B------:R-:W-:Y:S01]  /*1c10*/  IABS R72, R12 ;  /* 0x0000000c00487213 */ /* 0x000fe20000000000 */
[C---:B------:R-:W-:Y:S01]  /*1c20*/  IMAD R66, R0.reuse, R9, R66 ;  /* 0x0000000900427224 */ /* 0x040fe200078e0242 */
[----:B------:R-:W-:Y:S01]  /*1c30*/  IABS R76, R14 ;  /* 0x0000000e004c7213 */ /* 0x000fe20000000000 */
[----:B------:R-:W-:Y:S01]  /*1c40*/  @!P4 IMAD.MOV R44, RZ, RZ, -R44 ;  /* 0x000000ffff2cc224 */ /* 0x000fe200078e0a2c */
[----:B------:R-:W-:Y:S01]  /*1c50*/  ISETP.GT.U32.AND P4, PT, R0, R64, PT ;  /* 0x000000400000720c */ /* 0x000fe20003f84070 */
[--C-:B------:R-:W-:Y:S01]  /*1c60*/  @!P2 IMAD.IADD R54, R54, 0x1, -R0.reuse ;  /* 0x000000013636a824 */ /* 0x100fe200078e0a00 */
[----:B------:R-:W-:Y:S01]  /*1c70*/  ISETP.GE.AND P2, PT, R8, RZ, PT ;  /* 0x000000ff0800720c */ /* 0x000fe20003f46270 */
[----:B------:R-:W-:Y:S01]  /*1c80*/  @!P6 IMAD.IADD R56, R56, 0x1, -R0 ;  /* 0x000000013838e824 */ /* 0x000fe200078e0a00 */
[----:B------:R-:W-:Y:S01]  /*1c90*/  ISETP.GT.U32.AND P6, PT, R0, R66, PT ;  /* 0x000000420000720c */ /* 0x000fe20003fc4070 */
[----:B------:R-:W-:Y:S01]  /*1ca0*/  IMAD.MOV R7, RZ, RZ, -R4 ;  /* 0x000000ffff077224 */ /* 0x000fe200078e0a04 */
[----:B------:R-:W-:Y:S01]  /*1cb0*/  LOP3.LUT R8, R2, 0x42, RZ, 0xfc, !PT ;  /* 0x0000004202087812 */ /* 0x000fe200078efcff */
[----:B------:R-:W-:-:S03]  /*1cc0*/  IMAD.HI.U32 R4, R3, R72, RZ ;  /* 0x0000004803047227 */ /* 0x000fc600078e00ff */
[----:B------:R-:W-:Y:S01]  /*1cd0*/  IABS R88, R8 ;  /* 0x0000000800587213 */ /* 0x000fe20000000000 */
[----:B------:R-:W-:Y:S01]  /*1ce0*/  @!P5 IMAD.IADD R68, R68, 0x1, -R0 ;  /* 0x000000014444d824 */ /* 0x000fe200078e0a00 */
[----:B------:R-:W-:Y:S01]  /*1cf0*/  ISETP.GE.AND P5, PT, R10, RZ, PT ;  /* 0x000000ff0a00720c */ /* 0x000fe20003fa6270 */
[----:B------:R-:W-:Y:S01]  /*1d00*/  IMAD R60, R0, R7, R60 ;  /* 0x00000007003c7224 */ /* 0x000fe200078e023c */
[----:B------:R-:W-:Y:S01]  /*1d10*/  LOP3.LUT R10, R2, 0x4a, RZ, 0xfc, !PT ;  /* 0x0000004a020a7812 */ /* 0x000fe200078efcff */
[----:B------:R-:W-:-:S03]  /*1d20*/  IMAD.HI.U32 R6, R3, R76, RZ ;  /* 0x0000004c03067227 */ /* 0x000fc600078e00ff */
[----:B------:R-:W-:Y:S01]  /*1d30*/  IABS R98, R10 ;  /* 0x0000000a00627213 */ /* 0x000fe20000000000 */
[----:B------:R-:W-:Y:S01]  /*1d40*/  IMAD.MOV R7, RZ, RZ, -R4 ;  /* 0x000000ffff077224 */ /* 0x000fe200078e0a04 */
[C---:B------:R-:W-:Y:S01]  /*1d50*/  LOP3.LUT R4, R2.reuse, 0x3e, RZ, 0xfc, !PT ;  /* 0x0000003e02047812 */ /* 0x040fe200078efcff */
[----:B------:R-:W-:Y:S01]  /*1d60*/  IMAD.MOV R9, RZ, RZ, -R6 ;  /* 0x000000ffff097224 */ /* 0x000fe200078e0a06 */
[----:B------:R-:W-:Y:S01]  /*1d70*/  LOP3.LUT R6, R2, 0x40, RZ, 0xfc, !PT ;  /* 0x0000004002067812 */ /* 0x000fe200078efcff */
[C---:B------:R-:W-:Y:S01]  /*1d80*/  IMAD R72, R0.reuse, R7, R72 ;  /* 0x0000000700487224 */ /* 0x040fe200078e0248 */
[----:B------:R-:W-:Y:S01]  /*1d90*/  IABS R80, R4 ;  /* 0x0000000400507213 */ /* 0x000fe20000000000 */
[----:B------:R-:W-:Y:S01]  /*1da0*/  @!P1 IMAD.MOV R52, RZ, RZ, -R52 ;  /* 0x000000ffff349224 */ /* 0x000fe200078e0a34 */
[----:B------:R-:W-:Y:S01]  /*1db0*/  ISETP.GT.U32.AND P1, PT, R0, R60, PT ;  /* 0x0000003c0000720c */ /* 0x000fe20003f24070 */
[--C-:B------:R-:W-:Y:S01]  /*1dc0*/  @!P4 IMAD.IADD R64, R64, 0x1, -R0.reuse ;  /* 0x000000014040c824 */ /* 0x100fe200078e0a00 */
[----:B------:R-:W-:Y:S01]  /*1dd0*/  ISETP.GE.AND P4, PT, R11, RZ, PT ;  /* 0x000000ff0b00720c */ /* 0x000fe20003f86270 */
[----:B------:R-:W-:Y:S01]  /*1de0*/  @!P6 IMAD.IADD R66, R66, 0x1, -R0 ;  /* 0x000000014242e824 */ /* 0x000fe200078e0a00 */
[----:B------:R-:W-:Y:S01]  /*1df0*/  IABS R82, R6 ;  /* 0x0000000600527213 */ /* 0x000fe20000000000 */
[----:B------:R-:W-:Y:S01]  /*1e00*/  IMAD R76, R0, R9, R76 ;  /* 0x00000009004c7224 */ /* 0x000fe200078e024c */
[----:B------:R-:W-:Y:S01]  /*1e10*/  ISETP.GE.AND P6, PT, R12, RZ, PT ;  /* 0x000000ff0c00720c */ /* 0x000fe20003fc6270 */
[----:B------:R-:W-:Y:S01]  /*1e20*/  @!P2 IMAD.MOV R68, RZ, RZ, -R68 ;  /* 0x000000ffff44a224 */ /* 0x000fe200078e0a44 */
[C---:B------:R-:W-:Y:S01]  /*1e30*/  ISETP.GT.U32.AND P2, PT, R0.reuse, R72, PT ;  /* 0x000000480000720c */ /* 0x040fe20003f44070 */
[----:B------:R-:W-:Y:S01]  /*1e40*/  @!P3 IMAD.MOV R56, RZ, RZ, -R56 ;  /* 0x000000ffff38b224 */ /* 0x000fe200078e0a38 */
[C---:B------:R-:W-:Y:S01]  /*1e50*/  ISETP.GT.U32.AND P3, PT, R0.reuse, R66, PT ;  /* 0x000000420000720c */ /* 0x040fe20003f64070 */
[----:B------:R-:W-:Y:S01]  /*1e60*/  @!P5 IMAD.MOV R64, RZ, RZ, -R64 ;  /* 0x000000ffff40d224 */ /* 0x000fe200078e0a40 */
[----:B------:R-:W-:Y:S01]  /*1e70*/  ISETP.GT.U32.AND P5, PT, R0, R76, PT ;  /* 0x0000004c0000720c */ /* 0x000fe20003fa4070 */
[----:B------:R-:W-:Y:S01]  /*1e80*/  @!P1 IMAD.IADD R60, R60, 0x1, -R0 ;  /* 0x000000013c3c9824 */ /* 0x000fe200078e0a00 */
[----:B------:R-:W-:Y:S01]  /*1e90*/  ISETP.GE.AND P1, PT, R13, RZ, PT ;  /* 0x000000ff0d00720c */ /* 0x000fe20003f26270 */
[----:B------:R-:W-:Y:S01]  /*1ea0*/  @!P0 IMAD.MOV R54, RZ, RZ, -R54 ;  /* 0x000000ffff368224 */ /* 0x000fe200078e0a36 */
[----:B------:R-:W-:-:S02]  /*1eb0*/  LOP3.LUT R11, R2, 0x4c, RZ, 0xfc, !PT ;  /* 0x0000004c020b7812 */ /* 0x000fc400078efcff */
[----:B------:R-:W-:Y:S02]  /*1ec0*/  ISETP.GT.U32.AND P0, PT, R0, R60, PT ;  /* 0x0000003c0000720c */ /* 0x000fe40003f04070 */
[----:B------:R-:W-:Y:S01]  /*1ed0*/  IABS R100, R11 ;  /* 0x0000000b00647213 */ /* 0x000fe20000000000 */
[--C-:B------:R-:W-:Y:S01]  /*1ee0*/  @!P2 IMAD.IADD R72, R72, 0x1, -R0.reuse ;  /* 0x000000014848a824 */ /* 0x100fe200078e0a00 */
[----:B------:R-:W-:Y:S01]  /*1ef0*/  ISETP.GE.AND P2, PT, R6, RZ, PT ;  /* 0x000000ff0600720c */ /* 0x000fe20003f46270 */
[--C-:B------:R-:W-:Y:S01]  /*1f00*/  @!P3 IMAD.IADD R66, R66, 0x1, -R0.reuse ;  /* 0x000000014242b824 */ /* 0x100fe200078e0a00 */
[----:B------:R-:W-:Y:S01]  /*1f10*/  ISETP.GE.AND P3, PT, R4, RZ, PT ;  /* 0x000000ff0400720c */ /* 0x000fe20003f66270 */
[----:B------:R-:W-:Y:S01]  /*1f20*/  @!P5 IMAD.IADD R76, R76, 0x1, -R0 ;  /* 0x000000014c4cd824 */ /* 0x000fe200078e0a00 */
[----:B------:R-:W-:Y:S01]  /*1f30*/  ISETP.GT.U32.AND P5, PT, R0, R72, PT ;  /* 0x000000480000720c */ /* 0x000fe20003fa4070 */
[----:B------:R-:W-:Y:S01]  /*1f40*/  IMAD.HI.U32 R4, R3, R80, RZ ;  /* 0x0000005003047227 */ /* 0x000fe200078e00ff */
[----:B------:R-:W-:-:S02]  /*1f50*/  LOP3.LUT R12, R2, 0x4e, RZ, 0xfc, !PT ;  /* 0x0000004e020c7812 */ /* 0x000fc400078efcff */
[C---:B------:R-:W-:Y:S01]  /*1f60*/  LOP3.LUT R13, R2.reuse, 0x50, RZ, 0xfc, !PT ;  /* 0x00000050020d7812 */ /* 0x040fe200078efcff */
[----:B------:R-:W-:Y:S01]  /*1f70*/  IMAD.MOV R7, RZ, RZ, -R4 ;  /* 0x000000ffff077224 */ /* 0x000fe200078e0a04 */
[----:B------:R-:W-:Y:S01]  /*1f80*/  LOP3.LUT R4, R2, 0x44, RZ, 0xfc, !PT ;  /* 0x0000004402047812 */ /* 0x000fe200078efcff */
[----:B------:R-:W-:Y:S01]  /*1f90*/  IMAD.HI.U32 R6, R3, R82, RZ ;  /* 0x0000005203067227 */ /* 0x000fe200078e00ff */
[----:B------:R-:W-:Y:S02]  /*1fa0*/  IABS R102, R12 ;  /* 0x0000000c00667213 */ /* 0x000fe40000000000 */
[----:B------:R-:W-:Y:S01]  /*1fb0*/  IABS R84, R4 ;  /* 0x0000000400547213 */ /* 0x000fe20000000000 */
[----:B------:R-:W-:Y:S01]  /*1fc0*/  IMAD R80, R0, R7, R80 ;  /* 0x0000000700507224 */ /* 0x000fe200078e0250 */
[----:B------:R-:W-:Y:S01]  /*1fd0*/  IABS R106, R13 ;  /* 0x0000000d006a7213 */ /* 0x000fe20000000000 */
[--C-:B------:R-:W-:Y:S01]  /*1fe0*/  @!P0 IMAD.IADD R60, R60, 0x1, -R0.reuse ;  /* 0x000000013c3c8824 */ /* 0x100fe200078e0a00 */
[----:B------:R-:W-:Y:S01]  /*1ff0*/  ISETP.GE.AND P0, PT, R14, RZ, PT ;  /* 0x000000ff0e00720c */ /* 0x000fe20003f06270 */
[----:B------:R-:W-:Y:S01]  /*2000*/  @!P5 IMAD.IADD R72, R72, 0x1, -R0 ;  /* 0x000000014848d824 */ /* 0x000fe200078e0a00 */
[----:B------:R-:W-:Y:S01]  /*2010*/  ISETP.GT.U32.AND P5, PT, R0, R80, PT ;  /* 0x000000500000720c */ /* 0x000fe20003fa4070 */
[----:B------:R-:W-:Y:S01]  /*2020*/  IMAD.MOV R9, RZ, RZ, -R6 ;  /* 0x000000ffff097224 */ /* 0x000fe200078e0a06 */
[----:B------:R-:W-:Y:S01]  /*2030*/  LOP3.LUT R6, R2, 0x46, RZ, 0xfc, !PT ;  /* 0x0000004602067812 */ /* 0x000fe200078efcff */
[----:B------:R-:W-:Y:S01]  /*2040*/  @!P4 IMAD.MOV R60, RZ, RZ, -R60 ;  /* 0x000000ffff3cc224 */ /* 0x000fe200078e0a3c */
[C---:B------:R-:W-:Y:S01]  /*2050*/  ISETP.GT.U32.AND P4, PT, R0.reuse, R76, PT ;  /* 0x0000004c0000720c */ /* 0x040fe20003f84070 */
[----:B------:R-:W-:Y:S01]  /*2060*/  IMAD R82, R0, R9, R82 ;  /* 0x0000000900527224 */ /* 0x000fe200078e0252 */
[----:B------:R-:W-:Y:S01]  /*2070*/  IABS R90, R6 ;  /* 0x00000006005a7213 */ /* 0x000fe20000000000 */
[----:B------:R-:W-:Y:S01]  /*2080*/  @!P6 IMAD.MOV R72, RZ, RZ, -R72 ;  /* 0x000000ffff48e224 */ /* 0x000fe200078e0a48 */
[----:B------:R-:W-:Y:S01]  /*2090*/  LOP3.LUT R14, R2, 0x8c, RZ, 0xfc, !PT ;  /* 0x0000008c020e7812 */ /* 0x000fe200078efcff */
[----:B------:R-:W-:Y:S01]  /*20a0*/  @!P1 IMAD.MOV R66, RZ, RZ, -R66 ;  /* 0x000000ffff429224 */ /* 0x000fe200078e0a42 */
[----:B------:R-:W-:-:S02]  /*20b0*/  ISETP.GT.U32.AND P6, PT, R0, R82, PT ;  /* 0x000000520000720c */ /* 0x000fc40003fc4070 */
[----:B------:R-:W-:Y:S01]  /*20c0*/  ISETP.GE.AND P1, PT, R8, RZ, PT ;  /* 0x000000ff0800720c */ /* 0x000fe20003f26270 */
[--C-:B------:R-:W-:Y:S01]  /*20d0*/  @!P5 IMAD.IADD R80, R80, 0x1, -R0.reuse ;  /* 0x000000015050d824 */ /* 0x100fe200078e0a00 */
[----:B------:R-:W-:Y:S02]  /*20e0*/  LOP3.LUT R8, R2, 0x48, RZ, 0xfc, !PT ;  /* 0x0000004802087812 */ /* 0x000fe400078efcff */
[----:B------:R-:W-:Y:S01]  /*20f0*/  IABS R170, R14 ;  /* 0x0000000e00aa7213 */ /* 0x000fe20000000000 */
[----:B------:R-:W-:Y:S01]  /*2100*/  @!P4 IMAD.IADD R76, R76, 0x1, -R0 ;  /* 0x000000014c4cc824 */ /* 0x000fe200078e0a00 */
[----:B------:R-:W-:Y:S01]  /*2110*/  ISETP.GE.AND P4, PT, R4, RZ, PT ;  /* 0x000000ff0400720c */ /* 0x000fe20003f86270 */
[----:B------:R-:W-:Y:S01]  /*2120*/  IMAD.HI.U32 R4, R3, R88, RZ ;  /* 0x0000005803047227 */ /* 0x000fe200078e00ff */
[----:B------:R-:W-:Y:S02]  /*2130*/  ISETP.GT.U32.AND P5, PT, R0, R80, PT ;  /* 0x000000500000720c */ /* 0x000fe40003fa4070 */
[----:B------:R-:W-:Y:S01]  /*2140*/  IABS R94, R8 ;  /* 0x00000008005e7213 */ /* 0x000fe20000000000 */
[----:B------:R-:W-:-:S02]  /*2150*/  IMAD.MOV R7, RZ, RZ, -R4 ;  /* 0x000000ffff077224 */ /* 0x000fc400078e0a04 */
[----:B------:R-:W-:Y:S02]  /*2160*/  @!P6 IMAD.IADD R82, R82, 0x1, -R0 ;  /* 0x000000015252e824 */ /* 0x000fe400078e0a00 */
[----:B------:R-:W-:-:S03]  /*2170*/  IMAD.HI.U32 R4, R3, R84, RZ ;  /* 0x0000005403047227 */ /* 0x000fc600078e00ff */
[C---:B------:R-:W-:Y:S01]  /*2180*/  ISETP.GT.U32.AND P6, PT, R0.reuse, R82, PT ;  /* 0x000000520000720c */ /* 0x040fe20003fc4070 */
[----:B------:R-:W-:Y:S02]  /*2190*/  IMAD R88, R0, R7, R88 ;  /* 0x0000000700587224 */ /* 0x000fe400078e0258 */
[----:B------:R-:W-:Y:S02]  /*21a0*/  IMAD.MOV R7, RZ, RZ, -R4 ;  /* 0x000000ffff077224 */ /* 0x000fe400078e0a04 */
[----:B------:R-:W-:-:S04]  /*21b0*/  IMAD.HI.U32 R4, R3, R90, RZ ;  /* 0x0000005a03047227 */ /* 0x000fc800078e00ff */
[----:B------:R-:W-:Y:S01]  /*21c0*/  @!P0 IMAD.MOV R76, RZ, RZ, -R76 ;  /* 0x000000ffff4c8224 */ /* 0x000fe200078e0a4c */
[----:B------:R-:W-:Y:S01]  /*21d0*/  ISETP.GE.AND P0, PT, R6, RZ, PT ;  /* 0x000000ff0600720c */ /* 0x000fe20003f06270 */
[----:B------:R-:W-:Y:S01]  /*21e0*/  @!P5 IMAD.IADD R80, R80, 0x1, -R0 ;  /* 0x000000015050d824 */ /* 0x000fe200078e0a00 */
[C---:B------:R-:W-:Y:S01]  /*21f0*/  ISETP.GT.U32.AND P5, PT, R0.reuse, R88, PT ;  /* 0x000000580000720c */ /* 0x040fe20003fa4070 */
[----:B------:R-:W-:Y:S02]  /*2200*/  IMAD R84, R0, R7, R84 ;  /* 0x0000000700547224 */ /* 0x000fe400078e0254 */
[----:B------:R-:W-:-:S04]  /*2210*/  IMAD.HI.U32 R6, R3, R94, RZ ;  /* 0x0000005e03067227 */ /* 0x000fc800078e00ff */
[----:B------:R-:W-:Y:S02]  /*2220*/  IMAD.MOV R7, RZ, RZ, -R4 ;  /* 0x000000ffff077224 */ /* 0x000fe400078e0a04 */
[----:B------:R-:W-:Y:S02]  /*2230*/  IMAD.MOV R9, RZ, RZ, -R6 ;  /* 0x000000ffff097224 */ /* 0x000fe400078e0a06 */
[C---:B------:R-:W-:Y:S02]  /*2240*/  IMAD R90, R0.reuse, R7, R90 ;  /* 0x00000007005a7224 */ /* 0x040fe400078e025a */
[----:B------:R-:W-:Y:S02]  /*2250*/  IMAD R94, R0, R9, R94 ;  /* 0x00000009005e7224 */ /* 0x000fe400078e025e */
[--C-:B------:R-:W-:Y:S01]  /*2260*/  @!P6 IMAD.IADD R82, R82, 0x1, -R0.reuse ;  /* 0x000000015252e824 */ /* 0x100fe200078e0a00 */
[----:B------:R-:W-:Y:S01]  /*2270*/  ISETP.GT.U32.AND P6, PT, R0, R90, PT ;  /* 0x0000005a0000720c */ /* 0x000fe20003fc4070 */
[----:B------:R-:W-:Y:S01]  /*2280*/  @!P5 IMAD.IADD R88, R88, 0x1, -R0 ;  /* 0x000000015858d824 */ /* 0x000fe200078e0a00 */
[C---:B------:R-:W-:Y:S01]  /*2290*/  ISETP.GT.U32.AND P5, PT, R0.reuse, R94, PT ;  /* 0x0000005e0000720c */ /* 0x040fe20003fa4070 */
[----:B------:R-:W-:Y:S01]  /*22a0*/  @!P3 IMAD.MOV R80, RZ, RZ, -R80 ;  /* 0x000000ffff50b224 */ /* 0x000fe200078e0a50 */
[----:B------:R-:W-:Y:S01]  /*22b0*/  ISETP.GT.U32.AND P3, PT, R0, R84, PT ;  /* 0x000000540000720c */ /* 0x000fe20003f64070 */
[----:B------:R-:W-:-:S04]  /*22c0*/  IMAD.HI.U32 R4, R3, R98, RZ ;  /* 0x0000006203047227 */ /* 0x000fc800078e00ff */
[----:B------:R-:W-:Y:S02]  /*22d0*/  IMAD.MOV R7, RZ, RZ, -R4 ;  /* 0x000000ffff077224 */ /* 0x000fe400078e0a04 */
[----:B------:R-:W-:-:S04]  /*22e0*/  IMAD.HI.U32 R4, R3, R100, RZ ;  /* 0x0000006403047227 */ /* 0x000fc800078e00ff */
[--C-:B------:R-:W-:Y:S02]  /*22f0*/  @!P6 IMAD.IADD R90, R90, 0x1, -R0.reuse ;  /* 0x000000015a5ae824 */ /* 0x100fe400078e0a00 */
[----:B------:R-:W-:Y:S02]  /*2300*/  @!P5 IMAD.IADD R94, R94, 0x1, -R0 ;  /* 0x000000015e5ed824 */ /* 0x000fe400078e0a00 */
[C---:B------:R-:W-:Y:S01]  /*2310*/  IMAD R98, R0.reuse, R7, R98 ;  /* 0x0000000700627224 */ /* 0x040fe200078e0262 */
[----:B------:R-:W-:Y:S01]  /*2320*/  ISETP.GT.U32.AND P5, PT, R0, R90, PT ;  /* 0x0000005a0000720c */ /* 0x000fe20003fa4070 */
[----:B------:R-:W-:Y:S01]  /*2330*/  @!P3 IMAD.IADD R84, R84, 0x1, -R0 ;  /* 0x000000015454b824 */ /* 0x000fe200078e0a00 */
[C---:B------:R-:W-:Y:S01]  /*2340*/  ISETP.GT.U32.AND P3, PT, R0.reuse, R88, PT ;  /* 0x000000580000720c */ /* 0x040fe20003f64070 */
[----:B------:R-:W-:Y:S02]  /*2350*/  IMAD.MOV R7, RZ, RZ, -R4 ;  /* 0x000000ffff077224 */ /* 0x000fe400078e0a04 */
[----:B------:R-:W-:Y:S01]  /*2360*/  IMAD.HI.U32 R4, R3, R102, RZ ;  /* 0x0000006603047227 */ /* 0x000fe200078e00ff */
[----:B------:R-:W-:-:S03]  /*2370*/  ISETP.GT.U32.AND P6, PT, R0, R84, PT ;  /* 0x000000540000720c */ /* 0x000fc60003fc4070 */
[----:B------:R-:W-:Y:S02]  /*2380*/  IMAD R100, R0, R7, R100 ;  /* 0x0000000700647224 */ /* 0x000fe400078e0264 */
[----:B------:R-:W-:Y:S02]  /*2390*/  IMAD.MOV R7, RZ, RZ, -R4 ;  /* 0x000000ffff077224 */ /* 0x000fe400078e0a04 */
[----:B------:R-:W-:Y:S01]  /*23a0*/  @!P5 IMAD.IADD R90, R90, 0x1, -R0 ;  /* 0x000000015a5ad824 */ /* 0x000fe200078e0a00 */
[C---:B------:R-:W-:Y:S01]  /*23b0*/  ISETP.GT.U32.AND P5, PT, R0.reuse, R100, PT ;  /* 0x000000640000720c */ /* 0x040fe20003fa4070 */
[C---:B------:R-:W-:Y:S02]  /*23c0*/  IMAD R102, R0.reuse, R7, R102 ;  /* 0x0000000700667224 */ /* 0x040fe400078e0266 */
[----:B------:R-:W-:Y:S01]  /*23d0*/  @!P2 IMAD.MOV R82, RZ, RZ, -R82 ;  /* 0x000000ffff52a224 */ /* 0x000fe200078e0a52 */
[----:B------:R-:W-:Y:S01]  /*23e0*/  ISETP.GT.U32.AND P2, PT, R0, R94, PT ;  /* 0x0000005e0000720c */ /* 0x000fe20003f44070 */
[--C-:B------:R-:W-:Y:S01]  /*23f0*/  @!P6 IMAD.IADD R84, R84, 0x1, -R0.reuse ;  /* 0x000000015454e824 */ /* 0x100fe200078e0a00 */
[----:B------:R-:W-:Y:S01]  /*2400*/  ISETP.GE.AND P6, PT, R8, RZ, PT ;  /* 0x000000ff0800720c */ /* 0x000fe20003fc6270 */
[----:B------:R-:W-:Y:S01]  /*2410*/  @!P3 IMAD.IADD R88, R88, 0x1, -R0 ;  /* 0x000000015858b824 */ /* 0x000fe200078e0a00 */
[----:B------:R-:W-:Y:S01]  /*2420*/  LOP3.LUT R8, R2, 0x52, RZ, 0xfc, !PT ;  /* 0x0000005202087812 */ /* 0x000fe200078efcff */
[----:B------:R-:W-:Y:S01]  /*2430*/  IMAD.HI.U32 R6, R3, R106, RZ ;  /* 0x0000006a03067227 */ /* 0x000fe200078e00ff */
[----:B------:R-:W-:-:S02]  /*2440*/  ISETP.GT.U32.AND P3, PT, R0, R98, PT ;  /* 0x000000620000720c */ /* 0x000fc40003f64070 */
[----:B------:R-:W-:Y:S01]  /*2450*/  IABS R110, R8 ;  /* 0x00000008006e7213 */ /* 0x000fe20000000000 */
[----:B------:R-:W-:Y:S02]  /*2460*/  @!P5 IMAD.IADD R100, R100, 0x1, -R0 ;  /* 0x000000016464d824 */ /* 0x000fe400078e0a00 */
[----:B------:R-:W-:Y:S01]  /*2470*/  IMAD.MOV R9, RZ, RZ, -R6 ;  /* 0x000000ffff097224 */ /* 0x000fe200078e0a06 */
[----:B------:R-:W-:Y:S01]  /*2480*/  LOP3.LUT R6, R2, 0x54, RZ, 0xfc, !PT ;  /* 0x0000005402067812 */ /* 0x000fe200078efcff */
[----:B------:R-:W-:Y:S01]  /*2490*/  IMAD.HI.U32 R4, R3, R110, RZ ;  /* 0x0000006e03047227 */ /* 0x000fe200078e00ff */
[----:B------:R-:W-:Y:S02]  /*24a0*/  ISETP.GT.U32.AND P5, PT, R0, R100, PT ;  /* 0x000000640000720c */ /* 0x000fe40003fa4070 */
[----:B------:R-:W-:Y:S01]  /*24b0*/  IABS R114, R6 ;  /* 0x0000000600727213 */ /* 0x000fe20000000000 */
[----:B------:R-:W-:Y:S02]  /*24c0*/  IMAD.MOV R7, RZ, RZ, -R4 ;  /* 0x000000ffff077224 */ /* 0x000fe400078e0a04 */
[----:B------:R-:W-:Y:S01]  /*24d0*/  @!P2 IMAD.IADD R94, R94, 0x1, -R0 ;  /* 0x000000015e5ea824 */ /* 0x000fe200078e0a00 */
[----:B------:R-:W-:Y:S01]  /*24e0*/  ISETP.GE.AND P2, PT, R10, RZ, PT ;  /* 0x000000ff0a00720c */ /* 0x000fe20003f46270 */
[----:B------:R-:W-:Y:S01]  /*24f0*/  IMAD R110, R0, R7, R110 ;  /* 0x00000007006e7224 */ /* 0x000fe200078e026e */
[----:B------:R-:W-:Y:S01]  /*2500*/  LOP3.LUT R10, R2, 0x56, RZ, 0xfc, !PT ;  /* 0x00000056020a7812 */ /* 0x000fe200078efcff */
[----:B------:R-:W-:Y:S01]  /*2510*/  @!P3 IMAD.IADD R98, R98, 0x1, -R0 ;  /* 0x000000016262b824 */ /* 0x000fe200078e0a00 */
[----:B------:R-:W-:Y:S01]  /*2520*/  ISETP.GE.AND P3, PT, R11, RZ, PT ;  /* 0x000000ff0b00720c */ /* 0x000fe20003f66270 */
[----:B------:R-:W-:Y:S01]  /*2530*/  IMAD R106, R0, R9, R106 ;  /* 0x00000009006a7224 */ /* 0x000fe200078e026a */
[----:B------:R-:W-:Y:S01]  /*2540*/  IABS R116, R10 ;  /* 0x0000000a00747213 */ /* 0x000fe20000000000 */
[----:B------:R-:W-:Y:S01]  /*2550*/  @!P5 IMAD.IADD R100, R100, 0x1, -R0 ;  /* 0x000000016464d824 */ /* 0x000fe200078e0a00 */
[----:B------:R-:W-:Y:S01]  /*2560*/  ISETP.GT.U32.AND P5, PT, R0, R110, PT ;  /* 0x0000006e0000720c */ /* 0x000fe20003fa4070 */
[----:B------:R-:W-:Y:S01]  /*2570*/  IMAD.HI.U32 R4, R3, R114, RZ ;  /* 0x0000007203047227 */ /* 0x000fe200078e00ff */
[----:B------:R-:W-:-:S03]  /*2580*/  LOP3.LUT R11, R2, 0x5a, RZ, 0xfc, !PT ;  /* 0x0000005a020b7812 */ /* 0x000fc600078efcff */
[----:B------:R-:W-:Y:S01]  /*2590*/  @!P1 IMAD.MOV R88, RZ, RZ, -R88 ;  /* 0x000000ffff589224 */ /* 0x000fe200078e0a58 */
[C---:B------:R-:W-:Y:S01]  /*25a0*/  ISETP.GT.U32.AND P1, PT, R0.reuse, R98, PT ;  /* 0x000000620000720c */ /* 0x040fe20003f24070 */
[----:B------:R-:W-:Y:S01]  /*25b0*/  @!P6 IMAD.MOV R94, RZ, RZ, -R94 ;  /* 0x000000ffff5ee224 */ /* 0x000fe200078e0a5e */
[----:B------:R-:W-:Y:S01]  /*25c0*/  ISETP.GT.U32.AND P6, PT, R0, R106, PT ;  /* 0x0000006a0000720c */ /* 0x000fe20003fc4070 */
[----:B------:R-:W-:Y:S01]  /*25d0*/  IMAD.MOV R7, RZ, RZ, -R4 ;  /* 0x000000ffff077224 */ /* 0x000fe200078e0a04 */
[----:B------:R-:W-:Y:S01]  /*25e0*/  IABS R120, R11 ;  /* 0x0000000b00787213 */ /* 0x000fe20000000000 */
[----:B------:R-:W-:-:S04]  /*25f0*/  IMAD.HI.U32 R4, R3, R116, RZ ;  /* 0x0000007403047227 */ /* 0x000fc800078e00ff */
[----:B------:R-:W-:Y:S02]  /*2600*/  @!P5 IMAD.IADD R110, R110, 0x1, -R0 ;  /* 0x000000016e6ed824 */ /* 0x000fe400078e0a00 */
[----:B------:R-:W-:Y:S01]  /*2610*/  @!P4 IMAD.MOV R84, RZ, RZ, -R84 ;  /* 0x000000ffff54c224 */ /* 0x000fe200078e0a54 */
[C---:B------:R-:W-:Y:S01]  /*2620*/  ISETP.GT.U32.AND P4, PT, R0.reuse, R102, PT ;  /* 0x000000660000720c */ /* 0x040fe20003f84070 */
[C---:B------:R-:W-:Y:S01]  /*2630*/  IMAD R114, R0.reuse, R7, R114 ;  /* 0x0000000700727224 */ /* 0x040fe200078e0272 */
[----:B------:R-:W-:Y:S01]  /*2640*/  ISETP.GT.U32.AND P5, PT, R0, R110, PT ;  /* 0x0000006e0000720c */ /* 0x000fe20003fa4070 */
[----:B------:R-:W-:Y:S02]  /*2650*/  IMAD.MOV R7, RZ, RZ, -R4 ;  /* 0x000000ffff077224 */ /* 0x000fe400078e0a04 */
[----:B------:R-:W-:Y:S01]  /*2660*/  @!P1 IMAD.IADD R98, R98, 0x1, -R0 ;  /* 0x0000000162629824 */ /* 0x000fe200078e0a00 */
[----:B------:R-:W-:Y:S01]  /*2670*/  ISETP.GE.AND P1, PT, R13, RZ, PT ;  /* 0x000000ff0d00720c */ /* 0x000fe20003f26270 */
[----:B------:R-:W-:Y:S01]  /*2680*/  IMAD R116, R0, R7, R116 ;  /* 0x0000000700747224 */ /* 0x000fe200078e0274 */
[----:B------:R-:W-:Y:S01]  /*2690*/  LOP3.LUT R13, R2, 0x8a, RZ, 0xfc, !PT ;  /* 0x0000008a020d7812 */ /* 0x000fe200078efcff */
[----:B------:R-:W-:-:S02]  /*26a0*/  @!P6 IMAD.IADD R106, R106, 0x1, -R0 ;  /* 0x000000016a6ae824 */ /* 0x000fc400078e0a00 */
[----:B------:R-:W-:Y:S01]  /*26b0*/  @!P2 IMAD.MOV R98, RZ, RZ, -R98 ;  /* 0x000000ffff62a224 */ /* 0x000fe200078e0a62 */
[----:B------:R-:W-:Y:S01]  /*26c0*/  IABS R168, R13 ;  /* 0x0000000d00a87213 */ /* 0x000fe20000000000 */
[--C-:B------:R-:W-:Y:S01]  /*26d0*/  @!P4 IMAD.IADD R102, R102, 0x1, -R0.reuse ;  /* 0x000000016666c824 */ /* 0x100fe200078e0a00 */
[----:B------:R-:W-:Y:S01]  /*26e0*/  ISETP.GE.AND P4, PT, R8, RZ, PT ;  /* 0x000000ff0800720c */ /* 0x000fe20003f86270 */
[----:B------:R-:W-:Y:S01]  /*26f0*/  @!P5 IMAD.IADD R110, R110, 0x1, -R0 ;  /* 0x000000016e6ed824 */ /* 0x000fe200078e0a00 */
[----:B------:R-:W-:Y:S01]  /*2700*/  ISETP.GT.U32.AND P5, PT, R0, R116, PT ;  /* 0x000000740000720c */ /* 0x000fe20003fa4070 */
[----:B------:R-:W-:Y:S01]  /*2710*/  @!P0 IMAD.MOV R90, RZ, RZ, -R90 ;  /* 0x000000ffff5a8224 */ /* 0x000fe200078e0a5a */
[----:B------:R-:W-:Y:S01]  /*2720*/  LOP3.LUT R8, R2, 0x58, RZ, 0xfc, !PT ;  /* 0x0000005802087812 */ /* 0x000fe200078efcff */
[----:B------:R-:W-:Y:S01]  /*2730*/  @!P3 IMAD.MOV R100, RZ, RZ, -R100 ;  /* 0x000000ffff64b224 */ /* 0x000fe200078e0a64 */
[----:B------:R-:W-:Y:S02]  /*2740*/  ISETP.GT.U32.AND P2, PT, R0, R106, PT ;  /* 0x0000006a0000720c */ /* 0x000fe40003f44070 */
[----:B------:R-:W-:-:S02]  /*2750*/  ISETP.GE.AND P0, PT, R12, RZ, PT ;  /* 0x000000ff0c00720c */ /* 0x000fc40003f06270 */
[----:B------:R-:W-:Y:S02]  /*2760*/  ISETP.GT.U32.AND P6, PT, R0, R102, PT ;  /* 0x000000660000720c */ /* 0x000fe40003fc4070 */
[----:B------:R-:W-:Y:S01]  /*2770*/  IABS R118, R8 ;  /* 0x0000000800767213 */ /* 0x000fe20000000000 */
[----:B------:R-:W-:Y:S01]  /*2780*/  @!P4 IMAD.MOV R110, RZ, RZ, -R110 ;  /* 0x000000ffff6ec224 */ /* 0x000fe200078e0a6e */
[----:B------:R-:W-:Y:S01]  /*2790*/  LOP3.LUT R12, R2, 0x5c, RZ, 0xfc, !PT ;  /* 0x0000005c020c7812 */ /* 0x000fe200078efcff */
[--C-:B------:R-:W-:Y:S02]  /*27a0*/  @!P5 IMAD.IADD R116, R116, 0x1, -R0.reuse ;  /* 0x000000017474d824 */ /* 0x100fe400078e0a00 */
[----:B------:R-:W-:Y:S01]  /*27b0*/  IMAD.HI.U32 R4, R3, R118, RZ ;  /* 0x0000007603047227 */ /* 0x000fe200078e00ff */
[----:B------:R-:W-:Y:S02]  /*27c0*/  IABS R122, R12 ;  /* 0x0000000c007a7213 */ /* 0x000fe40000000000 */
[----:B------:R-:W-:Y:S01]  /*27d0*/  ISETP.GT.U32.AND P5, PT, R0, R116, PT ;  /* 0x000000740000720c */ /* 0x000fe20003fa4070 */
[----:B------:R-:W-:Y:S01]  /*27e0*/  @!P2 IMAD.IADD R106, R106, 0x1, -R0 ;  /* 0x000000016a6aa824 */ /* 0x000fe200078e0a00 */
[----:B------:R-:W-:Y:S01]  /*27f0*/  ISETP.GE.AND P2, PT, R6, RZ, PT ;  /* 0x000000ff0600720c */ /* 0x000fe20003f46270 */
[----:B------:R-:W-:-:S02]  /*2800*/  IMAD.MOV R7, RZ, RZ, -R4 ;  /* 0x000000ffff077224 */ /* 0x000fc400078e0a04 */
[----:B------:R-:W-:-:S04]  /*2810*/  IMAD.HI.U32 R4, R3, R122, RZ ;  /* 0x0000007a03047227 */ /* 0x000fc800078e00ff */
[----:B------:R-:W-:-:S04]  /*2820*/  IMAD.HI.U32 R6, R3, R120, RZ ;  /* 0x0000007803067227 */ /* 0x000fc800078e00ff */
[----:B------:R-:W-:Y:S01]  /*2830*/  @!P6 IMAD.IADD R102, R102, 0x1, -R0 ;  /* 0x000000016666e824 */ /* 0x000fe200078e0a00 */
[C---:B------:R-:W-:Y:S01]  /*2840*/  ISETP.GT.U32.AND P6, PT, R0.reuse, R114, PT ;  /* 0x000000720000720c */ /* 0x040fe20003fc4070 */
[----:B------:R-:W-:Y:S02]  /*2850*/  IMAD R118, R0, R7, R118 ;  /* 0x0000000700767224 */ /* 0x000fe400078e0276 */
[----:B------:R-:W-:Y:S02]  /*2860*/  IMAD.MOV R7, RZ, RZ, -R4 ;  /* 0x000000ffff077224 */ /* 0x000fe400078e0a04 */
[----:B------:R-:W-:Y:S01]  /*2870*/  IMAD.MOV R9, RZ, RZ, -R6 ;  /* 0x000000ffff097224 */ /* 0x000fe200078e0a06 */
[----:B------:R-:W-:Y:S01]  /*2880*/  LOP3.LUT R6, R2, 0x5e, RZ, 0xfc, !PT ;  /* 0x0000005e02067812 */ /* 0x000fe200078efcff */
[C---:B------:R-:W-:Y:S02]  /*2890*/  IMAD R122, R0.reuse, R7, R122 ;  /* 0x00000007007a7224 */ /* 0x040fe400078e027a */
[C---:B------:R-:W-:Y:S01]  /*28a0*/  IMAD R120, R0.reuse, R9, R120 ;  /* 0x0000000900787224 */ /* 0x040fe200078e0278 */
[----:B------:R-:W-:Y:S01]  /*28b0*/  IABS R124, R6 ;  /* 0x00000006007c7213 */ /* 0x000fe20000000000 */
[----:B------:R-:W-:Y:S01]  /*28c0*/  @!P0 IMAD.MOV R102, RZ, RZ, -R102 ;  /* 0x000000ffff668224 */ /* 0x000fe200078e0a66 */
[----:B------:R-:W-:Y:S01]  /*28d0*/  ISETP.GT.U32.AND P0, PT, R0, R118, PT ;  /* 0x000000760000720c */ /* 0x000fe20003f04070 */
[--C-:B------:R-:W-:Y:S01]  /*28e0*/  @!P5 IMAD.IADD R116, R116, 0x1, -R0.reuse ;  /* 0x000000017474d824 */ /* 0x100fe200078e0a00 */
[----:B------:R-:W-:Y:S01]  /*28f0*/  ISETP.GT.U32.AND P5, PT, R0, R122, PT ;  /* 0x0000007a0000720c */ /* 0x000fe20003fa4070 */
[----:B------:R-:W-:Y:S01]  /*2900*/  @!P6 IMAD.IADD R114, R114, 0x1, -R0 ;  /* 0x000000017272e824 */ /* 0x000fe200078e0a00 */
[----:B------:R-:W-:Y:S01]  /*2910*/  ISETP.GT.U32.AND P4, PT, R0, R120, PT ;  /* 0x000000780000720c */ /* 0x000fe20003f84070 */
[----:B------:R-:W-:Y:S01]  /*2920*/  @!P1 IMAD.MOV R106, RZ, RZ, -R106 ;  /* 0x000000ffff6a9224 */ /* 0x000fe200078e0a6a */
[----:B------:R-:W-:Y:S01]  /*2930*/  ISETP.GE.AND P1, PT, R8, RZ, PT ;  /* 0x000000ff0800720c */ /* 0x000fe20003f26270 */
[----:B------:R-:W-:Y:S01]  /*2940*/  IMAD.HI.U32 R4, R3, R124, RZ ;  /* 0x0000007c03047227 */ /* 0x000fe200078e00ff */
[----:B------:R-:W-:-:S02]  /*2950*/  ISETP.GT.U32.AND P3, PT, R0, R114, PT ;  /* 0x000000720000720c */ /* 0x000fc40003f64070 */
[----:B------:R-:W-:Y:S01]  /*2960*/  LOP3.LUT R8, R2, 0x60, RZ, 0xfc, !PT ;  /* 0x0000006002087812 */ /* 0x000fe200078efcff */
[----:B------:R-:W-:Y:S01]  /*2970*/  IMAD.MOV R7, RZ, RZ, -R4 ;  /* 0x000000ffff077224 */ /* 0x000fe200078e0a04 */
[----:B------:R-:W-:Y:S01]  /*2980*/  ISETP.GE.AND P6, PT, R10, RZ, PT ;  /* 0x000000ff0a00720c */ /* 0x000fe20003fc6270 */
[--C-:B------:R-:W-:Y:S01]  /*2990*/  @!P0 IMAD.IADD R118, R118, 0x1, -R0.reuse ;  /* 0x0000000176768824 */ /* 0x100fe200078e0a00 */
[----:B------:R-:W-:Y:S01]  /*29a0*/  IABS R126, R8 ;  /* 0x00000008007e7213 */ /* 0x000fe20000000000 */
[--C-:B------:R-:W-:Y:S01]  /*29b0*/  @!P5 IMAD.IADD R122, R122, 0x1, -R0.reuse ;  /* 0x000000017a7ad824 */ /* 0x100fe200078e0a00 */
[----:B------:R-:W-:Y:S01]  /*29c0*/  LOP3.LUT R9, R2, 0x62, RZ, 0xfc, !PT ;  /* 0x0000006202097812 */ /* 0x000fe200078efcff */
[----:B------:R-:W-:Y:S01]  /*29d0*/  @!P4 IMAD.IADD R120, R120, 0x1, -R0 ;  /* 0x000000017878c824 */ /* 0x000fe200078e0a00 */
[C---:B------:R-:W-:Y:S01]  /*29e0*/  ISETP.GT.U32.AND P4, PT, R0.reuse, R118, PT ;  /* 0x000000760000720c */ /* 0x040fe20003f84070 */
[----:B------:R-:W-:Y:S01]  /*29f0*/  IMAD.HI.U32 R4, R3, R126, RZ ;  /* 0x0000007e03047227 */ /* 0x000fe200078e00ff */
[----:B------:R-:W-:-:S02]  /*2a00*/  ISETP.GT.U32.AND P5, PT, R0, R122, PT ;  /* 0x0000007a0000720c */ /* 0x000fc40003fa4070 */
[----:B------:R-:W-:Y:S01]  /*2a10*/  IABS R128, R9 ;  /* 0x0000000900807213 */ /* 0x000fe20000000000 */
[----:B------:R-:W-:Y:S01]  /*2a20*/  @!P3 IMAD.IADD R114, R114, 0x1, -R0 ;  /* 0x000000017272b824 */ /* 0x000fe200078e0a00 */
[----:B------:R-:W-:Y:S01]  /*2a30*/  LOP3.LUT R10, R2, 0x66, RZ, 0xfc, !PT ;  /* 0x00000066020a7812 */ /* 0x000fe200078efcff */
[C---:B------:R-:W-:Y:S01]  /*2a40*/  IMAD R124, R0.reuse, R7, R124 ;  /* 0x00000007007c7224 */ /* 0x040fe200078e027c */
[----:B------:R-:W-:Y:S01]  /*2a50*/  ISETP.GE.AND P3, PT, R11, RZ, PT ;  /* 0x000000ff0b00720c */ /* 0x000fe20003f66270 */
[----:B------:R-:W-:Y:S01]  /*2a60*/  IMAD.MOV R7, RZ, RZ, -R4 ;  /* 0x000000ffff077224 */ /* 0x000fe200078e0a04 */
[----:B------:R-:W-:Y:S01]  /*2a70*/  IABS R132, R10 ;  /* 0x0000000a00847213 */ /* 0x000fe20000000000 */
[----:B------:R-:W-:Y:S01]  /*2a80*/  @!P2 IMAD.MOV R114, RZ, RZ, -R114 ;  /* 0x000000ffff72a224 */ /* 0x000fe200078e0a72 */
[C---:B------:R-:W-:Y:S01]  /*2a90*/  ISETP.GT.U32.AND P2, PT, R0.reuse, R120, PT ;  /* 0x000000780000720c */ /* 0x040fe20003f44070 */
[----:B------:R-:W-:Y:S01]  /*2aa0*/  IMAD R126, R0, R7, R126 ;  /* 0x00000007007e7224 */ /* 0x000fe200078e027e */
[----:B------:R-:W-:Y:S01]  /*2ab0*/  ISETP.GE.AND P0, PT, R12, RZ, PT ;  /* 0x000000ff0c00720c */ /* 0x000fe20003f06270 */
[--C-:B------:R-:W-:Y:S01]  /*2ac0*/  @!P4 IMAD.IADD R118, R118, 0x1, -R0.reuse ;  /* 0x000000017676c824 */ /* 0x100fe200078e0a00 */
[----:B------:R-:W-:Y:S01]  /*2ad0*/  ISETP.GT.U32.AND P4, PT, R0, R124, PT ;  /* 0x0000007c0000720c */ /* 0x000fe20003f84070 */
[----:B------:R-:W-:Y:S01]  /*2ae0*/  @!P5 IMAD.IADD R122, R122, 0x1, -R0 ;  /* 0x000000017a7ad824 */ /* 0x000fe200078e0a00 */
[----:B------:R-:W-:Y:S01]  /*2af0*/  ISETP.GT.U32.AND P5, PT, R0, R126, PT ;  /* 0x0000007e0000720c */ /* 0x000fe20003fa4070 */
[----:B------:R-:W-:Y:S01]  /*2b00*/  IMAD.HI.U32 R4, R3, R128, RZ ;  /* 0x0000008003047227 */ /* 0x000fe200078e00ff */
[----:B------:R-:W-:-:S02]  /*2b10*/  LOP3.LUT R11, R2, 0x74, RZ, 0xfc, !PT ;  /* 0x00000074020b7812 */ /* 0x000fc400078efcff */
[----:B------:R-:W-:Y:S01]  /*2b20*/  LOP3.LUT R12, R2, 0x88, RZ, 0xfc, !PT ;  /* 0x00000088020c7812 */ /* 0x000fe200078efcff */
[----:B------:R-:W-:Y:S01]  /*2b30*/  @!P1 IMAD.MOV R118, RZ, RZ, -R118 ;  /* 0x000000ffff769224 */ /* 0x000fe200078e0a76 */
[----:B------:R-:W-:Y:S01]  /*2b40*/  IABS R146, R11 ;  /* 0x0000000b00927213 */ /* 0x000fe20000000000 */
[----:B------:R-:W-:Y:S01]  /*2b50*/  @!P2 IMAD.IADD R120, R120, 0x1, -R0 ;  /* 0x000000017878a824 */ /* 0x000fe200078e0a00 */
[----:B------:R-:W-:Y:S01]  /*2b60*/  ISETP.GE.AND P2, PT, R8, RZ, PT ;  /* 0x000000ff0800720c */ /* 0x000fe20003f46270 */
[----:B------:R-:W-:Y:S01]  /*2b70*/  @!P6 IMAD.MOV R116, RZ, RZ, -R116 ;  /* 0x000000ffff74e224 */ /* 0x000fe200078e0a74 */
[----:B------:R-:W-:Y:S01]  /*2b80*/  LOP3.LUT R8, R2, 0x64, RZ, 0xfc, !PT ;  /* 0x0000006402087812 */ /* 0x000fe200078efcff */
[--C-:B------:R-:W-:Y:S01]  /*2b90*/  @!P4 IMAD.IADD R124, R124, 0x1, -R0.reuse ;  /* 0x000000017c7cc824 */ /* 0x100fe200078e0a00 */
[----:B------:R-:W-:Y:S01]  /*2ba0*/  ISETP.GE.AND P6, PT, R6, RZ, PT ;  /* 0x000000ff0600720c */ /* 0x000fe20003fc6270 */
[----:B------:R-:W-:Y:S01]  /*2bb0*/  @!P5 IMAD.IADD R126, R126, 0x1, -R0 ;  /* 0x000000017e7ed824 */ /* 0x000fe200078e0a00 */
[----:B------:R-:W-:Y:S01]  /*2bc0*/  IABS R130, R8 ;  /* 0x0000000800827213 */ /* 0x000fe20000000000 */
[----:B------:R-:W-:Y:S01]  /*2bd0*/  IMAD.MOV R7, RZ, RZ, -R4 ;  /* 0x000000ffff077224 */ /* 0x000fe200078e0a04 */
[C---:B------:R-:W-:Y:S01]  /*2be0*/  ISETP.GT.U32.AND P1, PT, R0.reuse, R124, PT ;  /* 0x0000007c0000720c */ /* 0x040fe20003f24070 */
[----:B------:R-:W-:Y:S01]  /*2bf0*/  IMAD.HI.U32 R6, R3, R132, RZ ;  /* 0x0000008403067227 */ /* 0x000fe200078e00ff */
[----:B------:R-:W-:-:S02]  /*2c00*/  ISETP.GT.U32.AND P5, PT, R0, R126, PT ;  /* 0x0000007e0000720c */ /* 0x000fc40003fa4070 */
[----:B------:R-:W-:Y:S01]  /*2c10*/  ISETP.GE.AND P4, PT, R9, RZ, PT ;  /* 0x000000ff0900720c */ /* 0x000fe20003f86270 */
[----:B------:R-:W-:Y:S01]  /*2c20*/  IMAD.HI.U32 R4, R3, R130, RZ ;  /* 0x0000008203047227 */ /* 0x000fe200078e00ff */
[----:B------:R-:W-:-:S03]  /*2c30*/  IABS R166, R12 ;  /* 0x0000000c00a67213 */ /* 0x000fc60000000000 */
[----:B------:R-:W-:Y:S02]  /*2c40*/  IMAD R128, R0, R7, R128 ;  /* 0x0000000700807224 */ /* 0x000fe400078e0280 */
[----:B------:R-:W-:Y:S02]  /*2c50*/  IMAD.MOV R7, RZ, RZ, -R4 ;  /* 0x000000ffff077224 */ /* 0x000fe400078e0a04 */
[----:B------:R-:W-:Y:S01]  /*2c60*/  IMAD.MOV R9, RZ, RZ, -R6 ;  /* 0x000000ffff097224 */ /* 0x000fe200078e0a06 */
[----:B------:R-:W-:Y:S01]  /*2c70*/  LOP3.LUT R6, R2, 0x68, RZ, 0xfc, !PT ;  /* 0x0000006802067812 */ /* 0x000fe200078efcff */
[----:B------:R-:W-:Y:S02]  /*2c80*/  IMAD R130, R0, R7, R130 ;  /* 0x0000000700827224 */ /* 0x000fe400078e0282 */
[----:B------:R-:W-:Y:S01]  /*2c90*/  @!P1 IMAD.IADD R124, R124, 0x1, -R0 ;  /* 0x000000017c7c9824 */ /* 0x000fe200078e0a00 */
[----:B------:R-:W-:Y:S01]  /*2ca0*/  ISETP.GE.AND P1, PT, R10, RZ, PT ;  /* 0x000000ff0a00720c */ /* 0x000fe20003f26270 */
[----:B------:R-:W-:Y:S01]  /*2cb0*/  IMAD R132, R0, R9, R132 ;  /* 0x0000000900847224 */ /* 0x000fe200078e0284 */
[----:B------:R-:W-:Y:S01]  /*2cc0*/  IABS R134, R6 ;  /* 0x0000000600867213 */ /* 0x000fe20000000000 */
[----:B------:R-:W-:Y:S01]  /*2cd0*/  @!P5 IMAD.IADD R126, R126, 0x1, -R0 ;  /* 0x000000017e7ed824 */ /* 0x000fe200078e0a00 */
[C---:B------:R-:W-:Y:S01]  /*2ce0*/  ISETP.GT.U32.AND P5, PT, R0.reuse, R130, PT ;  /* 0x000000820000720c */ /* 0x040fe20003fa4070 */
[----:B------:R-:W-:Y:S01]  /*2cf0*/  @!P6 IMAD.MOV R124, RZ, RZ, -R124 ;  /* 0x000000ffff7ce224 */ /* 0x000fe200078e0a7c */
[C---:B------:R-:W-:Y:S01]  /*2d00*/  ISETP.GT.U32.AND P6, PT, R0.reuse, R132, PT ;  /* 0x000000840000720c */ /* 0x040fe20003fc4070 */
[----:B------:R-:W-:Y:S01]  /*2d10*/  @!P3 IMAD.MOV R120, RZ, RZ, -R120 ;  /* 0x000000ffff78b224 */ /* 0x000fe200078e0a78 */
[----:B------:R-:W-:Y:S01]  /*2d20*/  ISETP.GT.U32.AND P3, PT, R0, R128, PT ;  /* 0x000000800000720c */ /* 0x000fe20003f64070 */
[----:B------:R-:W-:Y:S01]  /*2d30*/  IMAD.HI.U32 R4, R3, R134, RZ ;  /* 0x0000008603047227 */ /* 0x000fe200078e00ff */
[----:B------:R-:W-:-:S03]  /*2d40*/  LOP3.LUT R10, R2, 0x6c, RZ, 0xfc, !PT ;  /* 0x0000006c020a7812 */ /* 0x000fc600078efcff */
[----:B------:R-:W-:Y:S01]  /*2d50*/  @!P2 IMAD.MOV R126, RZ, RZ, -R126 ;  /* 0x000000ffff7ea224 */ /* 0x000fe200078e0a7e */
[----:B------:R-:W-:Y:S01]  /*2d60*/  IABS R136, R10 ;  /* 0x0000000a00887213 */ /* 0x000fe20000000000 */
[----:B------:R-:W-:Y:S01]  /*2d70*/  IMAD.MOV R7, RZ, RZ, -R4 ;  /* 0x000000ffff077224 */ /* 0x000fe200078e0a04 */
[----:B------:R-:W-:Y:S01]  /*2d80*/  ISETP.GE.AND P2, PT, R6, RZ, PT ;  /* 0x000000ff0600720c */ /* 0x000fe20003f46270 */
[--C-:B------:R-:W-:Y:S02]  /*2d90*/  @!P5 IMAD.IADD R130, R130, 0x1, -R0.reuse ;  /* 0x000000018282d824 */ /* 0x100fe400078e0a00 */
[----:B------:R-:W-:Y:S02]  /*2da0*/  @!P6 IMAD.IADD R132, R132, 0x1, -R0 ;  /* 0x000000018484e824 */ /* 0x000fe400078e0a00 */
[----:B------:R-:W-:Y:S01]  /*2db0*/  IMAD.HI.U32 R6, R3, R136, RZ ;  /* 0x0000008803067227 */ /* 0x000fe200078e00ff */
[C---:B------:R-:W-:Y:S02]  /*2dc0*/  ISETP.GT.U32.AND P5, PT, R0.reuse, R130, PT ;  /* 0x000000820000720c */ /* 0x040fe40003fa4070 */
[----:B------:R-:W-:Y:S01]  /*2dd0*/  ISETP.GT.U32.AND P6, PT, R0, R132, PT ;  /* 0x000000840000720c */ /* 0x000fe20003fc4070 */
[----:B------:R-:W-:Y:S01]  /*2de0*/  @!P0 IMAD.MOV R122, RZ, RZ, -R122 ;  /* 0x000000ffff7a8224 */ /* 0x000fe200078e0a7a */
[----:B------:R-:W-:Y:S01]  /*2df0*/  ISETP.GE.AND P0, PT, R8, RZ, PT ;  /* 0x000000ff0800720c */ /* 0x000fe20003f06270 */
[----:B------:R-:W-:Y:S01]  /*2e00*/  @!P3 IMAD.IADD R128, R128, 0x1, -R0 ;  /* 0x000000018080b824 */ /* 0x000fe200078e0a00 */
[----:B------:R-:W-:Y:S01]  /*2e10*/  LOP3.LUT R8, R2, 0x6a, RZ, 0xfc, !PT ;  /* 0x0000006a02087812 */ /* 0x000fe200078efcff */
[----:B------:R-:W-:-:S02]  /*2e20*/  IMAD R134, R0, R7, R134 ;  /* 0x0000000700867224 */ /* 0x000fc400078e0286 */
[----:B------:R-:W-:Y:S01]  /*2e30*/  IMAD.MOV R9, RZ, RZ, -R6 ;  /* 0x000000ffff097224 */ /* 0x000fe200078e0a06 */
[----:B------:R-:W-:Y:S02]  /*2e40*/  IABS R138, R8 ;  /* 0x00000008008a7213 */ /* 0x000fe40000000000 */
[----:B------:R-:W-:Y:S01]  /*2e50*/  ISETP.GT.U32.AND P3, PT, R0, R128, PT ;  /* 0x000000800000720c */ /* 0x000fe20003f64070 */
[----:B------:R-:W-:Y:S01]  /*2e60*/  @!P5 IMAD.IADD R130, R130, 0x1, -R0 ;  /* 0x000000018282d824 */ /* 0x000fe200078e0a00 */
[C---:B------:R-:W-:Y:S01]  /*2e70*/  ISETP.GT.U32.AND P5, PT, R0.reuse, R134, PT ;  /* 0x000000860000720c */ /* 0x040fe20003fa4070 */
[----:B------:R-:W-:Y:S02]  /*2e80*/  IMAD R136, R0, R9, R136 ;  /* 0x0000000900887224 */ /* 0x000fe400078e0288 */
[----:B------:R-:W-:Y:S02]  /*2e90*/  @!P6 IMAD.IADD R132, R132, 0x1, -R0 ;  /* 0x000000018484e824 */ /* 0x000fe400078e0a00 */
[----:B------:R-:W-:-:S04]  /*2ea0*/  IMAD.HI.U32 R4, R3, R138, RZ ;  /* 0x0000008a03047227 */ /* 0x000fc800078e00ff */
[----:B------:R-:W-:Y:S01]  /*2eb0*/  @!P1 IMAD.MOV R132, RZ, RZ, -R132 ;  /* 0x000000ffff849224 */ /* 0x000fe200078e0a84 */
[----:B------:R-:W-:Y:S01]  /*2ec0*/  ISETP.GT.U32.AND P1, PT, R0, R136, PT ;  /* 0x000000880000720c */ /* 0x000fe20003f24070 */
[----:B------:R-:W-:Y:S01]  /*2ed0*/  IMAD.MOV R7, RZ, RZ, -R4 ;  /* 0x000000ffff077224 */ /* 0x000fe200078e0a04 */
[----:B------:R-:W-:Y:S01]  /*2ee0*/  LOP3.LUT R4, R2, 0x6e, RZ, 0xfc, !PT ;  /* 0x0000006e02047812 */ /* 0x000fe200078efcff */
[----:B------:R-:W-:Y:S01]  /*2ef0*/  @!P3 IMAD.IADD R128, R128, 0x1, -R0 ;  /* 0x000000018080b824 */ /* 0x000fe200078e0a00 */
[----:B------:R-:W-:Y:S01]  /*2f00*/  ISETP.GE.AND P3, PT, R8, RZ, PT ;  /* 0x000000ff0800720c */ /* 0x000fe20003f66270 */
[----:B------:R-:W-:Y:S01]  /*2f10*/  IMAD R138, R0, R7, R138 ;  /* 0x00000007008a7224 */ /* 0x000fe200078e028a */
[----:B------:R-:W-:Y:S01]  /*2f20*/  LOP3.LUT R8, R2, 0x70, RZ, 0xfc, !PT ;  /* 0x0000007002087812 */ /* 0x000fe200078efcff */
[----:B------:R-:W-:Y:S01]  /*2f30*/  @!P5 IMAD.IADD R134, R134, 0x1, -R0 ;  /* 0x000000018686d824 */ /* 0x000fe200078e0a00 */
[----:B------:R-:W-:Y:S01]  /*2f40*/  IABS R140, R4 ;  /* 0x00000004008c7213 */ /* 0x000fe20000000000 */
[----:B------:R-:W-:Y:S01]  /*2f50*/  @!P0 IMAD.MOV R130, RZ, RZ, -R130 ;  /* 0x000000ffff828224 */ /* 0x000fe200078e0a82 */
[----:B------:R-:W-:Y:S01]  /*2f60*/  ISETP.GT.U32.AND P0, PT, R0, R138, PT ;  /* 0x0000008a0000720c */ /* 0x000fe20003f04070 */
[----:B------:R-:W-:Y:S01]  /*2f70*/  @!P4 IMAD.MOV R128, RZ, RZ, -R128 ;  /* 0x000000ffff80c224 */ /* 0x000fe200078e0a80 */
[----:B------:R-:W-:Y:S01]  /*2f80*/  IABS R142, R8 ;  /* 0x00000008008e7213 */ /* 0x000fe20000000000 */
[----:B------:R-:W-:Y:S01]  /*2f90*/  @!P1 IMAD.IADD R136, R136, 0x1, -R0 ;  /* 0x0000000188889824 */ /* 0x000fe200078e0a00 */
[----:B------:R-:W-:-:S02]  /*2fa0*/  ISETP.GT.U32.AND P5, PT, R0, R134, PT ;  /* 0x000000860000720c */ /* 0x000fc40003fa4070 */
[----:B------:R-:W-:Y:S01]  /*2fb0*/  ISETP.GE.AND P4, PT, R10, RZ, PT ;  /* 0x000000ff0a00720c */ /* 0x000fe20003f86270 */
[C---:B------:R-:W-:Y:S01]  /*2fc0*/  IMAD.HI.U32 R6, R3.reuse, R142, RZ ;  /* 0x0000008e03067227 */ /* 0x040fe200078e00ff */
[----:B------:R-:W-:Y:S02]  /*2fd0*/  ISETP.GT.U32.AND P1, PT, R0, R136, PT ;  /* 0x000000880000720c */ /* 0x000fe40003f24070 */
[----:B------:R-:W-:Y:S01]  /*2fe0*/  LOP3.LUT R10, R2, 0x72, RZ, 0xfc, !PT ;  /* 0x00000072020a7812 */ /* 0x000fe200078efcff */
[----:B------:R-:W-:Y:S01]  /*2ff0*/  IMAD.MOV R9, RZ, RZ, -R6 ;  /* 0x000000ffff097224 */ /* 0x000fe200078e0a06 */
[----:B------:R-:W-:Y:S01]  /*3000*/  ISETP.GE.AND P6, PT, R4, RZ, PT ;  /* 0x000000ff0400720c */ /* 0x000fe20003fc6270 */
[----:B------:R-:W-:Y:S01]  /*3010*/  IMAD.HI.U32 R6, R3, R146, RZ ;  /* 0x0000009203067227 */ /* 0x000fe200078e00ff */
[----:B------:R-:W-:-:S03]  /*3020*/  IABS R144, R10 ;  /* 0x0000000a00907213 */ /* 0x000fc60000000000 */
[--C-:B------:R-:W-:Y:S02]  /*3030*/  @!P0 IMAD.IADD R138, R138, 0x1, -R0.reuse ;  /* 0x000000018a8a8824 */ /* 0x100fe400078e0a00 */
[----:B------:R-:W-:Y:S01]  /*3040*/  @!P5 IMAD.IADD R134, R134, 0x1, -R0 ;  /* 0x000000018686d824 */ /* 0x000fe200078e0a00 */
[----:B------:R-:W-:Y:S01]  /*3050*/  ISETP.GE.AND P5, PT, R8, RZ, PT ;  /* 0x000000ff0800720c */ /* 0x000fe20003fa6270 */
[C---:B------:R-:W-:Y:S01]  /*3060*/  IMAD R142, R0.reuse, R9, R142 ;  /* 0x00000009008e7224 */ /* 0x040fe200078e028e */
[----:B------:R-:W-:Y:S01]  /*3070*/  ISETP.GT.U32.AND P0, PT, R0, R138, PT ;  /* 0x0000008a0000720c */ /* 0x000fe20003f04070 */
[----:B------:R-:W-:Y:S01]  /*3080*/  IMAD.MOV R9, RZ, RZ, -R6 ;  /* 0x000000ffff097224 */ /* 0x000fe200078e0a06 */
[----:B------:R-:W-:Y:S01]  /*3090*/  LOP3.LUT R8, R2, 0x76, RZ, 0xfc, !PT ;  /* 0x0000007602087812 */ /* 0x000fe200078efcff */
[----:B------:R-:W-:Y:S01]  /*30a0*/  @!P2 IMAD.MOV R134, RZ, RZ, -R134 ;  /* 0x000000ffff86a224 */ /* 0x000fe200078e0a86 */
[----:B------:R-:W-:Y:S01]  /*30b0*/  ISETP.GT.U32.AND P2, PT, R0, R142, PT ;  /* 0x0000008e0000720c */ /* 0x000fe20003f44070 */
[----:B------:R-:W-:Y:S01]  /*30c0*/  IMAD.HI.U32 R4, R3, R140, RZ ;  /* 0x0000008c03047227 */ /* 0x000fe200078e00ff */
[----:B------:R-:W-:-:S03]  /*30d0*/  IABS R148, R8 ;  /* 0x0000000800947213 */ /* 0x000fc60000000000 */
[----:B------:R-:W-:Y:S01]  /*30e0*/  IMAD R146, R0, R9, R146 ;  /* 0x0000000900927224 */ /* 0x000fe200078e0292 */
[----:B------:R-:W-:Y:S01]  /*30f0*/  LOP3.LUT R9, R2, 0x78, RZ, 0xfc, !PT ;  /* 0x0000007802097812 */ /* 0x000fe200078efcff */
[----:B------:R-:W-:Y:S02]  /*3100*/  @!P1 IMAD.IADD R136, R136, 0x1, -R0 ;  /* 0x0000000188889824 */ /* 0x000fe400078e0a00 */
[----:B------:R-:W-:Y:S01]  /*3110*/  IMAD.MOV R7, RZ, RZ, -R4 ;  /* 0x000000ffff077224 */ /* 0x000fe200078e0a04 */
[----:B------:R-:W-:Y:S01]  /*3120*/  IABS R150, R9 ;  /* 0x0000000900967213 */ /* 0x000fe20000000000 */
[----:B------:R-:W-:Y:S01]  /*3130*/  @!P4 IMAD.MOV R136, RZ, RZ, -R136 ;  /* 0x000000ffff88c224 */ /* 0x000fe200078e0a88 */
[----:B------:R-:W-:Y:S01]  /*3140*/  ISETP.GT.U32.AND P4, PT, R0, R146, PT ;  /* 0x000000920000720c */ /* 0x000fe20003f84070 */
[----:B------:R-:W-:-:S04]  /*3150*/  IMAD.HI.U32 R4, R3, R144, RZ ;  /* 0x0000009003047227 */ /* 0x000fc800078e00ff */
[----:B------:R-:W-:Y:S02]  /*3160*/  IMAD R140, R0, R7, R140 ;  /* 0x00000007008c7224 */ /* 0x000fe400078e028c */
[----:B------:R-:W-:Y:S02]  /*3170*/  IMAD.MOV R7, RZ, RZ, -R4 ;  /* 0x000000ffff077224 */ /* 0x000fe400078e0a04 */
[--C-:B------:R-:W-:Y:S01]  /*3180*/  @!P0 IMAD.IADD R138, R138, 0x1, -R0.reuse ;  /* 0x000000018a8a8824 */ /* 0x100fe200078e0a00 */
[----:B------:R-:W-:Y:S01]  /*3190*/  ISETP.GT.U32.AND P0, PT, R0, R140, PT ;  /* 0x0000008c0000720c */ /* 0x000fe20003f04070 */
[----:B------:R-:W-:Y:S02]  /*31a0*/  @!P2 IMAD.IADD R142, R142, 0x1, -R0 ;  /* 0x000000018e8ea824 */ /* 0x000fe400078e0a00 */
[----:B------:R-:W-:Y:S02]  /*31b0*/  IMAD R144, R0, R7, R144 ;  /* 0x0000000700907224 */ /* 0x000fe400078e0290 */
[----:B------:R-:W-:Y:S01]  /*31c0*/  @!P4 IMAD.IADD R146, R146, 0x1, -R0 ;  /* 0x000000019292c824 */ /* 0x000fe200078e0a00 */
[C---:B------:R-:W-:Y:S01]  /*31d0*/  ISETP.GT.U32.AND P2, PT, R0.reuse, R142, PT ;  /* 0x0000008e0000720c */ /* 0x040fe20003f44070 */
[----:B------:R-:W-:Y:S01]  /*31e0*/  IMAD.HI.U32 R4, R3, R148, RZ ;  /* 0x0000009403047227 */ /* 0x000fe200078e00ff */
[----:B------:R-:W-:-:S02]  /*31f0*/  ISETP.GT.U32.AND P1, PT, R0, R144, PT ;  /* 0x000000900000720c */ /* 0x000fc40003f24070 */
[----:B------:R-:W-:Y:S01]  /*3200*/  ISETP.GT.U32.AND P4, PT, R0, R146, PT ;  /* 0x000000920000720c */ /* 0x000fe20003f84070 */
[----:B------:R-:W-:Y:S02]  /*3210*/  IMAD.MOV R7, RZ, RZ, -R4 ;  /* 0x000000ffff077224 */ /* 0x000fe400078e0a04 */
[----:B------:R-:W-:-:S04]  /*3220*/  IMAD.HI.U32 R4, R3, R150, RZ ;  /* 0x0000009603047227 */ /* 0x000fc800078e00ff */
[----:B------:R-:W-:Y:S02]  /*3230*/  @!P0 IMAD.IADD R140, R140, 0x1, -R0 ;  /* 0x000000018c8c8824 */ /* 0x000fe400078e0a00 */
[C---:B------:R-:W-:Y:S02]  /*3240*/  IMAD R148, R0.reuse, R7, R148 ;  /* 0x0000000700947224 */ /* 0x040fe400078e0294 */
[----:B------:R-:W-:Y:S01]  /*3250*/  IMAD.MOV R7, RZ, RZ, -R4 ;  /* 0x000000ffff077224 */ /* 0x000fe200078e0a04 */
[----:B------:R-:W-:Y:S01]  /*3260*/  ISETP.GT.U32.AND P0, PT, R0, R140, PT ;  /* 0x0000008c0000720c */ /* 0x000fe20003f04070 */
[--C-:B------:R-:W-:Y:S01]  /*3270*/  @!P2 IMAD.IADD R142, R142, 0x1, -R0.reuse ;  /* 0x000000018e8ea824 */ /* 0x100fe200078e0a00 */
[----:B------:R-:W-:Y:S01]  /*3280*/  ISETP.GT.U32.AND P2, PT, R0, R148, PT ;  /* 0x000000940000720c */ /* 0x000fe20003f44070 */
[----:B------:R-:W-:Y:S01]  /*3290*/  @!P1 IMAD.IADD R144, R144, 0x1, -R0 ;  /* 0x0000000190909824 */ /* 0x000fe200078e0a00 */
[----:B------:R-:W-:Y:S01]  /*32a0*/  LOP3.LUT R4, R2, 0x7c, RZ, 0xfc, !PT ;  /* 0x0000007c02047812 */ /* 0x000fe200078efcff */
[----:B------:R-:W-:-:S02]  /*32b0*/  IMAD R150, R0, R7, R150 ;  /* 0x0000000700967224 */ /* 0x000fc400078e0296 */
[----:B------:R-:W-:Y:S01]  /*32c0*/  @!P3 IMAD.MOV R138, RZ, RZ, -R138 ;  /* 0x000000ffff8ab224 */ /* 0x000fe200078e0a8a */
[----:B------:R-:W-:Y:S01]  /*32d0*/  ISETP.GE.AND P3, PT, R10, RZ, PT ;  /* 0x000000ff0a00720c */ /* 0x000fe20003f66270 */
[----:B------:R-:W-:Y:S01]  /*32e0*/  @!P4 IMAD.IADD R146, R146, 0x1, -R0 ;  /* 0x000000019292c824 */ /* 0x000fe200078e0a00 */
[----:B------:R-:W-:Y:S01]  /*32f0*/  LOP3.LUT R10, R2, 0x7a, RZ, 0xfc, !PT ;  /* 0x0000007a020a7812 */ /* 0x000fe200078efcff */
[----:B------:R-:W-:Y:S01]  /*3300*/  @!P5 IMAD.MOV R142, RZ, RZ, -R142 ;  /* 0x000000ffff8ed224 */ /* 0x000fe200078e0a8e */
[----:B------:R-:W-:Y:S01]  /*3310*/  ISETP.GT.U32.AND P1, PT, R0, R144, PT ;  /* 0x000000900000720c */ /* 0x000fe20003f24070 */
[--C-:B------:R-:W-:Y:S01]  /*3320*/  @!P0 IMAD.IADD R140, R140, 0x1, -R0.reuse ;  /* 0x000000018c8c8824 */ /* 0x100fe200078e0a00 */
[----:B------:R-:W-:Y:S01]  /*3330*/  ISETP.GT.U32.AND P4, PT, R0, R150, PT ;  /* 0x000000960000720c */ /* 0x000fe20003f84070 */
[----:B------:R-:W-:Y:S01]  /*3340*/  @!P2 IMAD.IADD R148, R148, 0x1, -R0 ;  /* 0x000000019494a824 */ /* 0x000fe200078e0a00 */
[----:B------:R-:W-:Y:S01]  /*3350*/  IABS R156, R10 ;  /* 0x0000000a009c7213 */ /* 0x000fe20000000000 */
[----:B------:R-:W-:Y:S01]  /*3360*/  @!P6 IMAD.MOV R140, RZ, RZ, -R140 ;  /* 0x000000ffff8ce224 */ /* 0x000fe200078e0a8c */
[----:B------:R-:W-:-:S02]  /*3370*/  ISETP.GE.AND P0, PT, R11, RZ, PT ;  /* 0x000000ff0b00720c */ /* 0x000fc40003f06270 */
[----:B------:R-:W-:Y:S01]  /*3380*/  ISETP.GE.AND P5, PT, R9, RZ, PT ;  /* 0x000000ff0900720c */ /* 0x000fe20003fa6270 */
[C---:B------:R-:W-:Y:S01]  /*3390*/  IMAD.HI.U32 R6, R3.reuse, R156, RZ ;  /* 0x0000009c03067227 */ /* 0x040fe200078e00ff */
[----:B------:R-:W-:Y:S02]  /*33a0*/  ISETP.GT.U32.AND P2, PT, R0, R148, PT ;  /* 0x000000940000720c */ /* 0x000fe40003f44070 */
[----:B------:R-:W-:Y:S01]  /*33b0*/  IABS R152, R4 ;  /* 0x0000000400987213 */ /* 0x000fe20000000000 */
[----:B------:R-:W-:Y:S01]  /*33c0*/  IMAD.MOV R9, RZ, RZ, -R6 ;  /* 0x000000ffff097224 */ /* 0x000fe200078e0a06 */
[----:B------:R-:W-:Y:S01]  /*33d0*/  LOP3.LUT R6, R2, 0x7e, RZ, 0xfc, !PT ;  /* 0x0000007e02067812 */ /* 0x000fe200078efcff */
[--C-:B------:R-:W-:Y:S01]  /*33e0*/  @!P1 IMAD.IADD R144, R144, 0x1, -R0.reuse ;  /* 0x0000000190909824 */ /* 0x100fe200078e0a00 */
[----:B------:R-:W-:Y:S01]  /*33f0*/  ISETP.GE.AND P6, PT, R8, RZ, PT ;  /* 0x000000ff0800720c */ /* 0x000fe20003fc6270 */
[----:B------:R-:W-:Y:S01]  /*3400*/  @!P4 IMAD.IADD R150, R150, 0x1, -R0 ;  /* 0x000000019696c824 */ /* 0x000fe200078e0a00 */
[----:B------:R-:W-:Y:S01]  /*3410*/  IABS R154, R6 ;  /* 0x00000006009a7213 */ /* 0x000fe20000000000 */
[----:B------:R-:W-:Y:S01]  /*3420*/  @!P3 IMAD.MOV R144, RZ, RZ, -R144 ;  /* 0x000000ffff90b224 */ /* 0x000fe200078e0a90 */
[----:B------:R-:W-:Y:S01]  /*3430*/  ISETP.GE.AND P3, PT, R4, RZ, PT ;  /* 0x000000ff0400720c */ /* 0x000fe20003f66270 */
[----:B------:R-:W-:Y:S01]  /*3440*/  IMAD.HI.U32 R4, R3, R152, RZ ;  /* 0x0000009803047227 */ /* 0x000fe200078e00ff */
[----:B------:R-:W-:-:S02]  /*3450*/  ISETP.GT.U32.AND P4, PT, R0, R150, PT ;  /* 0x000000960000720c */ /* 0x000fc40003f84070 */
[----:B------:R-:W-:Y:S01]  /*3460*/  LOP3.LUT R8, R2, 0x80, RZ, 0xfc, !PT ;  /* 0x0000008002087812 */ /* 0x000fe200078efcff */
[----:B------:R-:W-:Y:S01]  /*3470*/  @!P0 IMAD.MOV R146, RZ, RZ, -R146 ;  /* 0x000000ffff928224 */ /* 0x000fe200078e0a92 */
[----:B------:R-:W-:Y:S01]  /*3480*/  ISETP.GE.AND P0, PT, R6, RZ, PT ;  /* 0x000000ff0600720c */ /* 0x000fe20003f06270 */
[----:B------:R-:W-:Y:S01]  /*3490*/  IMAD R156, R0, R9, R156 ;  /* 0x00000009009c7224 */ /* 0x000fe200078e029c */
[----:B------:R-:W-:Y:S01]  /*34a0*/  ISETP.GE.AND P1, PT, R10, RZ, PT ;  /* 0x000000ff0a00720c */ /* 0x000fe20003f26270 */
[----:B------:R-:W-:Y:S01]  /*34b0*/  IMAD.HI.U32 R6, R3, R154, RZ ;  /* 0x0000009a03067227 */ /* 0x000fe200078e00ff */
[----:B------:R-:W-:Y:S02]  /*34c0*/  LOP3.LUT R10, R2, 0x82, RZ, 0xfc, !PT ;  /* 0x00000082020a7812 */ /* 0x000fe400078efcff */
[----:B------:R-:W-:Y:S01]  /*34d0*/  IABS R160, R8 ;  /* 0x0000000800a07213 */ /* 0x000fe20000000000 */
[----:B------:R-:W-:Y:S01]  /*34e0*/  IMAD.MOV R7, RZ, RZ, -R4 ;  /* 0x000000ffff077224 */ /* 0x000fe200078e0a04 */
[----:B------:R-:W-:Y:S01]  /*34f0*/  IABS R162, R10 ;  /* 0x0000000a00a27213 */ /* 0x000fe20000000000 */
[----:B------:R-:W-:Y:S01]  /*3500*/  @!P2 IMAD.IADD R148, R148, 0x1, -R0 ;  /* 0x000000019494a824 */ /* 0x000fe200078e0a00 */
[----:B------:R-:W-:Y:S01]  /*3510*/  ISETP.GT.U32.AND P2, PT, R0, R156, PT ;  /* 0x0000009c0000720c */ /* 0x000fe20003f44070 */
[----:B------:R-:W-:-:S02]  /*3520*/  IMAD.MOV R9, RZ, RZ, -R6 ;  /* 0x000000ffff097224 */ /* 0x000fc400078e0a06 */
[C---:B------:R-:W-:Y:S02]  /*3530*/  IMAD R152, R0.reuse, R7, R152 ;  /* 0x0000000700987224 */ /* 0x040fe400078e0298 */
[----:B------:R-:W-:Y:S02]  /*3540*/  IMAD R154, R0, R9, R154 ;  /* 0x00000009009a7224 */ /* 0x000fe400078e029a */
[----:B------:R-:W-:Y:S01]  /*3550*/  @!P4 IMAD.IADD R150, R150, 0x1, -R0 ;  /* 0x000000019696c824 */ /* 0x000fe200078e0a00 */
[C---:B------:R-:W-:Y:S01]  /*3560*/  ISETP.GT.U32.AND P4, PT, R0.reuse, R152, PT ;  /* 0x000000980000720c */ /* 0x040fe20003f84070 */
[----:B------:R-:W-:Y:S01]  /*3570*/  @!P6 IMAD.MOV R148, RZ, RZ, -R148 ;  /* 0x000000ffff94e224 */ /* 0x000fe200078e0a94 */
[----:B------:R-:W-:Y:S01]  /*3580*/  ISETP.GT.U32.AND P6, PT, R0, R154, PT ;  /* 0x0000009a0000720c */ /* 0x000fe20003fc4070 */
[----:B------:R-:W-:-:S04]  /*3590*/  IMAD.HI.U32 R4, R3, R160, RZ ;  /* 0x000000a003047227 */ /* 0x000fc800078e00ff */
[----:B------:R-:W-:Y:S02]  /*35a0*/  @!P2 IMAD.IADD R156, R156, 0x1, -R0 ;  /* 0x000000019c9ca824 */ /* 0x000fe400078e0a00 */
[----:B------:R-:W-:Y:S01]  /*35b0*/  @!P5 IMAD.MOV R150, RZ, RZ, -R150 ;  /* 0x000000ffff96d224 */ /* 0x000fe200078e0a96 */
[----:B------:R-:W-:Y:S01]  /*35c0*/  ISETP.GE.AND P5, PT, R8, RZ, PT ;  /* 0x000000ff0800720c */ /* 0x000fe20003fa6270 */
[----:B------:R-:W-:Y:S01]  /*35d0*/  IMAD.HI.U32 R6, R3, R162, RZ ;  /* 0x000000a203067227 */ /* 0x000fe200078e00ff */
[----:B------:R-:W-:Y:S02]  /*35e0*/  ISETP.GT.U32.AND P2, PT, R0, R156, PT ;  /* 0x0000009c0000720c */ /* 0x000fe40003f44070 */
[----:B------:R-:W-:Y:S01]  /*35f0*/  LOP3.LUT R8, R2, 0x84, RZ, 0xfc, !PT ;  /* 0x0000008402087812 */ /* 0x000fe200078efcff */
[--C-:B------:R-:W-:Y:S02]  /*3600*/  @!P4 IMAD.IADD R152, R152, 0x1, -R0.reuse ;  /* 0x000000019898c824 */ /* 0x100fe400078e0a00 */
[----:B------:R-:W-:Y:S01]  /*3610*/  @!P6 IMAD.IADD R154, R154, 0x1, -R0 ;  /* 0x000000019a9ae824 */ /* 0x000fe200078e0a00 */
[----:B------:R-:W-:Y:S01]  /*3620*/  IABS R158, R8 ;  /* 0x00000008009e7213 */ /* 0x000fe20000000000 */
[----:B------:R-:W-:Y:S01]  /*3630*/  IMAD.MOV R7, RZ, RZ, -R4 ;  /* 0x000000ffff077224 */ /* 0x000fe200078e0a04 */
[C---:B------:R-:W-:Y:S01]  /*3640*/  ISETP.GT.U32.AND P4, PT, R0.reuse, R152, PT ;  /* 0x000000980000720c */ /* 0x040fe20003f84070 */
[----:B------:R-:W-:Y:S01]  /*3650*/  IMAD.MOV R9, RZ, RZ, -R6 ;  /* 0x000000ffff097224 */ /* 0x000fe200078e0a06 */
[C---:B------:R-:W-:Y:S01]  /*3660*/  ISETP.GT.U32.AND P6, PT, R0.reuse, R154, PT ;  /* 0x0000009a0000720c */ /* 0x040fe20003fc4070 */
[----:B------:R-:W-:-:S02]  /*3670*/  IMAD R160, R0, R7, R160 ;  /* 0x0000000700a07224 */ /* 0x000fc400078e02a0 */
[----:B------:R-:W-:Y:S01]  /*3680*/  @!P2 IMAD.IADD R156, R156, 0x1, -R0 ;  /* 0x000000019c9ca824 */ /* 0x000fe200078e0a00 */
[----:B------:R-:W-:Y:S01]  /*3690*/  ISETP.GE.AND P2, PT, R10, RZ, PT ;  /* 0x000000ff0a00720c */ /* 0x000fe20003f46270 */
[----:B------:R-:W-:Y:S01]  /*36a0*/  IMAD R162, R0, R9, R162 ;  /* 0x0000000900a27224 */ /* 0x000fe200078e02a2 */
[----:B------:R-:W-:Y:S01]  /*36b0*/  LOP3.LUT R10, R2, 0x86, RZ, 0xfc, !PT ;  /* 0x00000086020a7812 */ /* 0x000fe200078efcff */
[----:B------:R-:W-:-:S03]  /*36c0*/  IMAD.HI.U32 R4, R3, R158, RZ ;  /* 0x0000009e03047227 */ /* 0x000fc600078e00ff */
[----:B------:R-:W-:Y:S01]  /*36d0*/  IABS R164, R10 ;  /* 0x0000000a00a47213 */ /* 0x000fe20000000000 */
[--C-:B------:R-:W-:Y:S01]  /*36e0*/  @!P4 IMAD.IADD R152, R152, 0x1, -R0.reuse ;  /* 0x000000019898c824 */ /* 0x100fe200078e0a00 */
[----:B------:R-:W-:Y:S01]  /*36f0*/  ISETP.GT.U32.AND P4, PT, R0, R160, PT ;  /* 0x000000a00000720c */ /* 0x000fe20003f84070 */
[----:B------:R-:W-:Y:S01]  /*3700*/  @!P6 IMAD.IADD R154, R154, 0x1, -R0 ;  /* 0x000000019a9ae824 */ /* 0x000fe200078e0a00 */
[----:B------:R-:W-:Y:S01]  /*3710*/  ISETP.GT.U32.AND P6, PT, R0, R162, PT ;  /* 0x000000a20000720c */ /* 0x000fe20003fc4070 */
[----:B------:R-:W-:Y:S02]  /*3720*/  IMAD.MOV R7, RZ, RZ, -R4 ;  /* 0x000000ffff077224 */ /* 0x000fe400078e0a04 */
[----:B------:R-:W-:-:S04]  /*3730*/  IMAD.HI.U32 R4, R3, R164, RZ ;  /* 0x000000a403047227 */ /* 0x000fc800078e00ff */
[----:B------:R-:W-:Y:S02]  /*3740*/  IMAD R158, R0, R7, R158 ;  /* 0x00000007009e7224 */ /* 0x000fe400078e029e */
[----:B------:R-:W-:Y:S02]  /*3750*/  IMAD.MOV R9, RZ, RZ, -R4 ;  /* 0x000000ffff097224 */ /* 0x000fe400078e0a04 */
[----:B------:R-:W-:Y:S01]  /*3760*/  @!P4 IMAD.IADD R160, R160, 0x1, -R0 ;  /* 0x00000001a0a0c824 */ /* 0x000fe200078e0a00 */
[C---:B------:R-:W-:Y:S01]  /*3770*/  ISETP.GT.U32.AND P4, PT, R0.reuse, R158, PT ;  /* 0x0000009e0000720c */ /* 0x040fe20003f84070 */
[----:B------:R-:W-:Y:S02]  /*3780*/  IMAD R164, R0, R9, R164 ;  /* 0x0000000900a47224 */ /* 0x000fe400078e02a4 */
[----:B------:R-:W-:Y:S02]  /*3790*/  @!P6 IMAD.IADD R162, R162, 0x1, -R0 ;  /* 0x00000001a2a2e824 */ /* 0x000fe400078e0a00 */
[----:B------:R-:W-:Y:S01]  /*37a0*/  IMAD.HI.U32 R6, R3, R166, RZ ;  /* 0x000000a603067227 */ /* 0x000fe200078e00ff */
[----:B------:R-:W-:-:S03]  /*37b0*/  ISETP.GT.U32.AND P6, PT, R0, R164, PT ;  /* 0x000000a40000720c */ /* 0x000fc60003fc4070 */
[----:B------:R-:W-:Y:S02]  /*37c0*/  IMAD.MOV R11, RZ, RZ, -R6 ;  /* 0x000000ffff0b7224 */ /* 0x000fe400078e0a06 */
[----:B------:R-:W-:-:S04]  /*37d0*/  IMAD.HI.U32 R4, R3, R170, RZ ;  /* 0x000000aa03047227 */ /* 0x000fc800078e00ff */
[----:B------:R-:W-:Y:S01]  /*37e0*/  @!P4 IMAD.IADD R158, R158, 0x1, -R0 ;  /* 0x000000019e9ec824 */ /* 0x000fe200078e0a00 */
[C---:B------:R-:W-:Y:S01]  /*37f0*/  ISETP.GT.U32.AND P4, PT, R0.reuse, R160, PT ;  /* 0x000000a00000720c */ /* 0x040fe20003f84070 */
[----:B------:R-:W-:Y:S01]  /*3800*/  IMAD R166, R0, R11, R166 ;  /* 0x0000000b00a67224 */ /* 0x000fe200078e02a6 */
[----:B------:R-:W-:Y:S01]  /*3810*/  LOP3.LUT R11, R2, 0x8e, RZ, 0xfc, !PT ;  /* 0x0000008e020b7812 */ /* 0x000fe200078efcff */
[----:B------:R-:W-:Y:S01]  /*3820*/  @!P6 IMAD.IADD R164, R164, 0x1, -R0 ;  /* 0x00000001a4a4e824 */ /* 0x000fe200078e0a00 */
[C---:B------:R-:W-:Y:S01]  /*3830*/  ISETP.GT.U32.AND P6, PT, R0.reuse, R158, PT ;  /* 0x0000009e0000720c */ /* 0x040fe20003fc4070 */
[----:B------:R-:W-:Y:S01]  /*3840*/  IMAD.MOV R9, RZ, RZ, -R4 ;  /* 0x000000ffff097224 */ /* 0x000fe200078e0a04 */
[----:B------:R-:W-:Y:S01]  /*3850*/  IABS R172, R11 ;  /* 0x0000000b00ac7213 */ /* 0x000fe20000000000 */
[----:B------:R-:W-:Y:S01]  /*3860*/  @!P1 IMAD.MOV R156, RZ, RZ, -R156 ;  /* 0x000000ffff9c9224 */ /* 0x000fe200078e0a9c */
[C---:B------:R-:W-:Y:S01]  /*3870*/  ISETP.GT.U32.AND P1, PT, R0.reuse, R162, PT ;  /* 0x000000a20000720c */ /* 0x040fe20003f24070 */
[----:B------:R-:W-:Y:S01]  /*3880*/  @!P3 IMAD.MOV R152, RZ, RZ, -R152 ;  /* 0x000000ffff98b224 */ /* 0x000fe200078e0a98 */
[C---:B------:R-:W-:Y:S01]  /*3890*/  ISETP.GT.U32.AND P3, PT, R0.reuse, R164, PT ;  /* 0x000000a40000720c */ /* 0x040fe20003f64070 */
[----:B------:R-:W-:Y:S01]  /*38a0*/  @!P0 IMAD.MOV R154, RZ, RZ, -R154 ;  /* 0x000000ffff9a8224 */ /* 0x000fe200078e0a9a */
[C---:B------:R-:W-:Y:S01]  /*38b0*/  ISETP.GT.U32.AND P0, PT, R0.reuse, R166, PT ;  /* 0x000000a60000720c */ /* 0x040fe20003f04070 */
[----:B------:R-:W-:-:S02]  /*38c0*/  IMAD R170, R0, R9, R170 ;  /* 0x0000000900aa7224 */ /* 0x000fc400078e02aa */
[----:B------:R-:W-:-:S04]  /*38d0*/  IMAD.HI.U32 R7, R3, R168, RZ ;  /* 0x000000a803077227 */ /* 0x000fc800078e00ff */
[--C-:B------:R-:W-:Y:S01]  /*38e0*/  @!P6 IMAD.IADD R158, R158, 0x1, -R0.reuse ;  /* 0x000000019e9ee824 */ /* 0x100fe200078e0a00 */
[----:B------:R-:W-:Y:S01]  /*38f0*/  ISETP.GT.U32.AND P6, PT, R0, R170, PT ;  /* 0x000000aa0000720c */ /* 0x000fe20003fc4070 */
[--C-:B------:R-:W-:Y:S01]  /*3900*/  @!P1 IMAD.IADD R162, R162, 0x1, -R0.reuse ;  /* 0x00000001a2a29824 */ /* 0x100fe200078e0a00 */
[----:B------:R-:W-:Y:S01]  /*3910*/  ISETP.GE.AND P1, PT, R8, RZ, PT ;  /* 0x000000ff0800720c */ /* 0x000fe20003f26270 */
[--C-:B------:R-:W-:Y:S01]  /*3920*/  @!P3 IMAD.IADD R164, R164, 0x1, -R0.reuse ;  /* 0x00000001a4a4b824 */ /* 0x100fe200078e0a00 */
[----:B------:R-:W-:Y:S01]  /*3930*/  ISETP.GE.AND P3, PT, R10, RZ, PT ;  /* 0x000000ff0a00720c */ /* 0x000fe20003f66270 */
[----:B------:R-:W-:Y:S01]  /*3940*/  IMAD.MOV R7, RZ, RZ, -R7 ;  /* 0x000000ffff077224 */ /* 0x000fe200078e0a07 */
[----:B------:R-:W-:Y:S01]  /*3950*/  LOP3.LUT R8, R2, 0x94, RZ, 0xfc, !PT ;  /* 0x0000009402087812 */ /* 0x000fe200078efcff */
[--C-:B------:R-:W-:Y:S01]  /*3960*/  @!P4 IMAD.IADD R160, R160, 0x1, -R0.reuse ;  /* 0x00000001a0a0c824 */ /* 0x100fe200078e0a00 */
[----:B------:R-:W-:Y:S01]  /*3970*/  LOP3.LUT R10, R2, 0xa0, RZ, 0xfc, !PT ;  /* 0x000000a0020a7812 */ /* 0x000fe200078efcff */
[----:B------:R-:W-:Y:S01]  /*3980*/  @!P0 IMAD.IADD R166, R166, 0x1, -R0 ;  /* 0x00000001a6a68824 */ /* 0x000fe200078e0a00 */
[----:B------:R-:W-:Y:S01]  /*3990*/  ISETP.GE.AND P0, PT, R12, RZ, PT ;  /* 0x000000ff0c00720c */ /* 0x000fe20003f06270 */
[----:B------:R-:W-:Y:S01]  /*39a0*/  IMAD.HI.U32 R4, R3, R172, RZ ;  /* 0x000000ac03047227 */ /* 0x000fe200078e00ff */
[----:B------:R-:W-:-:S02]  /*39b0*/  IABS R178, R8 ;  /* 0x0000000800b27213 */ /* 0x000fc40000000000 */
[----:B------:R-:W-:Y:S01]  /*39c0*/  LOP3.LUT R12, R2, 0xa2, RZ, 0xfc, !PT ;  /* 0x000000a2020c7812 */ /* 0x000fe200078efcff */
[----:B------:R-:W-:Y:S01]  /*39d0*/  IMAD.HI.U32 R6, R3, R174, RZ ;  /* 0x000000ae03067227 */ /* 0x000fe200078e00ff */
[----:B------:R-:W-:Y:S02]  /*39e0*/  IABS R192, R10 ;  /* 0x0000000a00c07213 */ /* 0x000fe40000000000 */
[----:B------:R-:W-:Y:S01]  /*39f0*/  IABS R194, R12 ;  /* 0x0000000c00c27213 */ /* 0x000fe20000000000 */
[C---:B------:R-:W-:Y:S02]  /*3a00*/  IMAD R168, R0.reuse, R7, R168 ;  /* 0x0000000700a87224 */ /* 0x040fe400078e02a8 */
[----:B------:R-:W-:Y:S01]  /*3a10*/  @!P5 IMAD.MOV R160, RZ, RZ, -R160 ;  /* 0x000000ffffa0d224 */ /* 0x000fe200078e0aa0 */
[C---:B------:R-:W-:Y:S01]  /*3a20*/  ISETP.GT.U32.AND P5, PT, R0.reuse, R166, PT ;  /* 0x000000a60000720c */ /* 0x040fe20003fa4070 */
[----:B------:R-:W-:Y:S01]  /*3a30*/  IMAD.MOV R7, RZ, RZ, -R4 ;  /* 0x000000ffff077224 */ /* 0x000fe200078e0a04 */
[----:B------:R-:W-:Y:S01]  /*3a40*/  ISETP.GT.U32.AND P4, PT, R0, R168, PT ;  /* 0x000000a80000720c */ /* 0x000fe20003f84070 */
[----:B------:R-:W-:Y:S01]  /*3a50*/  IMAD.MOV R9, RZ, RZ, -R6 ;  /* 0x000000ffff097224 */ /* 0x000fe200078e0a06 */
[----:B------:R-:W-:Y:S01]  /*3a60*/  LOP3.LUT R6, R2, 0x92, RZ, 0xfc, !PT ;  /* 0x0000009202067812 */ /* 0x000fe200078efcff */
[----:B------:R-:W-:-:S02]  /*3a70*/  @!P6 IMAD.IADD R170, R170, 0x1, -R0 ;  /* 0x00000001aaaae824 */ /* 0x000fc400078e0a00 */
[C---:B------:R-:W-:Y:S01]  /*3a80*/  IMAD R172, R0.reuse, R7, R172 ;  /* 0x0000000700ac7224 */ /* 0x040fe200078e02ac */
[----:B------:R-:W-:Y:S01]  /*3a90*/  IABS R176, R6 ;  /* 0x0000000600b07213 */ /* 0x000fe20000000000 */
[----:B------:R-:W-:Y:S01]  /*3aa0*/  @!P1 IMAD.MOV R158, RZ, RZ, -R158 ;  /* 0x000000ffff9e9224 */ /* 0x000fe200078e0a9e */
[C---:B------:R-:W-:Y:S01]  /*3ab0*/  ISETP.GT.U32.AND P6, PT, R0.reuse, R170, PT ;  /* 0x000000aa0000720c */ /* 0x040fe20003fc4070 */
[----:B------:R-:W-:Y:S01]  /*3ac0*/  @!P3 IMAD.MOV R164, RZ, RZ, -R164 ;  /* 0x000000ffffa4b224 */ /* 0x000fe200078e0aa4 */
[C---:B------:R-:W-:Y:S01]  /*3ad0*/  ISETP.GT.U32.AND P1, PT, R0.reuse, R172, PT ;  /* 0x000000ac0000720c */ /* 0x040fe20003f24070 */
[----:B------:R-:W-:Y:S01]  /*3ae0*/  IMAD R174, R0, R9, R174 ;  /* 0x0000000900ae7224 */ /* 0x000fe200078e02ae */
[----:B------:R-:W-:Y:S01]  /*3af0*/  ISETP.GE.AND P3, PT, R14, RZ, PT ;  /* 0x000000ff0e00720c */ /* 0x000fe20003f66270 */
[----:B------:R-:W-:-:S04]  /*3b00*/  IMAD.HI.U32 R4, R3, R176, RZ ;  /* 0x000000b003047227 */ /* 0x000fc800078e00ff */
[----:B------:R-:W-:Y:S01]  /*3b10*/  @!P5 IMAD.IADD R166, R166, 0x1, -R0 ;  /* 0x00000001a6a6d824 */ /* 0x000fe200078e0a00 */
[----:B------:R-:W-:Y:S01]  /*3b20*/  ISETP.GT.U32.AND P5, PT, R0, R174, PT ;  /* 0x000000ae0000720c */ /* 0x000fe20003fa4070 */
[----:B------:R-:W-:Y:S01]  /*3b30*/  IMAD.MOV R7, RZ, RZ, -R4 ;  /* 0x000000ffff077224 */ /* 0x000fe200078e0a04 */
[----:B------:R-:W-:Y:S01]  /*3b40*/  LOP3.LUT R4, R2, 0x96, RZ, 0xfc, !PT ;  /* 0x0000009602047812 */ /* 0x000fe200078efcff */
[----:B------:R-:W-:Y:S01]  /*3b50*/  @!P6 IMAD.IADD R170, R170, 0x1, -R0 ;  /* 0x00000001aaaae824 */ /* 0x000fe200078e0a00 */
[----:B------:R-:W-:Y:S01]  /*3b60*/  ISETP.GE.AND P6, PT, R15, RZ, PT ;  /* 0x000000ff0f00720c */ /* 0x000fe20003fc6270 */
[----:B------:R-:W-:Y:S01]  /*3b70*/  IMAD R176, R0, R7, R176 ;  /* 0x0000000700b07224 */ /* 0x000fe200078e02b0 */
[----:B------:R-:W-:Y:S01]  /*3b80*/  IABS R180, R4 ;  /* 0x0000000400b47213 */ /* 0x000fe20000000000 */
[----:B------:R-:W-:Y:S01]  /*3b90*/  @!P1 IMAD.IADD R172, R172, 0x1, -R0 ;  /* 0x00000001acac9824 */ /* 0x000fe200078e0a00 */
[----:B------:R-:W-:Y:S01]  /*3ba0*/  ISETP.GE.AND P1, PT, R6, RZ, PT ;  /* 0x000000ff0600720c */ /* 0x000fe20003f26270 */
[----:B------:R-:W-:Y:S01]  /*3bb0*/  @!P3 IMAD.MOV R170, RZ, RZ, -R170 ;  /* 0x000000ffffaab224 */ /* 0x000fe200078e0aaa */
[----:B------:R-:W-:Y:S01]  /*3bc0*/  ISETP.GT.U32.AND P3, PT, R0, R176, PT ;  /* 0x000000b00000720c */ /* 0x000fe20003f64070 */
[----:B------:R-:W-:Y:S01]  /*3bd0*/  @!P4 IMAD.IADD R168, R168, 0x1, -R0 ;  /* 0x00000001a8a8c824 */ /* 0x000fe200078e0a00 */
[----:B------:R-:W-:Y:S01]  /*3be0*/  ISETP.GE.AND P4, PT, R13, RZ, PT ;  /* 0x000000ff0d00720c */ /* 0x000fe20003f86270 */
[----:B------:R-:W-:Y:S01]  /*3bf0*/  @!P0 IMAD.MOV R166, RZ, RZ, -R166 ;  /* 0x000000ffffa68224 */ /* 0x000fe200078e0aa6 */
[C---:B------:R-:W-:Y:S01]  /*3c00*/  ISETP.GT.U32.AND P0, PT, R0.reuse, R172, PT ;  /* 0x000000ac0000720c */ /* 0x040fe20003f04070 */
[----:B------:R-:W-:Y:S01]  /*3c10*/  @!P2 IMAD.MOV R162, RZ, RZ, -R162 ;  /* 0x000000ffffa2a224 */ /* 0x000fe200078e0aa2 */
[----:B------:R-:W-:Y:S01]  /*3c20*/  ISETP.GT.U32.AND P2, PT, R0, R168, PT ;  /* 0x000000a80000720c */ /* 0x000fe20003f44070 */
[----:B------:R-:W-:Y:S01]  /*3c30*/  @!P5 IMAD.IADD R174, R174, 0x1, -R0 ;  /* 0x00000001aeaed824 */ /* 0x000fe200078e0a00 */
[C---:B------:R-:W-:Y:S01]  /*3c40*/  LOP3.LUT R13, R2.reuse, 0xc6, RZ, 0xfc, !PT ;  /* 0x000000c6020d7812 */ /* 0x040fe200078efcff */
[----:B------:R-:W-:Y:S01]  /*3c50*/  IMAD.HI.U32 R6, R3, R178, RZ ;  /* 0x000000b203067227 */ /* 0x000fe200078e00ff */
[----:B------:R-:W-:-:S02]  /*3c60*/  LOP3.LUT R15, R2, 0xf4, RZ, 0xfc, !PT ;  /* 0x000000f4020f7812 */ /* 0x000fc400078efcff */
[----:B------:R-:W-:Y:S01]  /*3c70*/  ISETP.GT.U32.AND P5, PT, R0, R174, PT ;  /* 0x000000ae0000720c */ /* 0x000fe20003fa4070 */
[----:B------:R-:W-:Y:S01]  /*3c80*/  @!P3 IMAD.IADD R176, R176, 0x1, -R0 ;  /* 0x00000001b0b0b824 */ /* 0x000fe200078e0a00 */
[----:B------:R-:W-:Y:S01]  /*3c90*/  IABS R228, R13 ;  /* 0x0000000d00e47213 */ /* 0x000fe20000000000 */
[----:B------:R-:W-:Y:S01]  /*3ca0*/  IMAD.MOV R9, RZ, RZ, -R6 ;  /* 0x000000ffff097224 */ /* 0x000fe200078e0a06 */
[----:B------:R-:W-:Y:S01]  /*3cb0*/  LOP3.LUT R6, R2, 0x98, RZ, 0xfc, !PT ;  /* 0x0000009802067812 */ /* 0x000fe200078efcff */
[--C-:B------:R-:W-:Y:S01]  /*3cc0*/  @!P0 IMAD.IADD R172, R172, 0x1, -R0.reuse ;  /* 0x00000001acac8824 */ /* 0x100fe200078e0a00 */
[----:B------:R-:W-:Y:S01]  /*3cd0*/  ISETP.GE.AND P0, PT, R4, RZ, PT ;  /* 0x000000ff0400720c */ /* 0x000fe20003f06270 */
[----:B------:R-:W-:Y:S01]  /*3ce0*/  @!P2 IMAD.IADD R168, R168, 0x1, -R0 ;  /* 0x00000001a8a8a824 */ /* 0x000fe200078e0a00 */
[C---:B------:R-:W-:Y:S01]  /*3cf0*/  ISETP.GT.U32.AND P3, PT, R0.reuse, R176, PT ;  /* 0x000000b00000720c */ /* 0x040fe20003f64070 */
[----:B------:R-:W-:Y:S01]  /*3d00*/  IMAD R178, R0, R9, R178 ;  /* 0x0000000900b27224 */ /* 0x000fe200078e02b2 */
[----:B------:R-:W-:Y:S01]  /*3d10*/  ISETP.GE.AND P2, PT, R11, RZ, PT ;  /* 0x000000ff0b00720c */ /* 0x000fe20003f46270 */
[----:B------:R-:W-:Y:S01]  /*3d20*/  IMAD.HI.U32 R4, R3, R180, RZ ;  /* 0x000000b403047227 */ /* 0x000fe200078e00ff */
[----:B------:R-:W-:-:S03]  /*3d30*/  IABS R182, R6 ;  /* 0x0000000600b67213 */ /* 0x000fc60000000000 */
[----:B------:R-:W-:Y:S01]  /*3d40*/  @!P4 IMAD.MOV R168, RZ, RZ, -R168 ;  /* 0x000000ffffa8c224 */ /* 0x000fe200078e0aa8 */
[----:B------:R-:W-:Y:S01]  /*3d50*/  ISETP.GE.AND P4, PT, R8, RZ, PT ;  /* 0x000000ff0800720c */ /* 0x000fe20003f86270 */
[----:B------:R-:W-:Y:S01]  /*3d60*/  @!P5 IMAD.IADD R174, R174, 0x1, -R0 ;  /* 0x00000001aeaed824 */ /* 0x000fe200078e0a00 */
        /* <DEDUP_REMOVED lines=8> */
[----:B------:R-:W-:Y:S01]  /*3df0*/  IMAD.HI.U32 R6, R3, R182, RZ ;  /* 0x000000b603067227 */ /* 0x000fe200078e00ff */
[----:B------:R-:W-:-:S03]  /*3e00*/  ISETP.GT.U32.AND P3, PT, R0, R180, PT ;  /* 0x000000b40000720c */ /* 0x000fc60003f64070 */
[----:B------:R-:W-:-:S04]  /*3e10*/  IMAD.HI.U32 R7, R3, R184, RZ ;  /* 0x000000b803077227 */ /* 0x000fc800078e00ff */
[----:B------:R-:W-:Y:S02]  /*3e20*/  @!P5 IMAD.IADD R178, R178, 0x1, -R0 ;  /* 0x00000001b2b2d824 */ /* 0x000fe400078e0a00 */
[----:B------:R-:W-:Y:S02]  /*3e30*/  IMAD.MOV R7, RZ, RZ, -R7 ;  /* 0x000000ffff077224 */ /* 0x000fe400078e0a07 */
[----:B------:R-:W-:Y:S01]  /*3e40*/  IMAD.MOV R11, RZ, RZ, -R6 ;  /* 0x000000ffff0b7224 */ /* 0x000fe200078e0a06 */
[C---:B------:R-:W-:Y:S01]  /*3e50*/  ISETP.GT.U32.AND P5, PT, R0.reuse, R178, PT ;  /* 0x000000b20000720c */ /* 0x040fe20003fa4070 */
[----:B------:R-:W-:Y:S01]  /*3e60*/  IMAD R184, R0, R7, R184 ;  /* 0x0000000700b87224 */ /* 0x000fe200078e02b8 */
[----:B------:R-:W-:Y:S01]  /*3e70*/  LOP3.LUT R6, R2, 0x9c, RZ, 0xfc, !PT ;  /* 0x0000009c02067812 */ /* 0x000fe200078efcff */
[----:B------:R-:W-:Y:S02]  /*3e80*/  @!P3 IMAD.IADD R180, R180, 0x1, -R0 ;  /* 0x00000001b4b4b824 */ /* 0x000fe400078e0a00 */
[----:B------:R-:W-:Y:S01]  /*3e90*/  @!P1 IMAD.MOV R176, RZ, RZ, -R176 ;  /* 0x000000ffffb09224 */ /* 0x000fe200078e0ab0 */
[----:B------:R-:W-:Y:S01]  /*3ea0*/  IABS R186, R6 ;  /* 0x0000000600ba7213 */ /* 0x000fe20000000000 */
[C---:B------:R-:W-:Y:S01]  /*3eb0*/  IMAD R182, R0.reuse, R11, R182 ;  /* 0x0000000b00b67224 */ /* 0x040fe200078e02b6 */
[C---:B------:R-:W-:Y:S01]  /*3ec0*/  ISETP.GT.U32.AND P1, PT, R0.reuse, R184, PT ;  /* 0x000000b80000720c */ /* 0x040fe20003f24070 */
[----:B------:R-:W-:Y:S01]  /*3ed0*/  @!P6 IMAD.MOV R174, RZ, RZ, -R174 ;  /* 0x000000ffffaee224 */ /* 0x000fe200078e0aae */
[----:B------:R-:W-:Y:S01]  /*3ee0*/  ISETP.GT.U32.AND P3, PT, R0, R180, PT ;  /* 0x000000b40000720c */ /* 0x000fe20003f64070 */
[----:B------:R-:W-:Y:S01]  /*3ef0*/  IMAD.HI.U32 R4, R3, R186, RZ ;  /* 0x000000ba03047227 */ /* 0x000fe200078e00ff */
[----:B------:R-:W-:-:S02]  /*3f00*/  ISETP.GE.AND P6, PT, R8, RZ, PT ;  /* 0x000000ff0800720c */ /* 0x000fc40003fc6270 */
[----:B------:R-:W-:Y:S01]  /*3f10*/  LOP3.LUT R8, R2, 0x9e, RZ, 0xfc, !PT ;  /* 0x0000009e02087812 */ /* 0x000fe200078efcff */
[----:B------:R-:W-:Y:S01]  /*3f20*/  @!P5 IMAD.IADD R178, R178, 0x1, -R0 ;  /* 0x00000001b2b2d824 */ /* 0x000fe200078e0a00 */
[----:B------:R-:W-:Y:S01]  /*3f30*/  ISETP.GT.U32.AND P5, PT, R0, R182, PT ;  /* 0x000000b60000720c */ /* 0x000fe20003fa4070 */
[----:B------:R-:W-:Y:S01]  /*3f40*/  IMAD.MOV R7, RZ, RZ, -R4 ;  /* 0x000000ffff077224 */ /* 0x000fe200078e0a04 */
[----:B------:R-:W-:Y:S01]  /*3f50*/  IABS R188, R8 ;  /* 0x0000000800bc7213 */ /* 0x000fe20000000000 */
[----:B------:R-:W-:Y:S01]  /*3f60*/  @!P4 IMAD.MOV R178, RZ, RZ, -R178 ;  /* 0x000000ffffb2c224 */ /* 0x000fe200078e0ab2 */
[----:B------:R-:W-:Y:S01]  /*3f70*/  ISETP.GE.AND P4, PT, R6, RZ, PT ;  /* 0x000000ff0600720c */ /* 0x000fe20003f86270 */
[----:B------:R-:W-:Y:S02]  /*3f80*/  IMAD R186, R0, R7, R186 ;  /* 0x0000000700ba7224 */ /* 0x000fe400078e02ba */
[--C-:B------:R-:W-:Y:S02]  /*3f90*/  @!P1 IMAD.IADD R184, R184, 0x1, -R0.reuse ;  /* 0x00000001b8b89824 */ /* 0x100fe400078e0a00 */
[----:B------:R-:W-:Y:S01]  /*3fa0*/  @!P3 IMAD.IADD R180, R180, 0x1, -R0 ;  /* 0x00000001b4b4b824 */ /* 0x000fe200078e0a00 */
[C---:B------:R-:W-:Y:S01]  /*3fb0*/  ISETP.GT.U32.AND P3, PT, R0.reuse, R186, PT ;  /* 0x000000ba0000720c */ /* 0x040fe20003f64070 */
[----:B------:R-:W-:Y:S01]  /*3fc0*/  IMAD.HI.U32 R4, R3, R188, RZ ;  /* 0x000000bc03047227 */ /* 0x000fe200078e00ff */
[----:B------:R-:W-:-:S03]  /*3fd0*/  ISETP.GT.U32.AND P1, PT, R0, R184, PT ;  /* 0x000000b80000720c */ /* 0x000fc60003f24070 */
[----:B------:R-:W-:-:S04]  /*3fe0*/  IMAD.HI.U32 R6, R3, R192, RZ ;  /* 0x000000c003067227 */ /* 0x000fc800078e00ff */
[----:B------:R-:W-:Y:S02]  /*3ff0*/  @!P5 IMAD.IADD R182, R182, 0x1, -R0 ;  /* 0x00000001b6b6d824 */ /* 0x000fe400078e0a00 */
[----:B------:R-:W-:-:S03]  /*4000*/  IMAD.HI.U32 R7, R3, R194, RZ ;  /* 0x000000c203077227 */ /* 0x000fc600078e00ff */
[----:B------:R-:W-:Y:S01]  /*4010*/  ISETP.GT.U32.AND P5, PT, R0, R182, PT ;  /* 0x000000b60000720c */ /* 0x000fe20003fa4070 */
[----:B------:R-:W-:Y:S02]  /*4020*/  IMAD.MOV R9, RZ, RZ, -R4 ;  /* 0x000000ffff097224 */ /* 0x000fe400078e0a04 */
[----:B------:R-:W-:Y:S01]  /*4030*/  IMAD.MOV R11, RZ, RZ, -R6 ;  /* 0x000000ffff0b7224 */ /* 0x000fe200078e0a06 */
[----:B------:R-:W-:Y:S01]  /*4040*/  LOP3.LUT R6, R2, 0xa4, RZ, 0xfc, !PT ;  /* 0x000000a402067812 */ /* 0x000fe200078efcff */
[----:B------:R-:W-:Y:S01]  /*4050*/  IMAD R188, R0, R9, R188 ;  /* 0x0000000900bc7224 */ /* 0x000fe200078e02bc */
[----:B------:R-:W-:Y:S01]  /*4060*/  LOP3.LUT R9, R2, 0xa8, RZ, 0xfc, !PT ;  /* 0x000000a802097812 */ /* 0x000fe200078efcff */
[----:B------:R-:W-:Y:S01]  /*4070*/  IMAD.MOV R7, RZ, RZ, -R7 ;  /* 0x000000ffff077224 */ /* 0x000fe200078e0a07 */
[----:B------:R-:W-:Y:S01]  /*4080*/  IABS R190, R6 ;  /* 0x0000000600be7213 */ /* 0x000fe20000000000 */
[----:B------:R-:W-:Y:S01]  /*4090*/  IMAD R192, R0, R11, R192 ;  /* 0x0000000b00c07224 */ /* 0x000fe200078e02c0 */
[----:B------:R-:W-:Y:S01]  /*40a0*/  IABS R198, R9 ;  /* 0x0000000900c67213 */ /* 0x000fe20000000000 */
[----:B------:R-:W-:Y:S01]  /*40b0*/  @!P3 IMAD.IADD R186, R186, 0x1, -R0 ;  /* 0x00000001babab824 */ /* 0x000fe200078e0a00 */
[C---:B------:R-:W-:Y:S01]  /*40c0*/  ISETP.GT.U32.AND P3, PT, R0.reuse, R188, PT ;  /* 0x000000bc0000720c */ /* 0x040fe20003f64070 */
[----:B------:R-:W-:-:S02]  /*40d0*/  IMAD R194, R0, R7, R194 ;  /* 0x0000000700c27224 */ /* 0x000fc400078e02c2 */
[--C-:B------:R-:W-:Y:S01]  /*40e0*/  @!P1 IMAD.IADD R184, R184, 0x1, -R0.reuse ;  /* 0x00000001b8b89824 */ /* 0x100fe200078e0a00 */
[----:B------:R-:W-:Y:S01]  /*40f0*/  ISETP.GT.U32.AND P1, PT, R0, R192, PT ;  /* 0x000000c00000720c */ /* 0x000fe20003f24070 */
[----:B------:R-:W-:Y:S01]  /*4100*/  @!P5 IMAD.IADD R182, R182, 0x1, -R0 ;  /* 0x00000001b6b6d824 */ /* 0x000fe200078e0a00 */
[----:B------:R-:W-:Y:S01]  /*4110*/  ISETP.GE.AND P5, PT, R8, RZ, PT ;  /* 0x000000ff0800720c */ /* 0x000fe20003fa6270 */
[----:B------:R-:W-:Y:S01]  /*4120*/  @!P6 IMAD.MOV R184, RZ, RZ, -R184 ;  /* 0x000000ffffb8e224 */ /* 0x000fe200078e0ab8 */
[----:B------:R-:W-:Y:S01]  /*4130*/  ISETP.GT.U32.AND P6, PT, R0, R194, PT ;  /* 0x000000c20000720c */ /* 0x000fe20003fc4070 */
[----:B------:R-:W-:Y:S01]  /*4140*/  IMAD.HI.U32 R4, R3, R190, RZ ;  /* 0x000000be03047227 */ /* 0x000fe200078e00ff */
[----:B------:R-:W-:-:S03]  /*4150*/  LOP3.LUT R8, R2, 0xa6, RZ, 0xfc, !PT ;  /* 0x000000a602087812 */ /* 0x000fc600078efcff */
[----:B------:R-:W-:Y:S01]  /*4160*/  @!P3 IMAD.IADD R188, R188, 0x1, -R0 ;  /* 0x00000001bcbcb824 */ /* 0x000fe200078e0a00 */
[----:B------:R-:W-:Y:S01]  /*4170*/  IABS R196, R8 ;  /* 0x0000000800c47213 */ /* 0x000fe20000000000 */
[----:B------:R-:W-:Y:S01]  /*4180*/  IMAD.MOV R7, RZ, RZ, -R4 ;  /* 0x000000ffff077224 */ /* 0x000fe200078e0a04 */
[----:B------:R-:W-:Y:S01]  /*4190*/  ISETP.GE.AND P3, PT, R6, RZ, PT ;  /* 0x000000ff0600720c */ /* 0x000fe20003f66270 */
[----:B------:R-:W-:Y:S01]  /*41a0*/  @!P1 IMAD.IADD R192, R192, 0x1, -R0 ;  /* 0x00000001c0c09824 */ /* 0x000fe200078e0a00 */
[----:B------:R-:W-:Y:S01]  /*41b0*/  ISETP.GT.U32.AND P1, PT, R0, R188, PT ;  /* 0x000000bc0000720c */ /* 0x000fe20003f24070 */
[----:B------:R-:W-:-:S04]  /*41c0*/  IMAD.HI.U32 R4, R3, R196, RZ ;  /* 0x000000c403047227 */ /* 0x000fc800078e00ff */
[----:B------:R-:W-:Y:S01]  /*41d0*/  @!P6 IMAD.IADD R194, R194, 0x1, -R0 ;  /* 0x00000001c2c2e824 */ /* 0x000fe200078e0a00 */
[C---:B------:R-:W-:Y:S01]  /*41e0*/  ISETP.GT.U32.AND P6, PT, R0.reuse, R192, PT ;  /* 0x000000c00000720c */ /* 0x040fe20003fc4070 */
[C---:B------:R-:W-:Y:S02]  /*41f0*/  IMAD R190, R0.reuse, R7, R190 ;  /* 0x0000000700be7224 */ /* 0x040fe400078e02be */
[----:B------:R-:W-:Y:S01]  /*4200*/  @!P0 IMAD.MOV R180, RZ, RZ, -R180 ;  /* 0x000000ffffb48224 */ /* 0x000fe200078e0ab4 */
[----:B------:R-:W-:Y:S01]  /*4210*/  ISETP.GT.U32.AND P0, PT, R0, R186, PT ;  /* 0x000000ba0000720c */ /* 0x000fe20003f04070 */
[----:B------:R-:W-:Y:S02]  /*4220*/  IMAD.MOV R7, RZ, RZ, -R4 ;  /* 0x000000ffff077224 */ /* 0x000fe400078e0a04 */
[----:B------:R-:W-:Y:S01]  /*4230*/  @!P1 IMAD.IADD R188, R188, 0x1, -R0 ;  /* 0x00000001bcbc9824 */ /* 0x000fe200078e0a00 */
[C---:B------:R-:W-:Y:S01]  /*4240*/  ISETP.GT.U32.AND P1, PT, R0.reuse, R190, PT ;  /* 0x000000be0000720c */ /* 0x040fe20003f24070 */
[----:B------:R-:W-:-:S02]  /*4250*/  IMAD R196, R0, R7, R196 ;  /* 0x0000000700c47224 */ /* 0x000fc400078e02c4 */
[----:B------:R-:W-:Y:S01]  /*4260*/  @!P2 IMAD.MOV R182, RZ, RZ, -R182 ;  /* 0x000000ffffb6a224 */ /* 0x000fe200078e0ab6 */
[----:B------:R-:W-:Y:S01]  /*4270*/  ISETP.GE.AND P2, PT, R10, RZ, PT ;  /* 0x000000ff0a00720c */ /* 0x000fe20003f46270 */
[----:B------:R-:W-:Y:S01]  /*4280*/  @!P6 IMAD.IADD R192, R192, 0x1, -R0 ;  /* 0x00000001c0c0e824 */ /* 0x000fe200078e0a00 */
[----:B------:R-:W-:Y:S01]  /*4290*/  ISETP.GT.U32.AND P6, PT, R0, R196, PT ;  /* 0x000000c40000720c */ /* 0x000fe20003fc4070 */
[----:B------:R-:W-:Y:S01]  /*42a0*/  IMAD.HI.U32 R4, R3, R198, RZ ;  /* 0x000000c603047227 */ /* 0x000fe200078e00ff */
[----:B------:R-:W-:-:S03]  /*42b0*/  LOP3.LUT R10, R2, 0xaa, RZ, 0xfc, !PT ;  /* 0x000000aa020a7812 */ /* 0x000fc600078efcff */
[--C-:B------:R-:W-:Y:S01]  /*42c0*/  @!P0 IMAD.IADD R186, R186, 0x1, -R0.reuse ;  /* 0x00000001baba8824 */ /* 0x100fe200078e0a00 */
[----:B------:R-:W-:Y:S01]  /*42d0*/  ISETP.GE.AND P0, PT, R12, RZ, PT ;  /* 0x000000ff0c00720c */ /* 0x000fe20003f06270 */
[----:B------:R-:W-:Y:S01]  /*42e0*/  @!P1 IMAD.IADD R190, R190, 0x1, -R0 ;  /* 0x00000001bebe9824 */ /* 0x000fe200078e0a00 */
[----:B------:R-:W-:Y:S01]  /*42f0*/  LOP3.LUT R12, R2, 0xac, RZ, 0xfc, !PT ;  /* 0x000000ac020c7812 */ /* 0x000fe200078efcff */
[----:B------:R-:W-:Y:S01]  /*4300*/  @!P4 IMAD.MOV R186, RZ, RZ, -R186 ;  /* 0x000000ffffbac224 */ /* 0x000fe200078e0aba */
[----:B------:R-:W-:Y:S01]  /*4310*/  ISETP.GT.U32.AND P4, PT, R0, R194, PT ;  /* 0x000000c20000720c */ /* 0x000fe20003f84070 */
[----:B------:R-:W-:Y:S01]  /*4320*/  @!P2 IMAD.MOV R192, RZ, RZ, -R192 ;  /* 0x000000ffffc0a224 */ /* 0x000fe200078e0ac0 */
[----:B------:R-:W-:Y:S01]  /*4330*/  IABS R200, R10 ;  /* 0x0000000a00c87213 */ /* 0x000fe20000000000 */
[----:B------:R-:W-:Y:S01]  /*4340*/  @!P6 IMAD.IADD R196, R196, 0x1, -R0 ;  /* 0x00000001c4c4e824 */ /* 0x000fe200078e0a00 */
[----:B------:R-:W-:Y:S01]  /*4350*/  IABS R202, R12 ;  /* 0x0000000c00ca7213 */ /* 0x000fe20000000000 */
[----:B------:R-:W-:Y:S01]  /*4360*/  @!P5 IMAD.MOV R188, RZ, RZ, -R188 ;  /* 0x000000ffffbcd224 */ /* 0x000fe200078e0abc */
[----:B------:R-:W-:Y:S01]  /*4370*/  ISETP.GE.AND P1, PT, R9, RZ, PT ;  /* 0x000000ff0900720c */ /* 0x000fe20003f26270 */
[----:B------:R-:W-:Y:S01]  /*4380*/  IMAD.HI.U32 R6, R3, R200, RZ ;  /* 0x000000c803067227 */ /* 0x000fe200078e00ff */
[----:B------:R-:W-:-:S02]  /*4390*/  ISETP.GT.U32.AND P6, PT, R0, R196, PT ;  /* 0x000000c40000720c */ /* 0x000fc40003fc4070 */
[----:B------:R-:W-:Y:S01]  /*43a0*/  ISETP.GT.U32.AND P5, PT, R0, R190, PT ;  /* 0x000000be0000720c */ /* 0x000fe20003fa4070 */
[----:B------:R-:W-:Y:S02]  /*43b0*/  IMAD.MOV R9, RZ, RZ, -R4 ;  /* 0x000000ffff097224 */ /* 0x000fe400078e0a04 */
[----:B------:R-:W-:-:S04]  /*43c0*/  IMAD.HI.U32 R7, R3, R202, RZ ;  /* 0x000000ca03077227 */ /* 0x000fc800078e00ff */
[----:B------:R-:W-:Y:S01]  /*43d0*/  IMAD.MOV R11, RZ, RZ, -R6 ;  /* 0x000000ffff0b7224 */ /* 0x000fe200078e0a06 */
[----:B------:R-:W-:Y:S01]  /*43e0*/  LOP3.LUT R6, R2, 0xae, RZ, 0xfc, !PT ;  /* 0x000000ae02067812 */ /* 0x000fe200078efcff */
[----:B------:R-:W-:Y:S01]  /*43f0*/  IMAD R198, R0, R9, R198 ;  /* 0x0000000900c67224 */ /* 0x000fe200078e02c6 */
[----:B------:R-:W-:Y:S01]  /*4400*/  LOP3.LUT R9, R2, 0xb2, RZ, 0xfc, !PT ;  /* 0x000000b202097812 */ /* 0x000fe200078efcff */
[----:B------:R-:W-:Y:S01]  /*4410*/  @!P4 IMAD.IADD R194, R194, 0x1, -R0 ;  /* 0x00000001c2c2c824 */ /* 0x000fe200078e0a00 */
[----:B------:R-:W-:Y:S01]  /*4420*/  ISETP.GE.AND P4, PT, R8, RZ, PT ;  /* 0x000000ff0800720c */ /* 0x000fe20003f86270 */
[----:B------:R-:W-:Y:S01]  /*4430*/  IMAD.MOV R7, RZ, RZ, -R7 ;  /* 0x000000ffff077224 */ /* 0x000fe200078e0a07 */
[C---:B------:R-:W-:Y:S01]  /*4440*/  ISETP.GT.U32.AND P2, PT, R0.reuse, R198, PT ;  /* 0x000000c60000720c */ /* 0x040fe20003f44070 */
[C---:B------:R-:W-:Y:S01]  /*4450*/  IMAD R200, R0.reuse, R11, R200 ;  /* 0x0000000b00c87224 */ /* 0x040fe200078e02c8 */
[----:B------:R-:W-:Y:S01]  /*4460*/  IABS R204, R6 ;  /* 0x0000000600cc7213 */ /* 0x000fe20000000000 */
[----:B------:R-:W-:Y:S01]  /*4470*/  IMAD R202, R0, R7, R202 ;  /* 0x0000000700ca7224 */ /* 0x000fe200078e02ca */
[----:B------:R-:W-:Y:S01]  /*4480*/  LOP3.LUT R8, R2, 0xb0, RZ, 0xfc, !PT ;  /* 0x000000b002087812 */ /* 0x000fe200078efcff */
[----:B------:R-:W-:Y:S01]  /*4490*/  @!P0 IMAD.MOV R194, RZ, RZ, -R194 ;  /* 0x000000ffffc28224 */ /* 0x000fe200078e0ac2 */
[----:B------:R-:W-:Y:S01]  /*44a0*/  ISETP.GT.U32.AND P0, PT, R0, R200, PT ;  /* 0x000000c80000720c */ /* 0x000fe20003f04070 */
[----:B------:R-:W-:Y:S01]  /*44b0*/  @!P6 IMAD.IADD R196, R196, 0x1, -R0 ;  /* 0x00000001c4c4e824 */ /* 0x000fe200078e0a00 */
[----:B------:R-:W-:Y:S01]  /*44c0*/  ISETP.GT.U32.AND P6, PT, R0, R202, PT ;  /* 0x000000ca0000720c */ /* 0x000fe20003fc4070 */
[----:B------:R-:W-:Y:S01]  /*44d0*/  IMAD.HI.U32 R4, R3, R204, RZ ;  /* 0x000000cc03047227 */ /* 0x000fe200078e00ff */
[----:B------:R-:W-:-:S02]  /*44e0*/  IABS R206, R8 ;  /* 0x0000000800ce7213 */ /* 0x000fc40000000000 */
[----:B------:R-:W-:Y:S01]  /*44f0*/  IABS R208, R9 ;  /* 0x0000000900d07213 */ /* 0x000fe20000000000 */
[----:B------:R-:W-:Y:S01]  /*4500*/  @!P2 IMAD.IADD R198, R198, 0x1, -R0 ;  /* 0x00000001c6c6a824 */ /* 0x000fe200078e0a00 */
[----:B------:R-:W-:Y:S01]  /*4510*/  LOP3.LUT R11, R2, 0xb6, RZ, 0xfc, !PT ;  /* 0x000000b6020b7812 */ /* 0x000fe200078efcff */
[----:B------:R-:W-:Y:S01]  /*4520*/  IMAD.MOV R7, RZ, RZ, -R4 ;  /* 0x000000ffff077224 */ /* 0x000fe200078e0a04 */
[----:B------:R-:W-:Y:S01]  /*4530*/  ISETP.GE.AND P2, PT, R12, RZ, PT ;  /* 0x000000ff0c00720c */ /* 0x000fe20003f46270 */
[----:B------:R-:W-:Y:S01]  /*4540*/  IMAD.HI.U32 R4, R3, R206, RZ ;  /* 0x000000ce03047227 */ /* 0x000fe200078e00ff */
[----:B------:R-:W-:Y:S02]  /*4550*/  IABS R214, R11 ;  /* 0x0000000b00d67213 */ /* 0x000fe40000000000 */
[----:B------:R-:W-:Y:S01]  /*4560*/  LOP3.LUT R12, R2, 0xc4, RZ, 0xfc, !PT ;  /* 0x000000c4020c7812 */ /* 0x000fe200078efcff */
[--C-:B------:R-:W-:Y:S01]  /*4570*/  @!P0 IMAD.IADD R200, R200, 0x1, -R0.reuse ;  /* 0x00000001c8c88824 */ /* 0x100fe200078e0a00 */
[----:B------:R-:W-:Y:S01]  /*4580*/  ISETP.GT.U32.AND P0, PT, R0, R198, PT ;  /* 0x000000c60000720c */ /* 0x000fe20003f04070 */
[----:B------:R-:W-:Y:S01]  /*4590*/  @!P6 IMAD.IADD R202, R202, 0x1, -R0 ;  /* 0x00000001cacae824 */ /* 0x000fe200078e0a00 */
[----:B------:R-:W-:Y:S01]  /*45a0*/  IABS R226, R12 ;  /* 0x0000000c00e27213 */ /* 0x000fe20000000000 */
[C---:B------:R-:W-:Y:S01]  /*45b0*/  IMAD R204, R0.reuse, R7, R204 ;  /* 0x0000000700cc7224 */ /* 0x040fe200078e02cc */
[----:B------:R-:W-:Y:S01]  /*45c0*/  ISETP.GT.U32.AND P6, PT, R0, R200, PT ;  /* 0x000000c80000720c */ /* 0x000fe20003fc4070 */
[----:B------:R-:W-:-:S02]  /*45d0*/  IMAD.MOV R7, RZ, RZ, -R4 ;  /* 0x000000ffff077224 */ /* 0x000fc400078e0a04 */
        /* <DEDUP_REMOVED lines=14> */
[--C-:B------:R-:W-:Y:S01]  /*46c0*/  @!P0 IMAD.IADD R204, R204, 0x1, -R0.reuse ;  /* 0x00000001cccc8824 */ /* 0x100fe200078e0a00 */
[----:B------:R-:W-:Y:S01]  /*46d0*/  ISETP.GE.AND P0, PT, R8, RZ, PT ;  /* 0x000000ff0800720c */ /* 0x000fe20003f06270 */
[----:B------:R-:W-:Y:S01]  /*46e0*/  @!P6 IMAD.IADD R206, R206, 0x1, -R0 ;  /* 0x00000001cecee824 */ /* 0x000fe200078e0a00 */
[----:B------:R-:W-:Y:S01]  /*46f0*/  LOP3.LUT R8, R2, 0xba, RZ, 0xfc, !PT ;  /* 0x000000ba02087812 */ /* 0x000fe200078efcff */
[----:B------:R-:W-:Y:S01]  /*4700*/  @!P3 IMAD.MOV R190, RZ, RZ, -R190 ;  /* 0x000000ffffbeb224 */ /* 0x000fe200078e0abe */
[C---:B------:R-:W-:Y:S01]  /*4710*/  ISETP.GT.U32.AND P6, PT, R0.reuse, R204, PT ;  /* 0x000000cc0000720c */ /* 0x040fe20003fc4070 */
[----:B------:R-:W-:Y:S01]  /*4720*/  @!P4 IMAD.MOV R196, RZ, RZ, -R196 ;  /* 0x000000ffffc4c224 */ /* 0x000fe200078e0ac4 */
[C---:B------:R-:W-:Y:S01]  /*4730*/  ISETP.GT.U32.AND P3, PT, R0.reuse, R202, PT ;  /* 0x000000ca0000720c */ /* 0x040fe20003f64070 */
[----:B------:R-:W-:Y:S01]  /*4740*/  @!P1 IMAD.MOV R198, RZ, RZ, -R198 ;  /* 0x000000ffffc69224 */ /* 0x000fe200078e0ac6 */
[C---:B------:R-:W-:Y:S01]  /*4750*/  ISETP.GT.U32.AND P4, PT, R0.reuse, R206, PT ;  /* 0x000000ce0000720c */ /* 0x040fe20003f84070 */
[C---:B------:R-:W-:Y:S01]  /*4760*/  IMAD R210, R0.reuse, R7, R210 ;  /* 0x0000000700d27224 */ /* 0x040fe200078e02d2 */
[----:B------:R-:W-:Y:S01]  /*4770*/  ISETP.GT.U32.AND P1, PT, R0, R208, PT ;  /* 0x000000d00000720c */ /* 0x000fe20003f24070 */
[----:B------:R-:W-:Y:S01]  /*4780*/  IMAD.HI.U32 R4, R3, R214, RZ ;  /* 0x000000d603047227 */ /* 0x000fe200078e00ff */
[----:B------:R-:W-:-:S03]  /*4790*/  IABS R216, R8 ;  /* 0x0000000800d87213 */ /* 0x000fc60000000000 */
[----:B------:R-:W-:Y:S02]  /*47a0*/  IMAD.MOV R7, RZ, RZ, -R4 ;  /* 0x000000ffff077224 */ /* 0x000fe400078e0a04 */
[--C-:B------:R-:W-:Y:S01]  /*47b0*/  @!P6 IMAD.IADD R204, R204, 0x1, -R0.reuse ;  /* 0x00000001cccce824 */ /* 0x100fe200078e0a00 */
[----:B------:R-:W-:Y:S01]  /*47c0*/  ISETP.GT.U32.AND P6, PT, R0, R210, PT ;  /* 0x000000d20000720c */ /* 0x000fe20003fc4070 */
[--C-:B------:R-:W-:Y:S01]  /*47d0*/  @!P3 IMAD.IADD R202, R202, 0x1, -R0.reuse ;  /* 0x00000001cacab824 */ /* 0x100fe200078e0a00 */
[----:B------:R-:W-:Y:S01]  /*47e0*/  ISETP.GE.AND P3, PT, R6, RZ, PT ;  /* 0x000000ff0600720c */ /* 0x000fe20003f66270 */
[--C-:B------:R-:W-:Y:S01]  /*47f0*/  @!P4 IMAD.IADD R206, R206, 0x1, -R0.reuse ;  /* 0x00000001cecec824 */ /* 0x100fe200078e0a00 */
[----:B------:R-:W-:Y:S01]  /*4800*/  LOP3.LUT R6, R2, 0xb8, RZ, 0xfc, !PT ;  /* 0x000000b802067812 */ /* 0x000fe200078efcff */
[----:B------:R-:W-:Y:S01]  /*4810*/  @!P1 IMAD.IADD R208, R208, 0x1, -R0 ;  /* 0x00000001d0d09824 */ /* 0x000fe200078e0a00 */
[----:B------:R-:W-:Y:S01]  /*4820*/  ISETP.GE.AND P4, PT, R11, RZ, PT ;  /* 0x000000ff0b00720c */ /* 0x000fe20003f86270 */
[----:B------:R-:W-:Y:S01]  /*4830*/  IMAD R214, R0, R7, R214 ;  /* 0x0000000700d67224 */ /* 0x000fe200078e02d6 */
[----:B------:R-:W-:Y:S01]  /*4840*/  IABS R212, R6 ;  /* 0x0000000600d47213 */ /* 0x000fe20000000000 */
[----:B------:R-:W-:Y:S01]  /*4850*/  @!P0 IMAD.MOV R206, RZ, RZ, -R206 ;  /* 0x000000ffffce8224 */ /* 0x000fe200078e0ace */
[----:B------:R-:W-:Y:S01]  /*4860*/  ISETP.GE.AND P1, PT, R6, RZ, PT ;  /* 0x000000ff0600720c */ /* 0x000fe20003f26270 */
[----:B------:R-:W-:Y:S01]  /*4870*/  @!P5 IMAD.MOV R200, RZ, RZ, -R200 ;  /* 0x000000ffffc8d224 */ /* 0x000fe200078e0ac8 */
[----:B------:R-:W-:Y:S01]  /*4880*/  ISETP.GT.U32.AND P0, PT, R0, R214, PT ;  /* 0x000000d60000720c */ /* 0x000fe20003f04070 */
[----:B------:R-:W-:Y:S01]  /*4890*/  @!P6 IMAD.IADD R210, R210, 0x1, -R0 ;  /* 0x00000001d2d2e824 */ /* 0x000fe200078e0a00 */
[----:B------:R-:W-:Y:S01]  /*48a0*/  ISETP.GT.U32.AND P6, PT, R0, R208, PT ;  /* 0x000000d00000720c */ /* 0x000fe20003fc4070 */
[----:B------:R-:W-:Y:S01]  /*48b0*/  @!P2 IMAD.MOV R202, RZ, RZ, -R202 ;  /* 0x000000ffffcaa224 */ /* 0x000fe200078e0aca */
[----:B------:R-:W-:Y:S01]  /*48c0*/  ISETP.GE.AND P5, PT, R9, RZ, PT ;  /* 0x000000ff0900720c */ /* 0x000fe20003fa6270 */
[----:B------:R-:W-:Y:S01]  /*48d0*/  @!P3 IMAD.MOV R204, RZ, RZ, -R204 ;  /* 0x000000ffffccb224 */ /* 0x000fe200078e0acc */
[----:B------:R-:W-:Y:S01]  /*48e0*/  ISETP.GE.AND P2, PT, R10, RZ, PT ;  /* 0x000000ff0a00720c */ /* 0x000fe20003f46270 */
[----:B------:R-:W-:Y:S01]  /*48f0*/  IMAD.HI.U32 R4, R3, R212, RZ ;  /* 0x000000d403047227 */ /* 0x000fe200078e00ff */
[----:B------:R-:W-:-:S02]  /*4900*/  LOP3.LUT R10, R2, 0xbc, RZ, 0xfc, !PT ;  /* 0x000000bc020a7812 */ /* 0x000fc400078efcff */
[----:B------:R-:W-:Y:S01]  /*4910*/  ISETP.GT.U32.AND P3, PT, R0, R210, PT ;  /* 0x000000d20000720c */ /* 0x000fe20003f64070 */
[----:B------:R-:W-:Y:S01]  /*4920*/  IMAD.MOV R7, RZ, RZ, -R4 ;  /* 0x000000ffff077224 */ /* 0x000fe200078e0a04 */
[----:B------:R-:W-:Y:S01]  /*4930*/  IABS R218, R10 ;  /* 0x0000000a00da7213 */ /* 0x000fe20000000000 */
[--C-:B------:R-:W-:Y:S01]  /*4940*/  @!P0 IMAD.IADD R214, R214, 0x1, -R0.reuse ;  /* 0x00000001d6d68824 */ /* 0x100fe200078e0a00 */
[----:B------:R-:W-:Y:S01]  /*4950*/  LOP3.LUT R11, R2, 0xbe, RZ, 0xfc, !PT ;  /* 0x000000be020b7812 */ /* 0x000fe200078efcff */
[----:B------:R-:W-:Y:S01]  /*4960*/  @!P6 IMAD.IADD R208, R208, 0x1, -R0 ;  /* 0x00000001d0d0e824 */ /* 0x000fe200078e0a00 */
[----:B------:R-:W-:Y:S01]  /*4970*/  ISETP.GE.AND P0, PT, R10, RZ, PT ;  /* 0x000000ff0a00720c */ /* 0x000fe20003f06270 */
[C---:B------:R-:W-:Y:S01]  /*4980*/  IMAD.HI.U32 R4, R3.reuse, R216, RZ ;  /* 0x000000d803047227 */ /* 0x040fe200078e00ff */
[----:B------:R-:W-:Y:S02]  /*4990*/  IABS R220, R11 ;  /* 0x0000000b00dc7213 */ /* 0x000fe40000000000 */
[----:B------:R-:W-:Y:S01]  /*49a0*/  LOP3.LUT R10, R2, 0xc2, RZ, 0xfc, !PT ;  /* 0x000000c2020a7812 */ /* 0x000fe200078efcff */
[----:B------:R-:W-:Y:S01]  /*49b0*/  @!P5 IMAD.MOV R208, RZ, RZ, -R208 ;  /* 0x000000ffffd0d224 */ /* 0x000fe200078e0ad0 */
[C---:B------:R-:W-:Y:S01]  /*49c0*/  ISETP.GT.U32.AND P5, PT, R0.reuse, R214, PT ;  /* 0x000000d60000720c */ /* 0x040fe20003fa4070 */
[----:B------:R-:W-:Y:S01]  /*49d0*/  IMAD R212, R0, R7, R212 ;  /* 0x0000000700d47224 */ /* 0x000fe200078e02d4 */
[----:B------:R-:W-:Y:S01]  /*49e0*/  IABS R224, R10 ;  /* 0x0000000a00e07213 */ /* 0x000fe20000000000 */
[----:B------:R-:W-:-:S03]  /*49f0*/  IMAD.HI.U32 R6, R3, R218, RZ ;  /* 0x000000da03067227 */ /* 0x000fc600078e00ff */
[----:B------:R-:W-:Y:S01]  /*4a00*/  ISETP.GT.U32.AND P6, PT, R0, R212, PT ;  /* 0x000000d40000720c */ /* 0x000fe20003fc4070 */
[----:B------:R-:W-:Y:S02]  /*4a10*/  IMAD.MOV R7, RZ, RZ, -R4 ;  /* 0x000000ffff077224 */ /* 0x000fe400078e0a04 */
[----:B------:R-:W-:Y:S01]  /*4a20*/  @!P3 IMAD.IADD R210, R210, 0x1, -R0 ;  /* 0x00000001d2d2b824 */ /* 0x000fe200078e0a00 */
[----:B------:R-:W-:Y:S01]  /*4a30*/  ISETP.GE.AND P3, PT, R8, RZ, PT ;  /* 0x000000ff0800720c */ /* 0x000fe20003f66270 */
        /* <DEDUP_REMOVED lines=9> */
[----:B------:R-:W-:-:S02]  /*4ad0*/  @!P6 IMAD.IADD R212, R212, 0x1, -R0 ;  /* 0x00000001d4d4e824 */ /* 0x000fc400078e0a00 */
[----:B------:R-:W-:-:S03]  /*4ae0*/  IMAD.HI.U32 R4, R3, R220, RZ ;  /* 0x000000dc03047227 */ /* 0x000fc600078e00ff */
[----:B------:R-:W-:Y:S01]  /*4af0*/  ISETP.GT.U32.AND P6, PT, R0, R212, PT ;  /* 0x000000d40000720c */ /* 0x000fe20003fc4070 */
[----:B------:R-:W-:Y:S02]  /*4b00*/  IMAD.MOV R7, RZ, RZ, -R4 ;  /* 0x000000ffff077224 */ /* 0x000fe400078e0a04 */
[----:B------:R-:W-:-:S04]  /*4b10*/  IMAD.HI.U32 R4, R3, R222, RZ ;  /* 0x000000de03047227 */ /* 0x000fc800078e00ff */
[--C-:B------:R-:W-:Y:S01]  /*4b20*/  @!P2 IMAD.IADD R216, R216, 0x1, -R0.reuse ;  /* 0x00000001d8d8a824 */ /* 0x100fe200078e0a00 */
[----:B------:R-:W-:Y:S01]  /*4b30*/  ISETP.GE.AND P2, PT, R11, RZ, PT ;  /* 0x000000ff0b00720c */ /* 0x000fe20003f46270 */
[----:B------:R-:W-:Y:S01]  /*4b40*/  @!P5 IMAD.IADD R218, R218, 0x1, -R0 ;  /* 0x00000001dadad824 */ /* 0x000fe200078e0a00 */
[----:B------:R-:W-:Y:S01]  /*4b50*/  LOP3.LUT R11, R2, 0xda, RZ, 0xfc, !PT ;  /* 0x000000da020b7812 */ /* 0x000fe200078efcff */
[C---:B------:R-:W-:Y:S01]  /*4b60*/  IMAD R220, R0.reuse, R7, R220 ;  /* 0x0000000700dc7224 */ /* 0x040fe200078e02dc */
[----:B------:R-:W-:Y:S01]  /*4b70*/  ISETP.GT.U32.AND P5, PT, R0, R216, PT ;  /* 0x000000d80000720c */ /* 0x000fe20003fa4070 */
[----:B------:R-:W-:Y:S01]  /*4b80*/  IMAD.MOV R7, RZ, RZ, -R4 ;  /* 0x000000ffff077224 */ /* 0x000fe200078e0a04 */
[----:B------:R-:W-:Y:S01]  /*4b90*/  IABS R248, R11 ;  /* 0x0000000b00f87213 */ /* 0x000fe20000000000 */
[----:B------:R-:W-:Y:S01]  /*4ba0*/  @!P6 IMAD.IADD R212, R212, 0x1, -R0 ;  /* 0x00000001d4d4e824 */ /* 0x000fe200078e0a00 */
[C---:B------:R-:W-:Y:S01]  /*4bb0*/  ISETP.GT.U32.AND P6, PT, R0.reuse, R220, PT ;  /* 0x000000dc0000720c */ /* 0x040fe20003fc4070 */
[----:B------:R-:W-:-:S02]  /*4bc0*/  IMAD R222, R0, R7, R222 ;  /* 0x0000000700de7224 */ /* 0x000fc400078e02de */
[----:B------:R-:W-:Y:S01]  /*4bd0*/  @!P4 IMAD.MOV R214, RZ, RZ, -R214 ;  /* 0x000000ffffd6c224 */ /* 0x000fe200078e0ad6 */
[----:B------:R-:W-:Y:S01]  /*4be0*/  ISETP.GT.U32.AND P4, PT, R0, R218, PT ;  /* 0x000000da0000720c */ /* 0x000fe20003f84070 */
[----:B------:R-:W-:-:S04]  /*4bf0*/  IMAD.HI.U32 R4, R3, R226, RZ ;  /* 0x000000e203047227 */ /* 0x000fc800078e00ff */
[----:B------:R-:W-:Y:S01]  /*4c00*/  @!P5 IMAD.IADD R216, R216, 0x1, -R0 ;  /* 0x00000001d8d8d824 */ /* 0x000fe200078e0a00 */
[----:B------:R-:W-:Y:S01]  /*4c10*/  ISETP.GT.U32.AND P5, PT, R0, R222, PT ;  /* 0x000000de0000720c */ /* 0x000fe20003fa4070 */
[----:B------:R-:W-:-:S04]  /*4c20*/  IMAD.HI.U32 R6, R3, R224, RZ ;  /* 0x000000e003067227 */ /* 0x000fc800078e00ff */
[----:B------:R-:W-:Y:S02]  /*4c30*/  IMAD.MOV R7, RZ, RZ, -R4 ;  /* 0x000000ffff077224 */ /* 0x000fe400078e0a04 */
[----:B------:R-:W-:Y:S02]  /*4c40*/  IMAD.MOV R9, RZ, RZ, -R6 ;  /* 0x000000ffff097224 */ /* 0x000fe400078e0a06 */
[----:B------:R-:W-:Y:S02]  /*4c50*/  @!P6 IMAD.IADD R220, R220, 0x1, -R0 ;  /* 0x00000001dcdce824 */ /* 0x000fe400078e0a00 */
[C---:B------:R-:W-:Y:S02]  /*4c60*/  IMAD R226, R0.reuse, R7, R226 ;  /* 0x0000000700e27224 */ /* 0x040fe400078e02e2 */
[C---:B------:R-:W-:Y:S01]  /*4c70*/  IMAD R224, R0.reuse, R9, R224 ;  /* 0x0000000900e07224 */ /* 0x040fe200078e02e0 */
[----:B------:R-:W-:Y:S01]  /*4c80*/  ISETP.GT.U32.AND P6, PT, R0, R220, PT ;  /* 0x000000dc0000720c */ /* 0x000fe20003fc4070 */
[--C-:B------:R-:W-:Y:S01]  /*4c90*/  @!P5 IMAD.IADD R222, R222, 0x1, -R0.reuse ;  /* 0x00000001deded824 */ /* 0x100fe200078e0a00 */
[----:B------:R-:W-:Y:S01]  /*4ca0*/  ISETP.GT.U32.AND P5, PT, R0, R226, PT ;  /* 0x000000e20000720c */ /* 0x000fe20003fa4070 */
[----:B------:R-:W-:Y:S01]  /*4cb0*/  @!P4 IMAD.IADD R218, R218, 0x1, -R0 ;  /* 0x00000001dadac824 */ /* 0x000fe200078e0a00 */
[----:B------:R-:W-:Y:S01]  /*4cc0*/  ISETP.GT.U32.AND P4, PT, R0, R224, PT ;  /* 0x000000e00000720c */ /* 0x000fe20003f84070 */
[----:B------:R-:W-:-:S04]  /*4cd0*/  IMAD.HI.U32 R6, R3, R228, RZ ;  /* 0x000000e403067227 */ /* 0x000fc800078e00ff */
[----:B------:R-:W-:Y:S01]  /*4ce0*/  @!P1 IMAD.MOV R212, RZ, RZ, -R212 ;  /* 0x000000ffffd49224 */ /* 0x000fe200078e0ad4 */
[----:B------:R-:W-:Y:S01]  /*4cf0*/  ISETP.GE.AND P1, PT, R8, RZ, PT ;  /* 0x000000ff0800720c */ /* 0x000fe20003f26270 */
[----:B------:R-:W-:Y:S01]  /*4d00*/  IMAD.MOV R9, RZ, RZ, -R6 ;  /* 0x000000ffff097224 */ /* 0x000fe200078e0a06 */
[----:B------:R-:W-:Y:S01]  /*4d10*/  LOP3.LUT R8, R2, 0xc8, RZ, 0xfc, !PT ;  /* 0x000000c802087812 */ /* 0x000fe200078efcff */
[----:B------:R-:W-:Y:S01]  /*4d20*/  @!P6 IMAD.IADD R220, R220, 0x1, -R0 ;  /* 0x00000001dcdce824 */ /* 0x000fe200078e0a00 */
[----:B------:R-:W-:Y:S01]  /*4d30*/  ISETP.GE.AND P6, PT, R10, RZ, PT ;  /* 0x000000ff0a00720c */ /* 0x000fe20003fc6270 */
[----:B------:R-:W-:Y:S01]  /*4d40*/  IMAD R228, R0, R9, R228 ;  /* 0x0000000900e47224 */ /* 0x000fe200078e02e4 */
[----:B------:R-:W-:Y:S01]  /*4d50*/  IABS R232, R8 ;  /* 0x0000000800e87213 */ /* 0x000fe20000000000 */
[--C-:B------:R-:W-:Y:S01]  /*4d60*/  @!P5 IMAD.IADD R226, R226, 0x1, -R0.reuse ;  /* 0x00000001e2e2d824 */ /* 0x100fe200078e0a00 */
[----:B------:R-:W-:Y:S01]  /*4d70*/  LOP3.LUT R10, R2, 0xca, RZ, 0xfc, !PT ;  /* 0x000000ca020a7812 */ /* 0x000fe200078efcff */
[----:B------:R-:W-:Y:S01]  /*4d80*/  @!P4 IMAD.IADD R224, R224, 0x1, -R0 ;  /* 0x00000001e0e0c824 */ /* 0x000fe200078e0a00 */
[----:B------:R-:W-:Y:S01]  /*4d90*/  ISETP.GE.AND P5, PT, R12, RZ, PT ;  /* 0x000000ff0c00720c */ /* 0x000fe20003fa6270 */
[----:B------:R-:W-:Y:S01]  /*4da0*/  @!P0 IMAD.MOV R218, RZ, RZ, -R218 ;  /* 0x000000ffffda8224 */ /* 0x000fe200078e0ada */
[C---:B------:R-:W-:Y:S01]  /*4db0*/  ISETP.GT.U32.AND P0, PT, R0.reuse, R228, PT ;  /* 0x000000e40000720c */ /* 0x040fe20003f04070 */
[----:B------:R-:W-:Y:S01]  /*4dc0*/  @!P2 IMAD.MOV R220, RZ, RZ, -R220 ;  /* 0x000000ffffdca224 */ /* 0x000fe200078e0adc */
[----:B------:R-:W-:Y:S01]  /*4dd0*/  ISETP.GT.U32.AND P2, PT, R0, R226, PT ;  /* 0x000000e20000720c */ /* 0x000fe20003f44070 */
[----:B------:R-:W-:Y:S01]  /*4de0*/  IMAD.HI.U32 R4, R3, R232, RZ ;  /* 0x000000e803047227 */ /* 0x000fe200078e00ff */
[----:B------:R-:W-:-:S02]  /*4df0*/  IABS R230, R10 ;  /* 0x0000000a00e67213 */ /* 0x000fc40000000000 */
[----:B------:R-:W-:Y:S01]  /*4e00*/  ISETP.GT.U32.AND P4, PT, R0, R224, PT ;  /* 0x000000e00000720c */ /* 0x000fe20003f84070 */
[----:B------:R-:W-:Y:S01]  /*4e10*/  IMAD.MOV R7, RZ, RZ, -R4 ;  /* 0x000000ffff077224 */ /* 0x000fe200078e0a04 */
[C---:B------:R-:W-:Y:S01]  /*4e20*/  LOP3.LUT R4, R2.reuse, 0xcc, RZ, 0xfc, !PT ;  /* 0x000000cc02047812 */ /* 0x040fe200078efcff */
[----:B------:R-:W-:Y:S01]  /*4e30*/  IMAD.HI.U32 R6, R3, R230, RZ ;  /* 0x000000e603067227 */ /* 0x000fe200078e00ff */
[----:B------:R-:W-:Y:S02]  /*4e40*/  LOP3.LUT R12, R2, 0xdc, RZ, 0xfc, !PT ;  /* 0x000000dc020c7812 */ /* 0x000fe400078efcff */
[----:B------:R-:W-:Y:S01]  /*4e50*/  IABS R234, R4 ;  /* 0x0000000400ea7213 */ /* 0x000fe20000000000 */
[----:B------:R-:W-:Y:S01]  /*4e60*/  IMAD R232, R0, R7, R232 ;  /* 0x0000000700e87224 */ /* 0x000fe200078e02e8 */
[----:B------:R-:W-:Y:S01]  /*4e70*/  IABS R250, R12 ;  /* 0x0000000c00fa7213 */ /* 0x000fe20000000000 */
[----:B------:R-:W-:Y:S01]  /*4e80*/  IMAD.MOV R9, RZ, RZ, -R6 ;  /* 0x000000ffff097224 */ /* 0x000fe200078e0a06 */
[----:B------:R-:W-:Y:S01]  /*4e90*/  LOP3.LUT R6, R2, 0xd0, RZ, 0xfc, !PT ;  /* 0x000000d002067812 */ /* 0x000fe200078efcff */
[----:B------:R-:W-:-:S02]  /*4ea0*/  @!P0 IMAD.IADD R228, R228, 0x1, -R0 ;  /* 0x00000001e4e48824 */ /* 0x000fc400078e0a00 */
[--C-:B------:R-:W-:Y:S01]  /*4eb0*/  @!P2 IMAD.IADD R226, R226, 0x1, -R0.reuse ;  /* 0x00000001e2e2a824 */ /* 0x100fe200078e0a00 */
[----:B------:R-:W-:Y:S01]  /*4ec0*/  ISETP.GT.U32.AND P2, PT, R0, R232, PT ;  /* 0x000000e80000720c */ /* 0x000fe20003f44070 */
[----:B------:R-:W-:Y:S01]  /*4ed0*/  @!P4 IMAD.IADD R224, R224, 0x1, -R0 ;  /* 0x00000001e0e0c824 */ /* 0x000fe200078e0a00 */
[C---:B------:R-:W-:Y:S01]  /*4ee0*/  ISETP.GT.U32.AND P0, PT, R0.reuse, R228, PT ;  /* 0x000000e40000720c */ /* 0x040fe20003f04070 */
[----:B------:R-:W-:Y:S01]  /*4ef0*/  IMAD R230, R0, R9, R230 ;  /* 0x0000000900e67224 */ /* 0x000fe200078e02e6 */
[----:B------:R-:W-:Y:S01]  /*4f00*/  ISETP.GE.AND P4, PT, R8, RZ, PT ;  /* 0x000000ff0800720c */ /* 0x000fe20003f86270 */
[----:B------:R-:W-:Y:S01]  /*4f10*/  @!P6 IMAD.MOV R224, RZ, RZ, -R224 ;  /* 0x000000ffffe0e224 */ /* 0x000fe200078e0ae0 */
[----:B------:R-:W-:Y:S01]  /*4f20*/  IABS R238, R6 ;  /* 0x0000000600ee7213 */ /* 0x000fe20000000000 */
[----:B------:R-:W-:Y:S01]  /*4f30*/  @!P3 IMAD.MOV R216, RZ, RZ, -R216 ;  /* 0x000000ffffd8b224 */ /* 0x000fe200078e0ad8 */
[C---:B------:R-:W-:Y:S01]  /*4f40*/  ISETP.GT.U32.AND P6, PT, R0.reuse, R230, PT ;  /* 0x000000e60000720c */ /* 0x040fe20003fc4070 */
[----:B------:R-:W-:Y:S01]  /*4f50*/  @!P5 IMAD.MOV R226, RZ, RZ, -R226 ;  /* 0x000000ffffe2d224 */ /* 0x000fe200078e0ae2 */
[----:B------:R-:W-:-:S02]  /*4f60*/  ISETP.GT.U32.AND P3, PT, R0, R222, PT ;  /* 0x000000de0000720c */ /* 0x000fc40003f64070 */
[----:B------:R-:W-:Y:S01]  /*4f70*/  ISETP.GE.AND P5, PT, R4, RZ, PT ;  /* 0x000000ff0400720c */ /* 0x000fe20003fa6270 */
[--C-:B------:R-:W-:Y:S01]  /*4f80*/  @!P2 IMAD.IADD R232, R232, 0x1, -R0.reuse ;  /* 0x00000001e8e8a824 */ /* 0x100fe200078e0a00 */
[----:B------:R-:W-:Y:S01]  /*4f90*/  LOP3.LUT R4, R2, 0xce, RZ, 0xfc, !PT ;  /* 0x000000ce02047812 */ /* 0x000fe200078efcff */
[--C-:B------:R-:W-:Y:S01]  /*4fa0*/  @!P0 IMAD.IADD R228, R228, 0x1, -R0.reuse ;  /* 0x00000001e4e48824 */ /* 0x100fe200078e0a00 */
[----:B------:R-:W-:Y:S02]  /*4fb0*/  LOP3.LUT R8, R2, 0xd2, RZ, 0xfc, !PT ;  /* 0x000000d202087812 */ /* 0x000fe400078efcff */
[----:B------:R-:W-:Y:S02]  /*4fc0*/  ISETP.GE.AND P0, PT, R4, RZ, PT ;  /* 0x000000ff0400720c */ /* 0x000fe40003f06270 */
[----:B------:R-:W-:Y:S01]  /*4fd0*/  IABS R236, R4 ;  /* 0x0000000400ec7213 */ /* 0x000fe20000000000 */
[----:B------:R-:W-:Y:S01]  /*4fe0*/  @!P6 IMAD.IADD R230, R230, 0x1, -R0 ;  /* 0x00000001e6e6e824 */ /* 0x000fe200078e0a00 */
[----:B------:R-:W-:Y:S01]  /*4ff0*/  ISETP.GT.U32.AND P2, PT, R0, R232, PT ;  /* 0x000000e80000720c */ /* 0x000fe20003f44070 */
[----:B------:R-:W-:Y:S01]  /*5000*/  IMAD.HI.U32 R4, R3, R234, RZ ;  /* 0x000000ea03047227 */ /* 0x000fe200078e00ff */
[----:B------:R-:W-:-:S02]  /*5010*/  IABS R240, R8 ;  /* 0x0000000800f07213 */ /* 0x000fc40000000000 */
[----:B------:R-:W-:Y:S01]  /*5020*/  ISETP.GT.U32.AND P6, PT, R0, R230, PT ;  /* 0x000000e60000720c */ /* 0x000fe20003fc4070 */
[----:B------:R-:W-:Y:S01]  /*5030*/  @!P3 IMAD.IADD R222, R222, 0x1, -R0 ;  /* 0x00000001dedeb824 */ /* 0x000fe200078e0a00 */
[----:B------:R-:W-:Y:S01]  /*5040*/  ISETP.GE.AND P3, PT, R13, RZ, PT ;  /* 0x000000ff0d00720c */ /* 0x000fe20003f66270 */
[----:B------:R-:W-:Y:S01]  /*5050*/  IMAD.MOV R7, RZ, RZ, -R4 ;  /* 0x000000ffff077224 */ /* 0x000fe200078e0a04 */
[----:B------:R-:W-:Y:S01]  /*5060*/  LOP3.LUT R13, R2, 0xe2, RZ, 0xfc, !PT ;  /* 0x000000e2020d7812 */ /* 0x000fe200078efcff */
[----:B------:R-:W-:Y:S01]  /*5070*/  @!P1 IMAD.MOV R222, RZ, RZ, -R222 ;  /* 0x000000ffffde9224 */ /* 0x000fe200078e0ade */
[----:B------:R-:W-:Y:S01]  /*5080*/  ISETP.GE.AND P1, PT, R10, RZ, PT ;  /* 0x000000ff0a00720c */ /* 0x000fe20003f26270 */
[----:B------:R-:W-:Y:S01]  /*5090*/  IMAD R234, R0, R7, R234 ;  /* 0x0000000700ea7224 */ /* 0x000fe200078e02ea */
[----:B------:R-:W-:Y:S01]  /*50a0*/  LOP3.LUT R10, R2, 0xd8, RZ, 0xfc, !PT ;  /* 0x000000d8020a7812 */ /* 0x000fe200078efcff */
[----:B------:R-:W-:Y:S01]  /*50b0*/  IMAD.HI.U32 R4, R3, R236, RZ ;  /* 0x000000ec03047227 */ /* 0x000fe200078e00ff */
[----:B------:R-:W-:-:S02]  /*50c0*/  IABS R112, R13 ;  /* 0x0000000d00707213 */ /* 0x000fc40000000000 */
[----:B------:R-:W-:Y:S01]  /*50d0*/  IABS R246, R10 ;  /* 0x0000000a00f67213 */ /* 0x000fe20000000000 */
[----:B------:R-:W-:Y:S01]  /*50e0*/  @!P2 IMAD.IADD R232, R232, 0x1, -R0 ;  /* 0x00000001e8e8a824 */ /* 0x000fe200078e0a00 */
[----:B------:R-:W-:Y:S01]  /*50f0*/  ISETP.GT.U32.AND P2, PT, R0, R234, PT ;  /* 0x000000ea0000720c */ /* 0x000fe20003f44070 */
[----:B------:R-:W-:Y:S02]  /*5100*/  IMAD.MOV R7, RZ, RZ, -R4 ;  /* 0x000000ffff077224 */ /* 0x000fe400078e0a04 */
[----:B------:R-:W-:Y:S01]  /*5110*/  @!P6 IMAD.IADD R230, R230, 0x1, -R0 ;  /* 0x00000001e6e6e824 */ /* 0x000fe200078e0a00 */
[----:B------:R-:W-:Y:S01]  /*5120*/  ISETP.GE.AND P6, PT, R8, RZ, PT ;  /* 0x000000ff0800720c */ /* 0x000fe20003fc6270 */
[----:B------:R-:W-:Y:S01]  /*5130*/  IMAD R236, R0, R7, R236 ;  /* 0x0000000700ec7224 */ /* 0x000fe200078e02ec */
[----:B------:R-:W-:Y:S01]  /*5140*/  LOP3.LUT R8, R2, 0xd6, RZ, 0xfc, !PT ;  /* 0x000000d602087812 */ /* 0x000fe200078efcff */
[----:B------:R-:W-:Y:S02]  /*5150*/  @!P1 IMAD.MOV R230, RZ, RZ, -R230 ;  /* 0x000000ffffe69224 */ /* 0x000fe400078e0ae6 */
[----:B------:R-:W-:Y:S01]  /*5160*/  @!P3 IMAD.MOV R228, RZ, RZ, -R228 ;  /* 0x000000ffffe4b224 */ /* 0x000fe200078e0ae4 */
[----:B------:R-:W-:Y:S01]  /*5170*/  ISETP.GT.U32.AND P1, PT, R0, R236, PT ;  /* 0x000000ec0000720c */ /* 0x000fe20003f24070 */
[----:B------:R-:W-:Y:S01]  /*5180*/  @!P4 IMAD.MOV R232, RZ, RZ, -R232 ;  /* 0x000000ffffe8c224 */ /* 0x000fe200078e0ae8 */
[----:B------:R-:W-:Y:S01]  /*5190*/  ISETP.GE.AND P3, PT, R6, RZ, PT ;  /* 0x000000ff0600720c */ /* 0x000fe20003f66270 */
[----:B------:R-:W-:Y:S01]  /*51a0*/  @!P2 IMAD.IADD R234, R234, 0x1, -R0 ;  /* 0x00000001eaeaa824 */ /* 0x000fe200078e0a00 */
[----:B------:R-:W-:Y:S01]  /*51b0*/  IABS R244, R8 ;  /* 0x0000000800f47213 */ /* 0x000fe20000000000 */
[----:B------:R-:W-:-:S03]  /*51c0*/  IMAD.HI.U32 R6, R3, R238, RZ ;  /* 0x000000ee03067227 */ /* 0x000fc600078e00ff */
[----:B------:R-:W-:Y:S01]  /*51d0*/  ISETP.GT.U32.AND P4, PT, R0, R234, PT ;  /* 0x000000ea0000720c */ /* 0x000fe20003f84070 */
[----:B------:R-:W-:Y:S01]  /*51e0*/  IMAD.MOV R9, RZ, RZ, -R6 ;  /* 0x000000ffff097224 */ /* 0x000fe200078e0a06 */
[----:B------:R-:W-:Y:S01]  /*51f0*/  LOP3.LUT R6, R2, 0xd4, RZ, 0xfc, !PT ;  /* 0x000000d402067812 */ /* 0x000fe200078efcff */
[----:B------:R-:W-:-:S03]  /*5200*/  IMAD.HI.U32 R4, R3, R240, RZ ;  /* 0x000000f003047227 */ /* 0x000fc600078e00ff */
[----:B------:R-:W-:Y:S01]  /*5210*/  IABS R242, R6 ;  /* 0x0000000600f27213 */ /* 0x000fe20000000000 */
[----:B------:R-:W-:Y:S01]  /*5220*/  @!P1 IMAD.IADD R236, R236, 0x1, -R0 ;  /* 0x00000001ecec9824 */ /* 0x000fe200078e0a00 */
[----:B------:R-:W-:Y:S01]  /*5230*/  ISETP.GE.AND P2, PT, R6, RZ, PT ;  /* 0x000000ff0600720c */ /* 0x000fe20003f46270 */
[C---:B------:R-:W-:Y:S02]  /*5240*/  IMAD R238, R0.reuse, R9, R238 ;  /* 0x0000000900ee7224 */ /* 0x040fe400078e02ee */
[----:B------:R-:W-:Y:S01]  /*5250*/  IMAD.MOV R7, RZ, RZ, -R4 ;  /* 0x000000ffff077224 */ /* 0x000fe200078e0a04 */
[----:B------:R-:W-:Y:S01]  /*5260*/  ISETP.GT.U32.AND P1, PT, R0, R236, PT ;  /* 0x000000ec0000720c */ /* 0x000fe20003f24070 */
[----:B------:R-:W-:Y:S01]  /*5270*/  @!P4 IMAD.IADD R234, R234, 0x1, -R0 ;  /* 0x00000001eaeac824 */ /* 0x000fe200078e0a00 */
[C---:B------:R-:W-:Y:S01]  /*5280*/  ISETP.GT.U32.AND P4, PT, R0.reuse, R238, PT ;  /* 0x000000ee0000720c */ /* 0x040fe20003f84070 */
[----:B------:R-:W-:Y:S02]  /*5290*/  IMAD R240, R0, R7, R240 ;  /* 0x0000000700f07224 */ /* 0x000fe400078e02f0 */
[----:B------:R-:W-:-:S04]  /*52a0*/  IMAD.HI.U32 R4, R3, R242, RZ ;  /* 0x000000f203047227 */ /* 0x000fc800078e00ff */
[----:B------:R-:W-:Y:S02]  /*52b0*/  IMAD.MOV R7, RZ, RZ, -R4 ;  /* 0x000000ffff077224 */ /* 0x000fe400078e0a04 */
[----:B------:R-:W-:-:S04]  /*52c0*/  IMAD.HI.U32 R4, R3, R246, RZ ;  /* 0x000000f603047227 */ /* 0x000fc800078e00ff */
[----:B------:R-:W-:Y:S01]  /*52d0*/  @!P1 IMAD.IADD R236, R236, 0x1, -R0 ;  /* 0x00000001ecec9824 */ /* 0x000fe200078e0a00 */
[C---:B------:R-:W-:Y:S01]  /*52e0*/  ISETP.GT.U32.AND P1, PT, R0.reuse, R240, PT ;  /* 0x000000f00000720c */ /* 0x040fe20003f24070 */
[----:B------:R-:W-:Y:S02]  /*52f0*/  IMAD R242, R0, R7, R242 ;  /* 0x0000000700f27224 */ /* 0x000fe400078e02f2 */
[----:B------:R-:W-:Y:S02]  /*5300*/  @!P4 IMAD.IADD R238, R238, 0x1, -R0 ;  /* 0x00000001eeeec824 */ /* 0x000fe400078e0a00 */
[----:B------:R-:W-:Y:S02]  /*5310*/  IMAD.MOV R7, RZ, RZ, -R4 ;  /* 0x000000ffff077224 */ /* 0x000fe400078e0a04 */
[----:B------:R-:W-:Y:S01]  /*5320*/  @!P5 IMAD.MOV R234, RZ, RZ, -R234 ;  /* 0x000000ffffead224 */ /* 0x000fe200078e0aea */
[C---:B------:R-:W-:Y:S01]  /*5330*/  ISETP.GT.U32.AND P4, PT, R0.reuse, R238, PT ;  /* 0x000000ee0000720c */ /* 0x040fe20003f84070 */
[C---:B------:R-:W-:Y:S01]  /*5340*/  IMAD R246, R0.reuse, R7, R246 ;  /* 0x0000000700f67224 */ /* 0x040fe200078e02f6 */
[----:B------:R-:W-:Y:S01]  /*5350*/  ISETP.GT.U32.AND P5, PT, R0, R242, PT ;  /* 0x000000f20000720c */ /* 0x000fe20003fa4070 */
[----:B------:R-:W-:-:S04]  /*5360*/  IMAD.HI.U32 R6, R3, R244, RZ ;  /* 0x000000f403067227 */ /* 0x000fc800078e00ff */
[----:B------:R-:W-:Y:S01]  /*5370*/  @!P1 IMAD.IADD R240, R240, 0x1, -R0 ;  /* 0x00000001f0f09824 */ /* 0x000fe200078e0a00 */
        /* <DEDUP_REMOVED lines=9> */
[----:B------:R-:W-:Y:S01]  /*5410*/  @!P1 IMAD.IADD R246, R246, 0x1, -R0 ;  /* 0x00000001f6f69824 */ /* 0x000fe200078e0a00 */
[----:B------:R-:W-:Y:S01]  /*5420*/  IABS R177, R8 ;  /* 0x0000000800b17213 */ /* 0x000fe20000000000 */
[----:B------:R-:W-:Y:S02]  /*5430*/  IMAD.MOV R7, RZ, RZ, -R4 ;  /* 0x000000ffff077224 */ /* 0x000fe400078e0a04 */
[----:B------:R-:W-:Y:S01]  /*5440*/  @!P0 IMAD.MOV R236, RZ, RZ, -R236 ;  /* 0x000000ffffec8224 */ /* 0x000fe200078e0aec */
[C---:B------:R-:W-:Y:S01]  /*5450*/  ISETP.GT.U32.AND P1, PT, R0.reuse, R246, PT ;  /* 0x000000f60000720c */ /* 0x040fe20003f24070 */
[----:B------:R-:W-:Y:S01]  /*5460*/  IMAD.HI.U32 R4, R3, R177, RZ ;  /* 0x000000b103047227 */ /* 0x000fe200078e00ff */
[----:B------:R-:W-:-:S03]  /*5470*/  ISETP.GT.U32.AND P0, PT, R0, R244, PT ;  /* 0x000000f40000720c */ /* 0x000fc60003f04070 */
[----:B------:R-:W-:Y:S02]  /*5480*/  IMAD R248, R0, R7, R248 ;  /* 0x0000000700f87224 */ /* 0x000fe400078e02f8 */
[----:B------:R-:W-:Y:S02]  /*5490*/  IMAD.MOV R4, RZ, RZ, -R4 ;  /* 0x000000ffff047224 */ /* 0x000fe400078e0a04 */
[--C-:B------:R-:W-:Y:S01]  /*54a0*/  @!P5 IMAD.IADD R240, R240, 0x1, -R0.reuse ;  /* 0x00000001f0f0d824 */ /* 0x100fe200078e0a00 */
[C---:B------:R-:W-:Y:S01]  /*54b0*/  ISETP.GT.U32.AND P5, PT, R0.reuse, R248, PT ;  /* 0x000000f80000720c */ /* 0x040fe20003fa4070 */
[----:B------:R-:W-:Y:S02]  /*54c0*/  IMAD R177, R0, R4, R177 ;  /* 0x0000000400b17224 */ /* 0x000fe400078e02b1 */
[----:B------:R-:W-:Y:S02]  /*54d0*/  @!P1 IMAD.IADD R246, R246, 0x1, -R0 ;  /* 0x00000001f6f69824 */ /* 0x000fe400078e0a00 */
[----:B------:R-:W-:Y:S01]  /*54e0*/  IMAD.HI.U32 R6, R3, R250, RZ ;  /* 0x000000fa03067227 */ /* 0x000fe200078e00ff */
[----:B------:R-:W-:-:S03]  /*54f0*/  ISETP.GT.U32.AND P1, PT, R0, R177, PT ;  /* 0x000000b10000720c */ /* 0x000fc60003f24070 */
[----:B------:R-:W-:Y:S01]  /*5500*/  @!P0 IMAD.IADD R244, R244, 0x1, -R0 ;  /* 0x00000001f4f48824 */ /* 0x000fe200078e0a00 */
[C---:B------:R-:W-:Y:S01]  /*5510*/  ISETP.GT.U32.AND P0, PT, R0.reuse, R242, PT ;  /* 0x000000f20000720c */ /* 0x040fe20003f04070 */
[----:B------:R-:W-:Y:S02]  /*5520*/  IMAD.MOV R9, RZ, RZ, -R6 ;  /* 0x000000ffff097224 */ /* 0x000fe400078e0a06 */
[----:B------:R-:W-:Y:S01]  /*5530*/  @!P3 IMAD.MOV R238, RZ, RZ, -R238 ;  /* 0x000000ffffeeb224 */ /* 0x000fe200078e0aee */
[----:B------:R-:W-:Y:S01]  /*5540*/  ISETP.GT.U32.AND P3, PT, R0, R244, PT ;  /* 0x000000f40000720c */ /* 0x000fe20003f64070 */
[----:B------:R-:W-:Y:S01]  /*5550*/  @!P5 IMAD.IADD R248, R248, 0x1, -R0 ;  /* 0x00000001f8f8d824 */ /* 0x000fe200078e0a00 */
[----:B------:R-:W-:Y:S01]  /*5560*/  ISETP.GE.AND P5, PT, R11, RZ, PT ;  /* 0x000000ff0b00720c */ /* 0x000fe20003fa6270 */
[----:B------:R-:W-:Y:S01]  /*5570*/  IMAD R250, R0, R9, R250 ;  /* 0x0000000900fa7224 */ /* 0x000fe200078e02fa */
[----:B------:R-:W-:Y:S01]  /*5580*/  LOP3.LUT R9, R2, 0xe0, RZ, 0xfc, !PT ;  /* 0x000000e002097812 */ /* 0x000fe200078efcff */
[----:B------:R-:W-:Y:S01]  /*5590*/  @!P1 IMAD.IADD R177, R177, 0x1, -R0 ;  /* 0x00000001b1b19824 */ /* 0x000fe200078e0a00 */
[----:B------:R-:W-:Y:S01]  /*55a0*/  ISETP.GT.U32.AND P1, PT, R0, R248, PT ;  /* 0x000000f80000720c */ /* 0x000fe20003f24070 */
[----:B------:R-:W-:Y:S01]  /*55b0*/  IMAD.HI.U32 R6, R3, R112, RZ ;  /* 0x0000007003067227 */ /* 0x000fe200078e00ff */
[----:B------:R-:W-:-:S03]  /*55c0*/  IABS R181, R9 ;  /* 0x0000000900b57213 */ /* 0x000fc60000000000 */
[----:B------:R-:W-:Y:S01]  /*55d0*/  IMAD.MOV R7, RZ, RZ, -R6 ;  /* 0x000000ffff077224 */ /* 0x000fe200078e0a06 */
[----:B------:R-:W-:Y:S01]  /*55e0*/  LOP3.LUT R6, R2, 0xe4, RZ, 0xfc, !PT ;  /* 0x000000e402067812 */ /* 0x000fe200078efcff */
[----:B------:R-:W-:-:S03]  /*55f0*/  IMAD.HI.U32 R4, R3, R181, RZ ;  /* 0x000000b503047227 */ /* 0x000fc600078e00ff */
[----:B------:R-:W-:Y:S01]  /*5600*/  IABS R108, R6 ;  /* 0x00000006006c7213 */ /* 0x000fe20000000000 */
[--C-:B------:R-:W-:Y:S01]  /*5610*/  @!P3 IMAD.IADD R244, R244, 0x1, -R0.reuse ;  /* 0x00000001f4f4b824 */ /* 0x100fe200078e0a00 */
[----:B------:R-:W-:Y:S01]  /*5620*/  ISETP.GE.AND P3, PT, R10, RZ, PT ;  /* 0x000000ff0a00720c */ /* 0x000fe20003f66270 */
[----:B------:R-:W-:Y:S01]  /*5630*/  @!P0 IMAD.IADD R242, R242, 0x1, -R0 ;  /* 0x00000001f2f28824 */ /* 0x000fe200078e0a00 */
[C---:B------:R-:W-:Y:S01]  /*5640*/  ISETP.GT.U32.AND P0, PT, R0.reuse, R250, PT ;  /* 0x000000fa0000720c */ /* 0x040fe20003f04070 */
[----:B------:R-:W-:Y:S01]  /*5650*/  IMAD R112, R0, R7, R112 ;  /* 0x0000000700707224 */ /* 0x000fe200078e0270 */
[----:B------:R-:W-:Y:S01]  /*5660*/  LOP3.LUT R10, R2, 0xee, RZ, 0xfc, !PT ;  /* 0x000000ee020a7812 */ /* 0x000fe200078efcff */
[----:B------:R-:W-:Y:S02]  /*5670*/  IMAD.MOV R4, RZ, RZ, -R4 ;  /* 0x000000ffff047224 */ /* 0x000fe400078e0a04 */
[----:B------:R-:W-:Y:S01]  /*5680*/  @!P1 IMAD.IADD R248, R248, 0x1, -R0 ;  /* 0x00000001f8f89824 */ /* 0x000fe200078e0a00 */
[C---:B------:R-:W-:Y:S01]  /*5690*/  ISETP.GT.U32.AND P1, PT, R0.reuse, R112, PT ;  /* 0x000000700000720c */ /* 0x040fe20003f24070 */
[----:B------:R-:W-:Y:S01]  /*56a0*/  IMAD R181, R0, R4, R181 ;  /* 0x0000000400b57224 */ /* 0x000fe200078e02b5 */
[----:B------:R-:W-:Y:S01]  /*56b0*/  IABS R18, R10 ;  /* 0x0000000a00127213 */ /* 0x000fe20000000000 */
[----:B------:R-:W-:-:S02]  /*56c0*/  @!P4 IMAD.MOV R244, RZ, RZ, -R244 ;  /* 0x000000fffff4c224 */ /* 0x000fc400078e0af4 */
[----:B------:R-:W-:Y:S01]  /*56d0*/  @!P2 IMAD.MOV R242, RZ, RZ, -R242 ;  /* 0x000000fffff2a224 */ /* 0x000fe200078e0af2 */
[C---:B------:R-:W-:Y:S01]  /*56e0*/  ISETP.GT.U32.AND P4, PT, R0.reuse, R181, PT ;  /* 0x000000b50000720c */ /* 0x040fe20003f84070 */
[----:B------:R-:W-:Y:S01]  /*56f0*/  @!P3 IMAD.MOV R246, RZ, RZ, -R246 ;  /* 0x000000fffff6b224 */ /* 0x000fe200078e0af6 */
[----:B------:R-:W-:Y:S01]  /*5700*/  ISETP.GT.U32.AND P2, PT, R0, R177, PT ;  /* 0x000000b10000720c */ /* 0x000fe20003f44070 */
[----:B------:R-:W-:Y:S01]  /*5710*/  @!P0 IMAD.IADD R250, R250, 0x1, -R0 ;  /* 0x00000001fafa8824 */ /* 0x000fe200078e0a00 */
[----:B------:R-:W-:Y:S01]  /*5720*/  ISETP.GE.AND P3, PT, R8, RZ, PT ;  /* 0x000000ff0800720c */ /* 0x000fe20003f66270 */
[----:B------:R-:W-:Y:S01]  /*5730*/  IMAD.HI.U32 R4, R3, R108, RZ ;  /* 0x0000006c03047227 */ /* 0x000fe200078e00ff */
[----:B------:R-:W-:Y:S02]  /*5740*/  LOP3.LUT R8, R2, 0xe6, RZ, 0xfc, !PT ;  /* 0x000000e602087812 */ /* 0x000fe400078efcff */
[----:B------:R-:W-:Y:S01]  /*5750*/  ISETP.GE.AND P0, PT, R12, RZ, PT ;  /* 0x000000ff0c00720c */ /* 0x000fe20003f06270 */
[----:B------:R-:W-:Y:S01]  /*5760*/  @!P6 IMAD.MOV R240, RZ, RZ, -R240 ;  /* 0x000000fffff0e224 */ /* 0x000fe200078e0af0 */
[----:B------:R-:W-:Y:S01]  /*5770*/  ISETP.GT.U32.AND P6, PT, R0, R250, PT ;  /* 0x000000fa0000720c */ /* 0x000fe20003fc4070 */
[----:B------:R-:W-:Y:S01]  /*5780*/  @!P1 IMAD.IADD R112, R112, 0x1, -R0 ;  /* 0x0000000170709824 */ /* 0x000fe200078e0a00 */
[----:B------:R-:W-:Y:S01]  /*5790*/  IABS R104, R8 ;  /* 0x0000000800687213 */ /* 0x000fe20000000000 */
[----:B------:R-:W-:-:S02]  /*57a0*/  IMAD.MOV R7, RZ, RZ, -R4 ;  /* 0x000000ffff077224 */ /* 0x000fc400078e0a04 */
[--C-:B------:R-:W-:Y:S01]  /*57b0*/  @!P4 IMAD.IADD R181, R181, 0x1, -R0.reuse ;  /* 0x00000001b5b5c824 */ /* 0x100fe200078e0a00 */
[----:B------:R-:W-:Y:S01]  /*57c0*/  ISETP.GT.U32.AND P1, PT, R0, R112, PT ;  /* 0x000000700000720c */ /* 0x000fe20003f24070 */
[----:B------:R-:W-:Y:S01]  /*57d0*/  @!P2 IMAD.IADD R177, R177, 0x1, -R0 ;  /* 0x00000001b1b1a824 */ /* 0x000fe200078e0a00 */
[----:B------:R-:W-:Y:S01]  /*57e0*/  ISETP.GE.AND P4, PT, R6, RZ, PT ;  /* 0x000000ff0600720c */ /* 0x000fe20003f86270 */
[----:B------:R-:W-:Y:S01]  /*57f0*/  IMAD R108, R0, R7, R108 ;  /* 0x00000007006c7224 */ /* 0x000fe200078e026c */
[----:B------:R-:W-:Y:S01]  /*5800*/  LOP3.LUT R6, R2, 0xe8, RZ, 0xfc, !PT ;  /* 0x000000e802067812 */ /* 0x000fe200078efcff */
[----:B------:R-:W-:Y:S01]  /*5810*/  IMAD.HI.U32 R4, R3, R104, RZ ;  /* 0x0000006803047227 */ /* 0x000fe200078e00ff */
[----:B------:R-:W-:Y:S02]  /*5820*/  ISETP.GE.AND P2, PT, R13, RZ, PT ;  /* 0x000000ff0d00720c */ /* 0x000fe40003f46270 */
[----:B------:R-:W-:Y:S01]  /*5830*/  IABS R20, R6 ;  /* 0x0000000600147213 */ /* 0x000fe20000000000 */
[----:B------:R-:W-:Y:S01]  /*5840*/  @!P5 IMAD.MOV R248, RZ, RZ, -R248 ;  /* 0x000000fffff8d224 */ /* 0x000fe200078e0af8 */
[----:B------:R-:W-:Y:S01]  /*5850*/  ISETP.GT.U32.AND P5, PT, R0, R181, PT ;  /* 0x000000b50000720c */ /* 0x000fe20003fa4070 */
[----:B------:R-:W-:Y:S01]  /*5860*/  IMAD.MOV R7, RZ, RZ, -R4 ;  /* 0x000000ffff077224 */ /* 0x000fe200078e0a04 */
[----:B------:R-:W-:Y:S01]  /*5870*/  LOP3.LUT R13, R2, 0xf2, RZ, 0xfc, !PT ;  /* 0x000000f2020d7812 */ /* 0x000fe200078efcff */
[----:B------:R-:W-:Y:S01]  /*5880*/  @!P3 IMAD.MOV R177, RZ, RZ, -R177 ;  /* 0x000000ffffb1b224 */ /* 0x000fe200078e0ab1 */
[----:B------:R-:W-:Y:S01]  /*5890*/  ISETP.GT.U32.AND P3, PT, R0, R108, PT ;  /* 0x0000006c0000720c */ /* 0x000fe20003f64070 */
[----:B------:R-:W-:Y:S01]  /*58a0*/  @!P6 IMAD.IADD R250, R250, 0x1, -R0 ;  /* 0x00000001fafae824 */ /* 0x000fe200078e0a00 */
[----:B------:R-:W-:Y:S01]  /*58b0*/  ISETP.GE.AND P6, PT, R9, RZ, PT ;  /* 0x000000ff0900720c */ /* 0x000fe20003fc6270 */
[----:B------:R-:W-:-:S02]  /*58c0*/  IMAD R104, R0, R7, R104 ;  /* 0x0000000700687224 */ /* 0x000fc400078e0268 */
[----:B------:R-:W-:-:S04]  /*58d0*/  IMAD.HI.U32 R4, R3, R20, RZ ;  /* 0x0000001403047227 */ /* 0x000fc800078e00ff */
[----:B------:R-:W-:Y:S01]  /*58e0*/  @!P1 IMAD.IADD R112, R112, 0x1, -R0 ;  /* 0x0000000170709824 */ /* 0x000fe200078e0a00 */
[----:B------:R-:W-:Y:S01]  /*58f0*/  ISETP.GT.U32.AND P1, PT, R0, R104, PT ;  /* 0x000000680000720c */ /* 0x000fe20003f24070 */
[----:B------:R-:W-:Y:S02]  /*5900*/  IMAD.MOV R7, RZ, RZ, -R4 ;  /* 0x000000ffff077224 */ /* 0x000fe400078e0a04 */
[----:B------:R-:W-:Y:S01]  /*5910*/  @!P5 IMAD.IADD R181, R181, 0x1, -R0 ;  /* 0x00000001b5b5d824 */ /* 0x000fe200078e0a00 */
[----:B------:R-:W-:Y:S01]  /*5920*/  ISETP.GE.AND P5, PT, R6, RZ, PT ;  /* 0x000000ff0600720c */ /* 0x000fe20003fa6270 */
[----:B------:R-:W-:Y:S01]  /*5930*/  IMAD R20, R0, R7, R20 ;  /* 0x0000000700147224 */ /* 0x000fe200078e0214 */
[----:B------:R-:W-:Y:S01]  /*5940*/  LOP3.LUT R6, R2, 0xea, RZ, 0xfc, !PT ;  /* 0x000000ea02067812 */ /* 0x000fe200078efcff */
[----:B------:R-:W-:Y:S02]  /*5950*/  @!P3 IMAD.IADD R108, R108, 0x1, -R0 ;  /* 0x000000016c6cb824 */ /* 0x000fe400078e0a00 */
[----:B------:R-:W-:Y:S01]  /*5960*/  @!P6 IMAD.MOV R181, RZ, RZ, -R181 ;  /* 0x000000ffffb5e224 */ /* 0x000fe200078e0ab5 */
[C---:B------:R-:W-:Y:S01]  /*5970*/  ISETP.GT.U32.AND P6, PT, R0.reuse, R20, PT ;  /* 0x000000140000720c */ /* 0x040fe20003fc4070 */
[----:B------:R-:W-:Y:S01]  /*5980*/  @!P0 IMAD.MOV R250, RZ, RZ, -R250 ;  /* 0x000000fffffa8224 */ /* 0x000fe200078e0afa */
[----:B------:R-:W-:Y:S01]  /*5990*/  ISETP.GT.U32.AND P3, PT, R0, R108, PT ;  /* 0x0000006c0000720c */ /* 0x000fe20003f64070 */
[----:B------:R-:W-:Y:S01]  /*59a0*/  @!P1 IMAD.IADD R104, R104, 0x1, -R0 ;  /* 0x0000000168689824 */ /* 0x000fe200078e0a00 */
[----:B------:R-:W-:Y:S01]  /*59b0*/  IABS R14, R6 ;  /* 0x00000006000e7213 */ /* 0x000fe20000000000 */
[----:B------:R-:W-:Y:S01]  /*59c0*/  @!P2 IMAD.MOV R112, RZ, RZ, -R112 ;  /* 0x000000ffff70a224 */ /* 0x000fe200078e0a70 */
[----:B------:R-:W-:-:S02]  /*59d0*/  ISETP.GE.AND P0, PT, R8, RZ, PT ;  /* 0x000000ff0800720c */ /* 0x000fc40003f06270 */
[----:B------:R-:W-:Y:S01]  /*59e0*/  ISETP.GT.U32.AND P1, PT, R0, R104, PT ;  /* 0x000000680000720c */ /* 0x000fe20003f24070 */
[C---:B------:R-:W-:Y:S01]  /*59f0*/  IMAD.HI.U32 R4, R3.reuse, R14, RZ ;  /* 0x0000000e03047227 */ /* 0x040fe200078e00ff */
[----:B------:R-:W-:Y:S02]  /*5a00*/  LOP3.LUT R8, R2, 0xec, RZ, 0xfc, !PT ;  /* 0x000000ec02087812 */ /* 0x000fe400078efcff */
[----:B------:R-:W-:Y:S01]  /*5a10*/  ISETP.GE.AND P2, PT, R6, RZ, PT ;  /* 0x000000ff0600720c */ /* 0x000fe20003f46270 */
[----:B------:R-:W-:Y:S01]  /*5a20*/  IMAD.MOV R7, RZ, RZ, -R4 ;  /* 0x000000ffff077224 */ /* 0x000fe200078e0a04 */
[----:B------:R-:W-:Y:S01]  /*5a30*/  IABS R16, R8 ;  /* 0x0000000800107213 */ /* 0x000fe20000000000 */
[--C-:B------:R-:W-:Y:S01]  /*5a40*/  @!P3 IMAD.IADD R108, R108, 0x1, -R0.reuse ;  /* 0x000000016c6cb824 */ /* 0x100fe200078e0a00 */
[----:B------:R-:W-:Y:S01]  /*5a50*/  ISETP.GE.AND P3, PT, R8, RZ, PT ;  /* 0x000000ff0800720c */ /* 0x000fe20003f66270 */
[----:B------:R-:W-:Y:S01]  /*5a60*/  @!P6 IMAD.IADD R20, R20, 0x1, -R0 ;  /* 0x000000011414e824 */ /* 0x000fe200078e0a00 */
[----:B------:R-:W-:Y:S01]  /*5a70*/  ISETP.GE.AND P6, PT, R10, RZ, PT ;  /* 0x000000ff0a00720c */ /* 0x000fe20003fc6270 */
[C---:B------:R-:W-:Y:S01]  /*5a80*/  IMAD R14, R0.reuse, R7, R14 ;  /* 0x00000007000e7224 */ /* 0x040fe200078e020e */
[----:B------:R-:W-:Y:S01]  /*5a90*/  IABS R10, R13 ;  /* 0x0000000d000a7213 */ /* 0x000fe20000000000 */
[----:B------:R-:W-:Y:S01]  /*5aa0*/  @!P4 IMAD.MOV R108, RZ, RZ, -R108 ;  /* 0x000000ffff6cc224 */ /* 0x000fe200078e0a6c */
[----:B------:R-:W-:Y:S01]  /*5ab0*/  ISETP.GT.U32.AND P4, PT, R0, R20, PT ;  /* 0x000000140000720c */ /* 0x000fe20003f84070 */
[----:B------:R-:W-:Y:S01]  /*5ac0*/  IMAD.HI.U32 R4, R3, R16, RZ ;  /* 0x0000001003047227 */ /* 0x000fe200078e00ff */
[----:B------:R-:W-:-:S03]  /*5ad0*/  IABS R8, R15 ;  /* 0x0000000f00087213 */ /* 0x000fc60000000000 */
[----:B------:R-:W-:Y:S01]  /*5ae0*/  @!P1 IMAD.IADD R104, R104, 0x1, -R0 ;  /* 0x0000000168689824 */ /* 0x000fe200078e0a00 */
[----:B------:R-:W-:Y:S01]  /*5af0*/  ISETP.GT.U32.AND P1, PT, R0, R14, PT ;  /* 0x0000000e0000720c */ /* 0x000fe20003f24070 */
[----:B------:R-:W-:-:S04]  /*5b00*/  IMAD.HI.U32 R6, R3, R18, RZ ;  /* 0x0000001203067227 */ /* 0x000fc800078e00ff */
[----:B------:R-:W-:Y:S01]  /*5b10*/  IMAD.MOV R7, RZ, RZ, -R4 ;  /* 0x000000ffff077224 */ /* 0x000fe200078e0a04 */
[----:B------:R-:W-:Y:S01]  /*5b20*/  LOP3.LUT R4, R2, 0xf0, RZ, 0xfc, !PT ;  /* 0x000000f002047812 */ /* 0x000fe200078efcff */
[----:B------:R-:W-:Y:S02]  /*5b30*/  IMAD.MOV R9, RZ, RZ, -R6 ;  /* 0x000000ffff097224 */ /* 0x000fe400078e0a06 */
[C---:B------:R-:W-:Y:S01]  /*5b40*/  IMAD R16, R0.reuse, R7, R16 ;  /* 0x0000000700107224 */ /* 0x040fe200078e0210 */
[----:B------:R-:W-:Y:S01]  /*5b50*/  IABS R12, R4 ;  /* 0x00000004000c7213 */ /* 0x000fe20000000000 */
[----:B------:R-:W-:Y:S02]  /*5b60*/  IMAD R18, R0, R9, R18 ;  /* 0x0000000900127224 */ /* 0x000fe400078e0212 */
[--C-:B------:R-:W-:Y:S01]  /*5b70*/  @!P4 IMAD.IADD R20, R20, 0x1, -R0.reuse ;  /* 0x000000011414c824 */ /* 0x100fe200078e0a00 */
[----:B------:R-:W-:Y:S01]  /*5b80*/  ISETP.GT.U32.AND P4, PT, R0, R16, PT ;  /* 0x000000100000720c */ /* 0x000fe20003f84070 */
[----:B------:R-:W-:-:S02]  /*5b90*/  @!P1 IMAD.IADD R14, R14, 0x1, -R0 ;  /* 0x000000010e0e9824 */ /* 0x000fc400078e0a00 */
[----:B------:R-:W-:Y:S01]  /*5ba0*/  @!P5 IMAD.MOV R20, RZ, RZ, -R20 ;  /* 0x000000ffff14d224 */ /* 0x000fe200078e0a14 */
[C---:B------:R-:W-:Y:S01]  /*5bb0*/  ISETP.GT.U32.AND P5, PT, R0.reuse, R18, PT ;  /* 0x000000120000720c */ /* 0x040fe20003fa4070 */
[----:B------:R-:W-:Y:S01]  /*5bc0*/  @!P0 IMAD.MOV R104, RZ, RZ, -R104 ;  /* 0x000000ffff688224 */ /* 0x000fe200078e0a68 */
[----:B------:R-:W-:Y:S01]  /*5bd0*/  ISETP.GT.U32.AND P1, PT, R0, R14, PT ;  /* 0x0000000e0000720c */ /* 0x000fe20003f24070 */
[----:B------:R-:W-:Y:S01]  /*5be0*/  IMAD.HI.U32 R6, R3, R10, RZ ;  /* 0x0000000a03067227 */ /* 0x000fe200078e00ff */
[----:B------:R-:W-:-:S03]  /*5bf0*/  ISETP.GE.AND P0, PT, R4, RZ, PT ;  /* 0x000000ff0400720c */ /* 0x000fc60003f06270 */
[----:B------:R-:W-:-:S04]  /*5c00*/  IMAD.HI.U32 R4, R3, R12, RZ ;  /* 0x0000000c03047227 */ /* 0x000fc800078e00ff */
[----:B------:R-:W-:Y:S02]  /*5c10*/  @!P4 IMAD.IADD R16, R16, 0x1, -R0 ;  /* 0x000000011010c824 */ /* 0x000fe400078e0a00 */
[----:B------:R-:W-:Y:S02]  /*5c20*/  IMAD.MOV R9, RZ, RZ, -R4 ;  /* 0x000000ffff097224 */ /* 0x000fe400078e0a04 */
[--C-:B------:R-:W-:Y:S01]  /*5c30*/  @!P5 IMAD.IADD R18, R18, 0x1, -R0.reuse ;  /* 0x000000011212d824 */ /* 0x100fe200078e0a00 */
[----:B------:R-:W-:Y:S01]  /*5c40*/  ISETP.GT.U32.AND P4, PT, R0, R16, PT ;  /* 0x000000100000720c */ /* 0x000fe20003f84070 */
[----:B------:R-:W-:Y:S01]  /*5c50*/  @!P1 IMAD.IADD R14, R14, 0x1, -R0 ;  /* 0x000000010e0e9824 */ /* 0x000fe200078e0a00 */
[----:B------:R-:W-:Y:S01]  /*5c60*/  ISETP.GE.AND P1, PT, R13, RZ, PT ;  /* 0x000000ff0d00720c */ /* 0x000fe20003f26270 */
[C---:B------:R-:W-:Y:S01]  /*5c70*/  IMAD R12, R0.reuse, R9, R12 ;  /* 0x00000009000c7224 */ /* 0x040fe200078e020c */
[----:B------:R-:W-:Y:S01]  /*5c80*/  ISETP.GT.U32.AND P5, PT, R0, R18, PT ;  /* 0x000000120000720c */ /* 0x000fe20003fa4070 */
[----:B------:R-:W-:Y:S01]  /*5c90*/  IMAD.HI.U32 R7, R3, R8, RZ ;  /* 0x0000000803077227 */ /* 0x000fe200078e00ff */
[----:B------:R-:W-:-:S02]  /*5ca0*/  LOP3.LUT R13, R2, 0xfc, RZ, 0xfc, !PT ;  /* 0x000000fc020d7812 */ /* 0x000fc400078efcff */
[----:B------:R-:W-:Y:S01]  /*5cb0*/  IABS R9, R19 ;  /* 0x0000001300097213 */ /* 0x000fe20000000000 */
[----:B------:R-:W-:Y:S01]  /*5cc0*/  IMAD.MOV R11, RZ, RZ, -R6 ;  /* 0x000000ffff0b7224 */ /* 0x000fe200078e0a06 */
[----:B------:R-:W-:Y:S01]  /*5cd0*/  IABS R6, R17 ;  /* 0x0000001100067213 */ /* 0x000fe20000000000 */
[----:B------:R-:W-:Y:S01]  /*5ce0*/  @!P2 IMAD.MOV R14, RZ, RZ, -R14 ;  /* 0x000000ffff0ea224 */ /* 0x000fe200078e0a0e */
[C---:B------:R-:W-:Y:S01]  /*5cf0*/  ISETP.GT.U32.AND P2, PT, R0.reuse, R12, PT ;  /* 0x0000000c0000720c */ /* 0x040fe20003f44070 */
[----:B------:R-:W-:Y:S01]  /*5d00*/  IMAD.MOV R7, RZ, RZ, -R7 ;  /* 0x000000ffff077224 */ /* 0x000fe200078e0a07 */
[----:B------:R-:W-:Y:S01]  /*5d10*/  IABS R4, R13 ;  /* 0x0000000d00047213 */ /* 0x000fe20000000000 */
[C---:B------:R-:W-:Y:S01]  /*5d20*/  IMAD R10, R0.reuse, R11, R10 ;  /* 0x0000000b000a7224 */ /* 0x040fe200078e020a */
[----:B------:R-:W-:Y:S01]  /*5d30*/  IABS R11, R21 ;  /* 0x00000015000b7213 */ /* 0x000fe20000000000 */
[----:B------:R-:W-:Y:S02]  /*5d40*/  IMAD R8, R0, R7, R8 ;  /* 0x0000000700087224 */ /* 0x000fe400078e0208 */
[--C-:B------:R-:W-:Y:S01]  /*5d50*/  @!P4 IMAD.IADD R16, R16, 0x1, -R0.reuse ;  /* 0x000000011010c824 */ /* 0x100fe200078e0a00 */
[----:B------:R-:W-:Y:S01]  /*5d60*/  ISETP.GT.U32.AND P4, PT, R0, R10, PT ;  /* 0x0000000a0000720c */ /* 0x000fe20003f84070 */
[----:B------:R-:W-:Y:S01]  /*5d70*/  @!P5 IMAD.IADD R18, R18, 0x1, -R0 ;  /* 0x000000011212d824 */ /* 0x000fe200078e0a00 */
[----:B------:R-:W-:Y:S01]  /*5d80*/  ISETP.GT.U32.AND P5, PT, R0, R8, PT ;  /* 0x000000080000720c */ /* 0x000fe20003fa4070 */
[----:B------:R-:W-:-:S04]  /*5d90*/  IMAD.HI.U32 R2, R3, R6, RZ ;  /* 0x0000000603027227 */ /* 0x000fc800078e00ff */
[----:B------:R-:W-:Y:S02]  /*5da0*/  @!P2 IMAD.IADD R12, R12, 0x1, -R0 ;  /* 0x000000010c0ca824 */ /* 0x000fe400078e0a00 */
[----:B------:R-:W-:Y:S02]  /*5db0*/  IMAD.MOV R7, RZ, RZ, -R2 ;  /* 0x000000ffff077224 */ /* 0x000fe400078e0a02 */
[----:B------:R-:W-:Y:S01]  /*5dc0*/  IMAD.HI.U32 R2, R3, R9, RZ ;  /* 0x0000000903027227 */ /* 0x000fe200078e00ff */
[----:B------:R-:W-:-:S03]  /*5dd0*/  ISETP.GT.U32.AND P2, PT, R0, R12, PT ;  /* 0x0000000c0000720c */ /* 0x000fc60003f44070 */
[----:B------:R-:W-:Y:S02]  /*5de0*/  @!P4 IMAD.IADD R10, R10, 0x1, -R0 ;  /* 0x000000010a0ac824 */ /* 0x000fe400078e0a00 */
[----:B------:R-:W-:Y:S02]  /*5df0*/  IMAD R6, R0, R7, R6 ;  /* 0x0000000700067224 */ /* 0x000fe400078e0206 */
[----:B------:R-:W-:Y:S02]  /*5e00*/  IMAD.MOV R2, RZ, RZ, -R2 ;  /* 0x000000ffff027224 */ /* 0x000fe400078e0a02 */
[----:B------:R-:W-:Y:S01]  /*5e10*/  @!P5 IMAD.IADD R8, R8, 0x1, -R0 ;  /* 0x000000010808d824 */ /* 0x000fe200078e0a00 */
[C---:B------:R-:W-:Y:S01]  /*5e20*/  ISETP.GT.U32.AND P4, PT, R0.reuse, R6, PT ;  /* 0x000000060000720c */ /* 0x040fe20003f84070 */
[----:B------:R-:W-:Y:S02]  /*5e30*/  IMAD.MOV.U32 R7, RZ, RZ, R4 ;  /* 0x000000ffff077224 */ /* 0x000fe400078e0004 */
[----:B------:R-:W-:Y:S01]  /*5e40*/  @!P3 IMAD.MOV R16, RZ, RZ, -R16 ;  /* 0x000000ffff10b224 */ /* 0x000fe200078e0a10 */
[C---:B------:R-:W-:Y:S01]  /*5e50*/  ISETP.GT.U32.AND P3, PT, R0.reuse, R10, PT ;  /* 0x0000000a0000720c */ /* 0x040fe20003f64070 */
[----:B------:R-:W-:Y:S01]  /*5e60*/  IMAD.HI.U32 R4, R3, R11, RZ ;  /* 0x0000000b03047227 */ /* 0x000fe200078e00ff */
[----:B------:R-:W-:-:S03]  /*5e70*/  ISETP.GT.U32.AND P5, PT, R0, R8, PT ;  /* 0x000000080000720c */ /* 0x000fc60003fa4070 */
[----:B------:R-:W-:Y:S02]  /*5e80*/  IMAD R2, R0, R2, R9 ;  /* 0x0000000200027224 */ /* 0x000fe400078e0209 */
[----:B------:R-:W-:-:S04]  /*5e90*/  IMAD.HI.U32 R3, R3, R7, RZ ;  /* 0x0000000703037227 */ /* 0x000fc800078e00ff */
[----:B------:R-:W-:Y:S02]  /*5ea0*/  IMAD.MOV R4, RZ, RZ, -R4 ;  /* 0x000000ffff047224 */ /* 0x000fe400078e0a04 */
[--C-:B------:R-:W-:Y:S01]  /*5eb0*/  @!P2 IMAD.IADD R12, R12, 0x1, -R0.reuse ;  /* 0x000000010c0ca824 */ /* 0x100fe200078e0a00 */
[C---:B------:R-:W-:Y:S01]  /*5ec0*/  ISETP.GT.U32.AND P2, PT, R0.reuse, R2, PT ;  /* 0x000000020000720c */ /* 0x040fe20003f44070 */
[----:B------:R-:W-:Y:S02]  /*5ed0*/  IMAD.MOV R3, RZ, RZ, -R3 ;  /* 0x000000ffff037224 */ /* 0x000fe400078e0a03 */
[C---:B------:R-:W-:Y:S02]  /*5ee0*/  IMAD R4, R0.reuse, R4, R11 ;  /* 0x0000000400047224 */ /* 0x040fe400078e020b */
[----:B------:R-:W-:Y:S01]  /*5ef0*/  IMAD R3, R0, R3, R7 ;  /* 0x0000000300037224 */ /* 0x000fe200078e0207 */
[----:B------:R-:W-:Y:S01]  /*5f00*/  IADD3 R7, R23, -0x1, RZ ;  /* 0xffffffff17077810 */ /* 0x000fe20007ffe0ff */
[--C-:B------:R-:W-:Y:S01]  /*5f10*/  @!P3 IMAD.IADD R10, R10, 0x1, -R0.reuse ;  /* 0x000000010a0ab824 */ /* 0x100fe200078e0a00 */
[----:B------:R-:W-:Y:S01]  /*5f20*/  ISETP.GT.U32.AND P3, PT, R0, R4, PT ;  /* 0x000000040000720c */ /* 0x000fe20003f64070 */
[----:B------:R-:W-:-:S02]  /*5f30*/  @!P4 IMAD.IADD R6, R6, 0x1, -R0 ;  /* 0x000000010606c824 */ /* 0x000fc400078e0a00 */
[--C-:B------:R-:W-:Y:S01]  /*5f40*/  @!P5 IMAD.IADD R8, R8, 0x1, -R0.reuse ;  /* 0x000000010808d824 */ /* 0x100fe200078e0a00 */
[----:B------:R-:W-:Y:S01]  /*5f50*/  ISETP.GT.U32.AND P5, PT, R0, R3, PT ;  /* 0x000000030000720c */ /* 0x000fe20003fa4070 */
[----:B------:R-:W-:Y:S01]  /*5f60*/  @!P2 IMAD.IADD R2, R2, 0x1, -R0 ;  /* 0x000000010202a824 */ /* 0x000fe200078e0a00 */
[C---:B------:R-:W-:Y:S01]  /*5f70*/  ISETP.GT.U32.AND P4, PT, R0.reuse, R6, PT ;  /* 0x000000060000720c */ /* 0x040fe20003f84070 */
[----:B------:R-:W-:Y:S01]  /*5f80*/  @!P0 IMAD.MOV R12, RZ, RZ, -R12 ;  /* 0x000000ffff0c8224 */ /* 0x000fe200078e0a0c */
[----:B------:R-:W-:Y:S01]  /*5f90*/  ISETP.GE.AND P2, PT, R15, RZ, PT ;  /* 0x000000ff0f00720c */ /* 0x000fe20003f46270 */
[----:B------:R-:W-:Y:S01]  /*5fa0*/  @!P1 IMAD.MOV R10, RZ, RZ, -R10 ;  /* 0x000000ffff0a9224 */ /* 0x000fe200078e0a0a */
[----:B------:R-:W-:Y:S01]  /*5fb0*/  ISETP.GT.U32.AND P0, PT, R0, R2, PT ;  /* 0x000000020000720c */ /* 0x000fe20003f04070 */
[----:B------:R-:W-:Y:S01]  /*5fc0*/  @!P6 IMAD.MOV R18, RZ, RZ, -R18 ;  /* 0x000000ffff12e224 */ /* 0x000fe200078e0a12 */
[----:B------:R-:W-:Y:S01]  /*5fd0*/  ISETP.GE.U32.AND P6, PT, R7, 0x7fffffc0, PT ;  /* 0x7fffffc00700780c */ /* 0x000fe20003fc6070 */
[--C-:B------:R-:W-:Y:S01]  /*5fe0*/  @!P3 IMAD.IADD R4, R4, 0x1, -R0.reuse ;  /* 0x000000010404b824 */ /* 0x100fe200078e0a00 */
[----:B------:R-:W-:Y:S01]  /*5ff0*/  ISETP.GE.AND P3, PT, R19, RZ, PT ;  /* 0x000000ff1300720c */ /* 0x000fe20003f66270 */
[----:B------:R-:W-:Y:S01]  /*6000*/  IMAD R11, R252, 0x38, RZ ;  /* 0x00000038fc0b7824 */ /* 0x000fe200078e02ff */
[----:B------:R-:W-:Y:S01]  /*6010*/  IADD3 R7, R23, -0x5, RZ ;  /* 0xfffffffb17077810 */ /* 0x000fe20007ffe0ff */
[--C-:B------:R-:W-:Y:S01]  /*6020*/  @!P5 IMAD.IADD R3, R3, 0x1, -R0.reuse ;  /* 0x000000010303d824 */ /* 0x100fe200078e0a00 */
[----:B------:R-:W-:Y:S01]  /*6030*/  ISETP.GT.U32.AND P1, PT, R0, R4, PT ;  /* 0x000000040000720c */ /* 0x000fe20003f24070 */
[----:B------:R-:W-:Y:S01]  /*6040*/  @!P4 IMAD.IADD R6, R6, 0x1, -R0 ;  /* 0x000000010606c824 */ /* 0x000fe200078e0a00 */
[----:B------:R-:W-:Y:S01]  /*6050*/  ISETP.GE.AND P4, PT, R17, RZ, PT ;  /* 0x000000ff1100720c */ /* 0x000fe20003f86270 */
[----:B------:R-:W-:Y:S01]  /*6060*/  @!P2 IMAD.MOV R8, RZ, RZ, -R8 ;  /* 0x000000ffff08a224 */ /* 0x000fe200078e0a08 */
[----:B------:R-:W-:Y:S01]  /*6070*/  ISETP.GT.U32.AND P2, PT, R0, R3, PT ;  /* 0x000000030000720c */ /* 0x000fe20003f44070 */
[----:B------:R-:W-:Y:S01]  /*6080*/  @!P0 IMAD.IADD R2, R2, 0x1, -R0 ;  /* 0x0000000102028824 */ /* 0x000fe200078e0a00 */
[----:B------:R-:W-:Y:S01]  /*6090*/  ISETP.GE.AND P0, PT, R21, RZ, PT ;  /* 0x000000ff1500720c */ /* 0x000fe20003f06270 */
[C---:B------:R-:W-:Y:S01]  /*60a0*/  IMAD R17, R252.reuse, 0x3c, RZ ;  /* 0x0000003cfc117824 */ /* 0x040fe200078e02ff */
[----:B------:R-:W-:Y:S01]  /*60b0*/  ISETP.GE.U32.AND P5, PT, R7, 0x7fffffbc, PT ;  /* 0x7fffffbc0700780c */ /* 0x000fe20003fa6070 */
[----:B------:R-:W-:Y:S01]  /*60c0*/  @!P3 IMAD.MOV R2, RZ, RZ, -R2 ;  /* 0x000000ffff02b224 */ /* 0x000fe200078e0a02 */
[----:B------:R-:W-:Y:S01]  /*60d0*/  ISETP.GE.AND P3, PT, R13, RZ, PT ;  /* 0x000000ff0d00720c */ /* 0x000fe20003f66270 */
[----:B------:R-:W-:Y:S01]  /*60e0*/  IMAD R21, R252, 0x2f, RZ ;  /* 0x0000002ffc157824 */ /* 0x000fe200078e02ff */
[----:B------:R-:W-:Y:S01]  /*60f0*/  IADD3 R7, R23, -0x9, RZ ;  /* 0xfffffff717077810 */ /* 0x000fe20007ffe0ff */
[----:B------:R-:W-:Y:S01]  /*6100*/  @!P1 IMAD.IADD R4, R4, 0x1, -R0 ;  /* 0x0000000104049824 */ /* 0x000fe200078e0a00 */
[----:B------:R-:W-:Y:S01]  /*6110*/  LOP3.LUT R13, R127, 0x3f, RZ, 0xc0, !PT ;  /* 0x0000003f7f0d7812 */ /* 0x000fe200078ec0ff */
[----:B------:R-:W-:Y:S01]  /*6120*/  @!P4 IMAD.MOV R6, RZ, RZ, -R6 ;  /* 0x000000ffff06c224 */ /* 0x000fe200078e0a06 */
[----:B------:R-:W-:Y:S01]  /*6130*/  ISETP.GE.U32.AND P4, PT, R7, 0x7fffffb8, PT ;  /* 0x7fffffb80700780c */ /* 0x000fe20003f86070 */
[----:B------:R-:W-:Y:S01]  /*6140*/  @!P2 IMAD.IADD R3, R3, 0x1, -R0 ;  /* 0x000000010303a824 */ /* 0x000fe200078e0a00 */
[----:B------:R-:W-:Y:S01]  /*6150*/  IADD3 R7, R23, -0xd, RZ ;  /* 0xfffffff317077810 */ /* 0x000fe20007ffe0ff */
[----:B------:R-:W-:Y:S01]  /*6160*/  @!P0 IMAD.MOV R4, RZ, RZ, -R4 ;  /* 0x000000ffff048224 */ /* 0x000fe200078e0a04 */
[----:B------:R-:W-:Y:S01]  /*6170*/  ISETP.NE.AND P2, PT, RZ, c[0x0][0x17c], PT ;  /* 0x00005f00ff007a0c */ /* 0x000fe20003f45270 */
[----:B------:R-:W-:Y:S01]  /*6180*/  IMAD.MOV.U32 R0, RZ, RZ, R3 ;  /* 0x000000ffff007224 */ /* 0x000fe200078e0003 */
[----:B------:R-:W-:Y:S01]  /*6190*/  ISETP.GE.U32.AND P1, PT, R7, 0x7fffffb4, PT ;  /* 0x7fffffb40700780c */ /* 0x000fe20003f26070 */
[C---:B------:R-:W-:Y:S01]  /*61a0*/  IMAD R127, R252.reuse, 0x2b, RZ ;  /* 0x0000002bfc7f7824 */ /* 0x040fe200078e02ff */
[----:B------:R-:W-:Y:S01]  /*61b0*/  IADD3 R7, R23, -0x11, RZ ;  /* 0xffffffef17077810 */ /* 0x000fe20007ffe0ff */
[----:B------:R-:W-:Y:S01]  /*61c0*/  @!P3 IMAD.MOV R0, RZ, RZ, -R0 ;  /* 0x000000ffff00b224 */ /* 0x000fe200078e0a00 */
[C---:B------:R-:W-:Y:S01]  /*61d0*/  SEL R23, R247.reuse, R28, !P2 ;  /* 0x0000001cf7177207 */ /* 0x040fe20005000000 */
[C---:B------:R-:W-:Y:S01]  /*61e0*/  IMAD R15, R252.reuse, 0x32, RZ ;  /* 0x00000032fc0f7824 */ /* 0x040fe200078e02ff */
[C---:B------:R-:W-:Y:S01]  /*61f0*/  SEL R39, R247.reuse, R52, !P2 ;  /* 0x00000034f7277207 */ /* 0x040fe20005000000 */
[----:B------:R-:W-:Y:S01]  /*6200*/  IMAD R9, R252, 0x36, RZ ;  /* 0x00000036fc097824 */ /* 0x000fe200078e02ff */
[----:B------:R-:W-:Y:S01]  /*6210*/  SEL R28, R247, R32, !P2 ;  /* 0x00000020f71c7207 */ /* 0x000fe20005000000 */
[----:B------:R-:W-:Y:S01]  /*6220*/  IMAD R23, R23, c[0x0][0x190], RZ ;  /* 0x0000640017177a24 */ /* 0x000fe200078e02ff */
[C---:B------:R-:W-:Y:S01]  /*6230*/  SEL R31, R247.reuse, R40, !P2 ;  /* 0x00000028f71f7207 */ /* 0x040fe20005000000 */
[----:B------:R-:W-:Y:S01]  /*6240*/  ULDC.64 UR4, c[0x0][0x118] ;  /* 0x0000460000047ab9 */ /* 0x000fe20000000a00 */
[C---:B------:R-:W-:Y:S01]  /*6250*/  SEL R43, R247.reuse, R56, !P2 ;  /* 0x00000038f72b7207 */ /* 0x040fe20005000000 */
[----:B------:R-:W-:Y:S01]  /*6260*/  IMAD R28, R28, c[0x0][0x190], RZ ;  /* 0x000064001c1c7a24 */ /* 0x000fe200078e02ff */
[----:B------:R-:W-:Y:S01]  /*6270*/  SEL R52, R247, R60, !P2 ;  /* 0x0000003cf7347207 */ /* 0x000fe20005000000 */
[----:B------:R-:W-:Y:S01]  /*6280*/  IMAD R31, R31, c[0x0][0x190], RZ ;  /* 0x000064001f1f7a24 */ /* 0x000fe200078e02ff */
[----:B------:R-:W-:Y:S01]  /*6290*/  SEL R3, R247, R22, !P2 ;  /* 0x00000016f7037207 */ /* 0x000fe20005000000 */
[----:B------:R-:W-:Y:S01]  /*62a0*/  IMAD R39, R39, c[0x0][0x190], RZ ;  /* 0x0000640027277a24 */ /* 0x000fe200078e02ff */
[C---:B------:R-:W-:Y:S01]  /*62b0*/  SEL R32, R247.reuse, R36, !P2 ;  /* 0x00000024f7207207 */ /* 0x040fe20005000000 */
        /* <DEDUP_REMOVED lines=78> */
[C---:B------:R-:W-:Y:S01]  /*67a0*/  IMAD R116, R252.reuse, 0x2d, RZ ;  /* 0x0000002dfc747824 */ /* 0x040fe200078e02ff */
        /* <DEDUP_REMOVED lines=31> */
[C---:B------:R-:W-:Y:S01]  /*69a0*/  IMAD.SHL.U32 R156, R252.reuse, 0x20, RZ ;  /* 0x00000020fc9c7824 */ /* 0x040fe200078e00ff */
        /* <DEDUP_REMOVED lines=79> */
[----:B------:R-:W-:Y:S01]  /*6ea0*/  IMAD R230, R252, 0x3e, RZ ;  /* 0x0000003efce67824 */ /* 0x000fe200078e02ff */
        /* <DEDUP_REMOVED lines=15> */
[C---:B------:R-:W-:Y:S01]  /*6fa0*/  IMAD R248, R252.reuse, 0xd0, RZ ;  /* 0x000000d0fcf87824 */ /* 0x040fe200078e02ff */
[C---:B------:R-:W-:Y:S01]  /*6fb0*/  SEL R173, R247.reuse, R250, !P2 ;  /* 0x000000faf7ad7207 */ /* 0x040fe20005000000 */
[C---:B------:R-:W-:Y:S01]  /*6fc0*/  IMAD R250, R252.reuse, 0xc8, RZ ;  /* 0x000000c8fcfa7824 */ /* 0x040fe200078e02ff */
        /* <DEDUP_REMOVED lines=30> */
[----:B------:R-:W-:Y:S01]  /*71b0*/  SEL R247, R247, R0, !P2 ;  /* 0x00000000f7f77207 */ /* 0x000fe20005000000 */
[----:B------:R-:W-:Y:S01]  /*71c0*/  IMAD R0, R13, c[0x0][0x18c], RZ ;  /* 0x000063000d007a24 */ /* 0x000fe200078e02ff */
[----:B------:R-:W-:Y:S01]  /*71d0*/  ISETP.NE.AND P2, PT, RZ, c[0x0][0x178], PT ;  /* 0x00005e00ff007a0c */ /* 0x000fe20003f45270 */
[C---:B------:R-:W-:Y:S01]  /*71e0*/  IMAD R13, R252.reuse, 0xd8, RZ ;  /* 0x000000d8fc0d7824 */ /* 0x040fe200078e02ff */
[----:B------:R-:W-:Y:S01]  /*71f0*/  ISETP.GE.U32.AND P0, PT, R7, 0x7fffffb0, PT ;  /* 0x7fffffb00700780c */ /* 0x000fe20003f06070 */
[----:B------:R-:W-:Y:S01]  /*7200*/  IMAD R7, R252, 0x35, RZ ;  /* 0x00000035fc077824 */ /* 0x000fe200078e02ff */
[----:B------:R-:W-:Y:S01]  /*7210*/  LEA R246, P3, R0, c[0x0][0x168], 0x2 ;  /* 0x00005a0000f67a11 */ /* 0x000fe200078610ff */
[----:B------:R-:W-:-:S02]  /*7220*/  IMAD R119, R119, c[0x0][0x190], RZ ;  /* 0x0000640077777a24 */ /* 0x000fc400078e02ff */
[----:B------:R-:W-:Y:S01]  /*7230*/  IMAD R123, R123, c[0x0][0x190], RZ ;  /* 0x000064007b7b7a24 */ /* 0x000fe200078e02ff */
[----:B------:R-:W-:Y:S01]  /*7240*/  LEA.HI.X.SX32 R0, R0, c[0x0][0x16c], 0x2, P3 ;  /* 0x00005b0000007a11 */ /* 0x000fe200018f16ff */
[----:B------:R-:W-:Y:S01]  /*7250*/  IMAD R87, R87, c[0x0][0x190], RZ ;  /* 0x0000640057577a24 */ /* 0x000fe200078e02ff */
[----:B------:R-:W-:Y:S01]  /*7260*/  ISETP.GE.AND P3, PT, R207, RZ, PT ;  /* 0x000000ffcf00720c */ /* 0x000fe20003f66270 */
[----:B-1----:R-:W-:Y:S02]  /*7270*/  IMAD R207, R252, 0xe8, RZ ;  /* 0x000000e8fccf7824 */ /* 0x002fe400078e02ff */
[----:B------:R-:W-:Y:S02]  /*7280*/  IMAD R94, R94, c[0x0][0x190], RZ ;  /* 0x000064005e5e7a24 */ /* 0x000fe400078e02ff */
[----:B------:R-:W-:Y:S02]  /*7290*/  IMAD R98, R98, c[0x0][0x190], RZ ;  /* 0x0000640062627a24 */ /* 0x000fe400078e02ff */
[----:B------:R-:W-:-:S02]  /*72a0*/  IMAD R102, R102, c[0x0][0x190], RZ ;  /* 0x0000640066667a24 */ /* 0x000fc400078e02ff */
[----:B------:R-:W-:Y:S02]  /*72b0*/  IMAD R106, R106, c[0x0][0x190], RZ ;  /* 0x000064006a6a7a24 */ /* 0x000fe400078e02ff */
[----:B------:R-:W-:Y:S02]  /*72c0*/  IMAD R110, R110, c[0x0][0x190], RZ ;  /* 0x000064006e6e7a24 */ /* 0x000fe400078e02ff */
[----:B------:R-:W-:Y:S01]  /*72d0*/  @!P3 IMAD.MOV R5, RZ, RZ, -R5 ;  /* 0x000000ffff05b224 */ /* 0x000fe200078e0a05 */
[----:B------:R-:W-:Y:S01]  /*72e0*/  @!P2 LOP3.LUT R5, RZ, c[0x0][0x178], RZ, 0x33, !PT ;  /* 0x00005e00ff05aa12 */ /* 0x000fe200078e33ff */
[----:B------:R-:W-:Y:S01]  /*72f0*/  IMAD R114, R114, c[0x0][0x190], RZ ;  /* 0x0000640072727a24 */ /* 0x000fe200078e02ff */
[----:B------:R-:W-:Y:S01]  /*7300*/  LEA R2, P3, R3, R246, 0x2 ;  /* 0x000000f603027211 */ /* 0x000fe200078610ff */
[----:B------:R-:W-:Y:S02]  /*7310*/  IMAD R118, R118, c[0x0][0x190], RZ ;  /* 0x0000640076767a24 */ /* 0x000fe400078e02ff */
[----:B------:R-:W-:Y:S01]  /*7320*/  IMAD R5, R5, c[0x0][0x184], RZ ;  /* 0x0000610005057a24 */ /* 0x000fe200078e02ff */
[----:B------:R-:W-:Y:S01]  /*7330*/  LEA.HI.X.SX32 R3, R3, R0, 0x2, P3 ;  /* 0x0000000003037211 */ /* 0x000fe200018f16ff */
[----:B------:R-:W-:-:S03]  /*7340*/  IMAD R122, R122, c[0x0][0x190], RZ ;  /* 0x000064007a7a7a24 */ /* 0x000fc600078e02ff */
[C---:B------:R-:W-:Y:S01]  /*7350*/  LEA R4, P2, R5.reuse, c[0x0][0x160], 0x2 ;  /* 0x0000580005047a11 */ /* 0x040fe200078410ff */
[----:B------:R1:W-:Y:S03]  /*7360*/  STL.64 [R1+0x998], R2 ;  /* 0x0009980201007387 */ /* 0x0003e60000100a00 */
[----:B------:R-:W-:Y:S02]  /*7370*/  LEA.HI.X.SX32 R5, R5, c[0x0][0x164], 0x2, P2 ;  /* 0x0000590005057a11 */ /* 0x000fe400010f16ff */
[-C--:B------:R-:W-:Y:S02]  /*7380*/  LEA R236, P2, R252, R4.reuse, 0x3 ;  /* 0x00000004fcec7211 */ /* 0x080fe400078418ff */
[----:B------:R-:W-:Y:S02]  /*7390*/  IADD3 R234, P3, R211, R4, RZ ;  /* 0x00000004d3ea7210 */ /* 0x000fe40007f7e0ff */
[----:B------:R-:W-:-:S02]  /*73a0*/  LEA.HI.X.SX32 R237, R233, R5, 0x2, P2 ;  /* 0x00000005e9ed7211 */ /* 0x000fc400010f16ff */
[----:B------:R-:W-:Y:S02]  /*73b0*/  LEA.HI.X.SX32 R235, R232, R5, 0x2, P3 ;  /* 0x00000005e8eb7211 */ /* 0x000fe400018f16ff */
[----:B-1----:R-:W-:-:S03]  /*73c0*/  IADD3 R2, P2, R229, R4, RZ ;  /* 0x00000004e5027210 */ /* 0x002fc60007f5e0ff */
[----:B------:R1:W-:Y:S01]  /*73d0*/  STL.64 [R1+0x160], R234 ;  /* 0x000160ea01007387 */ /* 0x0003e20000100a00 */
[----:B------:R-:W-:-:S03]  /*73e0*/  LEA.HI.X.SX32 R3, R252, R5, 0x2, P2 ;  /* 0x00000005fc037211 */ /* 0x000fc600010f16ff */
[----:B------:R-:W-:Y:S04]  /*73f0*/  STL.64 [R1+0x168], R236 ;  /* 0x000168ec01007387 */ /* 0x000fe80000100a00 */
[----:B------:R2:W-:Y:S01]  /*7400*/  STL.64 [R1+0x170], R2 ;  /* 0x0001700201007387 */ /* 0x0005e20000100a00 */
[----:B-1----:R-:W-:-:S04]  /*7410*/  LEA R234, P3, R252, R4, 0x4 ;  /* 0x00000004fcea7211 */ /* 0x002fc800078620ff */
[-C--:B------:R-:W-:Y:S02]  /*7420*/  LEA.HI.X.SX32 R235, R229, R5.reuse, 0x2, P3 ;  /* 0x00000005e5eb7211 */ /* 0x080fe400018f16ff */
[-C--:B------:R-:W-:Y:S02]  /*7430*/  IADD3 R232, P3, R178, R4.reuse, RZ ;  /* 0x00000004b2e87210 */ /* 0x080fe40007f7e0ff */
[----:B--2---:R-:W-:Y:S01]  /*7440*/  IADD3 R2, P2, R188, R4, RZ ;  /* 0x00000004bc027210 */ /* 0x004fe20007f5e0ff */
[----:B------:R-:W-:Y:S01]  /*7450*/  STL.64 [R1+0x158], R234 ;  /* 0x000158ea01007387 */ /* 0x000fe20000100a00 */
[-C--:B------:R-:W-:Y:S02]  /*7460*/  LEA.HI.X.SX32 R233, R225, R5.reuse, 0x2, P3 ;  /* 0x00000005e1e97211 */ /* 0x080fe400018f16ff */
[----:B------:R-:W-:-:S05]  /*7470*/  LEA.HI.X.SX32 R3, R227, R5, 0x2, P2 ;  /* 0x00000005e3037211 */ /* 0x000fca00010f16ff */
[----:B------:R1:W-:Y:S04]  /*7480*/  STL.64 [R1+0x150], R2 ;  /* 0x0001500201007387 */ /* 0x0003e80000100a00 */
[----:B------:R2:W-:Y:S01]  /*7490*/  STL.64 [R1+0x148], R232 ;  /* 0x000148e801007387 */ /* 0x0005e20000100a00 */
[----:B-1----:R-:W-:-:S04]  /*74a0*/  IADD3 R2, P2, R167, R4, RZ ;  /* 0x00000004a7027210 */ /* 0x002fc80007f5e0ff */
[----:B------:R-:W-:Y:S02]  /*74b0*/  LEA.HI.X.SX32 R3, R223, R5, 0x2, P2 ;  /* 0x00000005df037211 */ /* 0x000fe400010f16ff */
[----:B--2---:R-:W-:-:S03]  /*74c0*/  LEA R232, P3, R252, R4, 0x5 ;  /* 0x00000004fce87211 */ /* 0x004fc600078628ff */
[----:B------:R1:W-:Y:S01]  /*74d0*/  STL.64 [R1+0x140], R2 ;  /* 0x0001400201007387 */ /* 0x0003e20000100a00 */
[----:B------:R-:W-:-:S05]  /*74e0*/  LEA.HI.X.SX32 R233, R221, R5, 0x2, P3 ;  /* 0x00000005dde97211 */ /* 0x000fca00018f16ff */
[----:B------:R2:W-:Y:S01]  /*74f0*/  STL.64 [R1+0x138], R232 ;  /* 0x000138e801007387 */ /* 0x0005e20000100a00 */
[----:B-1----:R-:W-:-:S04]  /*7500*/  IADD3 R2, P2, R146, R4, RZ ;  /* 0x0000000492027210 */ /* 0x002fc80007f5e0ff */
[----:B------:R-:W-:Y:S02]  /*7510*/  LEA.HI.X.SX32 R3, R219, R5, 0x2, P2 ;  /* 0x00000005db037211 */ /* 0x000fe400010f16ff */
[----:B--2---:R-:W-:-:S03]  /*7520*/  IADD3 R232, P3, R135, R4, RZ ;  /* 0x0000000487e87210 */ /* 0x004fc60007f7e0ff */
        /* <DEDUP_REMOVED lines=17> */
[----:B--2---:R-:W-:-:S03]  /*7640*/  LEA R232, P3, R252, R4, 0x6 ;  /* 0x00000004fce87211 */ /* 0x004fc600078630ff */
[----:B------:R1:W-:Y:S01]  /*7650*/  STL.64 [R1+0x100], R2 ;  /* 0x0001000201007387 */ /* 0x0003e20000100a00 */
[----:B------:R-:W-:Y:S02]  /*7660*/  LEA.HI.X.SX32 R233, R199, R5, 0x2, P3 ;  /* 0x00000005c7e97211 */ /* 0x000fe400018f16ff */
[----:B------:R-:W-:-:S03]  /*7670*/  IADD3 R202, P3, R200, R4, RZ ;  /* 0x00000004c8ca7210 */ /* 0x000fc60007f7e0ff */
[----:B------:R-:W-:Y:S01]  /*7680*/  STL.64 [R1+0xf8], R232 ;  /* 0x0000f8e801007387 */ /* 0x000fe20000100a00 */
[----:B-1----:R-:W-:Y:S02]  /*7690*/  IADD3 R2, P2, R203, R4, RZ ;  /* 0x00000004cb027210 */ /* 0x002fe40007f5e0ff */
[-C--:B------:R-:W-:Y:S02]  /*76a0*/  LEA.HI.X.SX32 R203, R194, R5.reuse, 0x2, P3 ;  /* 0x00000005c2cb7211 */ /* 0x080fe400018f16ff */
[----:B------:R-:W-:-:S05]  /*76b0*/  LEA.HI.X.SX32 R3, R196, R5, 0x2, P2 ;  /* 0x00000005c4037211 */ /* 0x000fca00010f16ff */
[----:B------:R1:W-:Y:S04]  /*76c0*/  STL.64 [R1+0xf0], R2 ;  /* 0x0000f00201007387 */ /* 0x0003e80000100a00 */
[----:B------:R-:W-:Y:S01]  /*76d0*/  STL.64 [R1+0xe8], R202 ;  /* 0x0000e8ca01007387 */ /* 0x000fe20000100a00 */
[-C--:B-1----:R-:W-:Y:S02]  /*76e0*/  IADD3 R2, P2, R198, R4.reuse, RZ ;  /* 0x00000004c6027210 */ /* 0x082fe40007f5e0ff */
[----:B------:R-:W-:Y:S02]  /*76f0*/  IADD3 R198, P3, R195, R4, RZ ;  /* 0x00000004c3c67210 */ /* 0x000fe40007f7e0ff */
[-C--:B------:R-:W-:Y:S02]  /*7700*/  LEA.HI.X.SX32 R3, R191, R5.reuse, 0x2, P2 ;  /* 0x00000005bf037211 */ /* 0x080fe400010f16ff */
[----:B------:R-:W-:-:S02]  /*7710*/  LEA.HI.X.SX32 R199, R188, R5, 0x2, P3 ;  /* 0x00000005bcc77211 */ /* 0x000fc400018f16ff */
[-C--:B------:R-:W-:Y:S01]  /*7720*/  IADD3 R190, P3, R190, R4.reuse, RZ ;  /* 0x00000004bebe7210 */ /* 0x080fe20007f7e0ff */
[----:B------:R1:W-:Y:S03]  /*7730*/  STL.64 [R1+0xe0], R2 ;  /* 0x0000e00201007387 */ /* 0x0003e60000100a00 */
[----:B------:R-:W-:Y:S01]  /*7740*/  LEA.HI.X.SX32 R191, R183, R5, 0x2, P3 ;  /* 0x00000005b7bf7211 */ /* 0x000fe200018f16ff */
[----:B------:R-:W-:Y:S01]  /*7750*/  STL.64 [R1+0xd8], R198 ;  /* 0x0000d8c601007387 */ /* 0x000fe20000100a00 */
[----:B-1----:R-:W-:-:S04]  /*7760*/  IADD3 R2, P2, R192, R4, RZ ;  /* 0x00000004c0027210 */ /* 0x002fc80007f5e0ff */
[----:B------:R-:W-:Y:S02]  /*7770*/  LEA.HI.X.SX32 R3, R186, R5, 0x2, P2 ;  /* 0x00000005ba037211 */ /* 0x000fe400010f16ff */
[----:B------:R-:W-:-:S03]  /*7780*/  IADD3 R186, P3, R184, R4, RZ ;  /* 0x00000004b8ba7210 */ /* 0x000fc60007f7e0ff */
[----:B------:R1:W-:Y:S04]  /*7790*/  STL.64 [R1+0xd0], R2 ;  /* 0x0000d00201007387 */ /* 0x0003e80000100a00 */
        /* <DEDUP_REMOVED lines=25> */
[----:B------:R-:W-:Y:S02]  /*7930*/  LEA R166, P3, R252, R4, 0x7 ;  /* 0x00000004fca67211 */ /* 0x000fe400078638ff */
        /* <DEDUP_REMOVED lines=15> */
[----:B------:R2:W-:Y:S01]  /*7a30*/  STL.64 [R1+0x58], R154 ;  /* 0x0000589a01007387 */ /* 0x0005e20000100a00 */
[-C--:B-1----:R-:W-:Y:S02]  /*7a40*/  IADD3 R2, P2, R150, R4.reuse, RZ ;  /* 0x0000000496027210 */ /* 0x082fe40007f5e0ff */
[-C--:B------:R-:W-:Y:S02]  /*7a50*/  IADD3 R150, P3, R147, R4.reuse, RZ ;  /* 0x0000000493967210 */ /* 0x080fe40007f7e0ff */
[-C--:B------:R-:W-:Y:S02]  /*7a60*/  LEA.HI.X.SX32 R3, R143, R5.reuse, 0x2, P2 ;  /* 0x000000058f037211 */ /* 0x080fe400010f16ff */
[----:B------:R-:W-:Y:S01]  /*7a70*/  LEA.HI.X.SX32 R151, R140, R5, 0x2, P3 ;  /* 0x000000058c977211 */ /* 0x000fe200018f16ff */
[----:B------:R-:W-:Y:S01]  /*7a80*/  IMAD R148, R33, c[0x0][0x190], RZ ;  /* 0x0000640021947a24 */ /* 0x000fe200078e02ff */
[----:B------:R-:W-:Y:S01]  /*7a90*/  IADD3 R142, P3, R142, R4, RZ ;  /* 0x000000048e8e7210 */ /* 0x000fe20007f7e0ff */
[----:B------:R1:W-:Y:S01]  /*7aa0*/  STL.64 [R1+0x50], R2 ;  /* 0x0000500201007387 */ /* 0x0003e20000100a00 */
[----:B------:R-:W-:-:S02]  /*7ab0*/  IMAD R147, R37, c[0x0][0x190], RZ ;  /* 0x0000640025937a24 */ /* 0x000fc400078e02ff */
[----:B------:R-:W-:Y:S01]  /*7ac0*/  LEA.HI.X.SX32 R143, R135, R5, 0x2, P3 ;  /* 0x00000005878f7211 */ /* 0x000fe200018f16ff */
[----:B------:R3:W-:Y:S01]  /*7ad0*/  STL.64 [R1+0x48], R150 ;  /* 0x0000489601007387 */ /* 0x0007e20000100a00 */
[----:B------:R-:W-:Y:S02]  /*7ae0*/  IMAD R152, R41, c[0x0][0x190], RZ ;  /* 0x0000640029987a24 */ /* 0x000fe400078e02ff */
[----:B------:R-:W-:Y:S02]  /*7af0*/  IMAD R156, R49, c[0x0][0x190], RZ ;  /* 0x00006400319c7a24 */ /* 0x000fe400078e02ff */
[----:B--2---:R-:W-:Y:S02]  /*7b00*/  IMAD R155, R53, c[0x0][0x190], RZ ;  /* 0x00006400359b7a24 */ /* 0x004fe400078e02ff */
[----:B------:R-:W-:Y:S01]  /*7b10*/  IMAD R160, R57, c[0x0][0x190], RZ ;  /* 0x0000640039a07a24 */ /* 0x000fe200078e02ff */
[----:B-1----:R-:W-:Y:S01]  /*7b20*/  IADD3 R2, P2, R144, R4, RZ ;  /* 0x0000000490027210 */ /* 0x002fe20007f5e0ff */
[----:B------:R-:W-:-:S02]  /*7b30*/  IMAD R159, R61, c[0x0][0x190], RZ ;  /* 0x000064003d9f7a24 */ /* 0x000fc400078e02ff */
[----:B------:R-:W-:Y:S01]  /*7b40*/  IMAD R164, R68, c[0x0][0x190], RZ ;  /* 0x0000640044a47a24 */ /* 0x000fe200078e02ff */
[----:B------:R-:W-:Y:S01]  /*7b50*/  LEA.HI.X.SX32 R3, R138, R5, 0x2, P2 ;  /* 0x000000058a037211 */ /* 0x000fe200010f16ff */
[----:B------:R-:W-:Y:S01]  /*7b60*/  IMAD R163, R69, c[0x0][0x190], RZ ;  /* 0x0000640045a37a24 */ /* 0x000fe200078e02ff */
[----:B------:R-:W-:Y:S01]  /*7b70*/  IADD3 R138, P3, R136, R4, RZ ;  /* 0x00000004888a7210 */ /* 0x000fe20007f7e0ff */
[----:B------:R-:W-:Y:S02]  /*7b80*/  IMAD R144, R25, c[0x0][0x190], RZ ;  /* 0x0000640019907a24 */ /* 0x000fe400078e02ff */
[----:B------:R1:W-:Y:S01]  /*7b90*/  STL.64 [R1+0x40], R2 ;  /* 0x0000400201007387 */ /* 0x0003e20000100a00 */
[----:B---3--:R-:W-:Y:S02]  /*7ba0*/  IMAD R151, R45, c[0x0][0x190], RZ ;  /* 0x000064002d977a24 */ /* 0x008fe400078e02ff */
[----:B------:R-:W-:Y:S01]  /*7bb0*/  IMAD R168, R73, c[0x0][0x190], RZ ;  /* 0x0000640049a87a24 */ /* 0x000fe200078e02ff */
[----:B------:R2:W-:Y:S01]  /*7bc0*/  STL.64 [R1+0x38], R142 ;  /* 0x0000388e01007387 */ /* 0x0005e20000100a00 */
[----:B------:R-:W-:-:S02]  /*7bd0*/  IMAD R167, R77, c[0x0][0x190], RZ ;  /* 0x000064004da77a24 */ /* 0x000fc400078e02ff */
[----:B------:R-:W-:Y:S02]  /*7be0*/  IMAD R172, R81, c[0x0][0x190], RZ ;  /* 0x0000640051ac7a24 */ /* 0x000fe400078e02ff */
[----:B------:R-:W-:Y:S02]  /*7bf0*/  IMAD R171, R85, c[0x0][0x190], RZ ;  /* 0x0000640055ab7a24 */ /* 0x000fe400078e02ff */
[----:B------:R-:W-:Y:S01]  /*7c00*/  IMAD R176, R89, c[0x0][0x190], RZ ;  /* 0x0000640059b07a24 */ /* 0x000fe200078e02ff */
[----:B-1----:R-:W-:Y:S01]  /*7c10*/  IADD3 R2, P2, R139, R4, RZ ;  /* 0x000000048b027210 */ /* 0x002fe20007f5e0ff */
[----:B------:R-:W-:Y:S01]  /*7c20*/  IMAD R175, R93, c[0x0][0x190], RZ ;  /* 0x000064005daf7a24 */ /* 0x000fe200078e02ff */
[-C--:B------:R-:W-:Y:S01]  /*7c30*/  LEA.HI.X.SX32 R139, R130, R5.reuse, 0x2, P3 ;  /* 0x00000005828b7211 */ /* 0x080fe200018f16ff */
[----:B------:R-:W-:Y:S01]  /*7c40*/  IMAD R180, R97, c[0x0][0x190], RZ ;  /* 0x0000640061b47a24 */ /* 0x000fe200078e02ff */
[----:B------:R-:W-:Y:S01]  /*7c50*/  LEA.HI.X.SX32 R3, R132, R5, 0x2, P2 ;  /* 0x0000000584037211 */ /* 0x000fe200010f16ff */
[----:B--2---:R-:W-:-:S02]  /*7c60*/  IMAD R143, R29, c[0x0][0x190], RZ ;  /* 0x000064001d8f7a24 */ /* 0x004fc400078e02ff */
[----:B------:R-:W-:Y:S02]  /*7c70*/  IMAD R179, R101, c[0x0][0x190], RZ ;  /* 0x0000640065b37a24 */ /* 0x000fe400078e02ff */
[----:B------:R1:W-:Y:S01]  /*7c80*/  STL.64 [R1+0x30], R2 ;  /* 0x0000300201007387 */ /* 0x0003e20000100a00 */
[----:B------:R-:W-:Y:S02]  /*7c90*/  IMAD R184, R105, c[0x0][0x190], RZ ;  /* 0x0000640069b87a24 */ /* 0x000fe400078e02ff */
[----:B------:R-:W-:Y:S01]  /*7ca0*/  IMAD R183, R109, c[0x0][0x190], RZ ;  /* 0x000064006db77a24 */ /* 0x000fe200078e02ff */
[----:B------:R2:W-:Y:S01]  /*7cb0*/  STL.64 [R1+0x28], R138 ;  /* 0x0000288a01007387 */ /* 0x0005e20000100a00 */
[----:B------:R-:W-:Y:S02]  /*7cc0*/  IMAD R187, R113, c[0x0][0x190], RZ ;  /* 0x0000640071bb7a24 */ /* 0x000fe400078e02ff */
[----:B------:R-:W-:Y:S02]  /*7cd0*/  IMAD R190, R117, c[0x0][0x190], RZ ;  /* 0x0000640075be7a24 */ /* 0x000fe400078e02ff */
[----:B------:R-:W-:-:S02]  /*7ce0*/  IMAD R191, R121, c[0x0][0x190], RZ ;  /* 0x0000640079bf7a24 */ /* 0x000fc400078e02ff */
[----:B------:R-:W-:Y:S01]  /*7cf0*/  IMAD R132, R82, c[0x0][0x190], RZ ;  /* 0x0000640052847a24 */ /* 0x000fe200078e02ff */
[-C--:B-1----:R-:W-:Y:S01]  /*7d00*/  IADD3 R2, P2, R134, R4.reuse, RZ ;  /* 0x0000000486027210 */ /* 0x082fe20007f5e0ff */
[----:B------:R-:W-:Y:S01]  /*7d10*/  IMAD R194, R125, c[0x0][0x190], RZ ;  /* 0x000064007dc27a24 */ /* 0x000fe200078e02ff */
[-C--:B------:R-:W-:Y:S01]  /*7d20*/  IADD3 R134, P3, R131, R4.reuse, RZ ;  /* 0x0000000483867210 */ /* 0x080fe20007f7e0ff */
[----:B------:R-:W-:Y:S01]  /*7d30*/  IMAD R136, R54, c[0x0][0x190], RZ ;  /* 0x0000640036887a24 */ /* 0x000fe200078e02ff */
[-C--:B------:R-:W-:Y:S01]  /*7d40*/  LEA.HI.X.SX32 R3, R127, R5.reuse, 0x2, P2 ;  /* 0x000000057f037211 */ /* 0x080fe200010f16ff */
[----:B--2---:R-:W-:Y:S01]  /*7d50*/  IMAD R139, R24, c[0x0][0x190], RZ ;  /* 0x00006400188b7a24 */ /* 0x004fe200078e02ff */
[----:B------:R-:W-:Y:S01]  /*7d60*/  LEA.HI.X.SX32 R135, R124, R5, 0x2, P3 ;  /* 0x000000057c877211 */ /* 0x000fe200018f16ff */
[----:B------:R-:W-:Y:S01]  /*7d70*/  IMAD R195, R129, c[0x0][0x190], RZ ;  /* 0x0000640081c37a24 */ /* 0x000fe200078e02ff */
[----:B------:R-:W-:Y:S01]  /*7d80*/  IADD3 R126, P3, R126, R4, RZ ;  /* 0x000000047e7e7210 */ /* 0x000fe20007f7e0ff */
[----:B------:R1:W-:Y:S01]  /*7d90*/  STL.64 [R1+0x1a0], R2 ;  /* 0x0001a00201007387 */ /* 0x0003e20000100a00 */
[----:B------:R-:W-:-:S02]  /*7da0*/  IMAD R140, R30, c[0x0][0x190], RZ ;  /* 0x000064001e8c7a24 */ /* 0x000fc400078e02ff */
[----:B------:R-:W-:Y:S01]  /*7db0*/  LEA.HI.X.SX32 R127, R108, R5, 0x2, P3 ;  /* 0x000000056c7f7211 */ /* 0x000fe200018f16ff */
[----:B------:R-:W-:Y:S01]  /*7dc0*/  STL.64 [R1+0x20], R134 ;  /* 0x0000208601007387 */ /* 0x000fe20000100a00 */
[----:B------:R-:W-:Y:S02]  /*7dd0*/  IMAD R198, R133, c[0x0][0x190], RZ ;  /* 0x0000640085c67a24 */ /* 0x000fe400078e02ff */
[----:B------:R-:W-:Y:S02]  /*7de0*/  IMAD R199, R137, c[0x0][0x190], RZ ;  /* 0x0000640089c77a24 */ /* 0x000fe400078e02ff */
[----:B------:R-:W-:Y:S02]  /*7df0*/  IMAD R202, R141, c[0x0][0x190], RZ ;  /* 0x000064008dca7a24 */ /* 0x000fe400078e02ff */
[----:B------:R-:W-:Y:S01]  /*7e00*/  IMAD R203, R145, c[0x0][0x190], RZ ;  /* 0x0000640091cb7a24 */ /* 0x000fe200078e02ff */
[----:B-1----:R-:W-:Y:S01]  /*7e10*/  IADD3 R2, P2, R128, R4, RZ ;  /* 0x0000000480027210 */ /* 0x002fe20007f5e0ff */
[----:B------:R-:W-:-:S02]  /*7e20*/  IMAD R128, R100, c[0x0][0x190], RZ ;  /* 0x0000640064807a24 */ /* 0x000fc400078e02ff */
[----:B------:R-:W-:Y:S01]  /*7e30*/  IMAD R206, R149, c[0x0][0x190], RZ ;  /* 0x0000640095ce7a24 */ /* 0x000fe200078e02ff */
[----:B------:R-:W-:Y:S01]  /*7e40*/  LEA.HI.X.SX32 R3, R116, R5, 0x2, P2 ;  /* 0x0000000574037211 */ /* 0x000fe200010f16ff */
[----:B------:R-:W-:Y:S02]  /*7e50*/  IMAD R208, R153, c[0x0][0x190], RZ ;  /* 0x0000640099d07a24 */ /* 0x000fe400078e02ff */
[----:B------:R-:W-:Y:S02]  /*7e60*/  IMAD R211, R165, c[0x0][0x190], RZ ;  /* 0x00006400a5d37a24 */ /* 0x000fe400078e02ff */
[----:B------:R1:W-:Y:S01]  /*7e70*/  STL.64 [R1+0x18], R2 ;  /* 0x0000180201007387 */ /* 0x0003e20000100a00 */
[----:B------:R-:W-:Y:S02]  /*7e80*/  IMAD R216, R169, c[0x0][0x190], RZ ;  /* 0x00006400a9d87a24 */ /* 0x000fe400078e02ff */
[----:B------:R-:W-:Y:S01]  /*7e90*/  IMAD R219, R181, c[0x0][0x190], RZ ;  /* 0x00006400b5db7a24 */ /* 0x000fe200078e02ff */
[----:B------:R2:W-:Y:S01]  /*7ea0*/  STL.64 [R1+0x10], R126 ;  /* 0x0000107e01007387 */ /* 0x0005e20000100a00 */
[----:B------:R-:W-:-:S02]  /*7eb0*/  IMAD R221, R185, c[0x0][0x190], RZ ;  /* 0x00006400b9dd7a24 */ /* 0x000fc400078e02ff */
[----:B------:R-:W-:Y:S02]  /*7ec0*/  IMAD R223, R189, c[0x0][0x190], RZ ;  /* 0x00006400bddf7a24 */ /* 0x000fe400078e02ff */
[----:B------:R-:W-:Y:S02]  /*7ed0*/  IMAD R225, R193, c[0x0][0x190], RZ ;  /* 0x00006400c1e17a24 */ /* 0x000fe400078e02ff */
[----:B------:R-:W-:Y:S01]  /*7ee0*/  IMAD R227, R197, c[0x0][0x190], RZ ;  /* 0x00006400c5e37a24 */ /* 0x000fe200078e02ff */
[-C--:B-1----:R-:W-:Y:S01]  /*7ef0*/  IADD3 R2, P2, R120, R4.reuse, RZ ;  /* 0x0000000478027210 */ /* 0x082fe20007f5e0ff */
[----:B------:R-:W-:Y:S02]  /*7f00*/  IMAD R229, R201, c[0x0][0x190], RZ ;  /* 0x00006400c9e57a24 */ /* 0x000fe400078e02ff */
[----:B------:R-:W-:Y:S01]  /*7f10*/  IMAD R233, R209, c[0x0][0x190], RZ ;  /* 0x00006400d1e97a24 */ /* 0x000fe200078e02ff */
[----:B------:R-:W-:Y:S01]  /*7f20*/  LEA.HI.X.SX32 R3, R21, R5, 0x2, P2 ;  /* 0x0000000515037211 */ /* 0x000fe200010f16ff */
[----:B------:R-:W-:Y:S01]  /*7f30*/  IMAD R235, R213, c[0x0][0x190], RZ ;  /* 0x00006400d5eb7a24 */ /* 0x000fe200078e02ff */
[----:B--2---:R-:W-:Y:S01]  /*7f40*/  IADD3 R126, P3, R112, R4, RZ ;  /* 0x00000004707e7210 */ /* 0x004fe20007f7e0ff */
[----:B------:R-:W-:-:S02]  /*7f50*/  IMAD R237, R217, c[0x0][0x190], RZ ;  /* 0x00006400d9ed7a24 */ /* 0x000fc400078e02ff */
[----:B------:R1:W-:Y:S01]  /*7f60*/  STL.64 [R1+0x198], R2 ;  /* 0x0001980201007387 */ /* 0x0003e20000100a00 */
[-C--:B------:R-:W-:Y:S01]  /*7f70*/  LEA.HI.X.SX32 R127, R20, R5.reuse, 0x2, P3 ;  /* 0x00000005147f7211 */ /* 0x080fe200018f16ff */
[----:B------:R-:W-:Y:S01]  /*7f80*/  IMAD R241, R241, c[0x0][0x190], RZ ;  /* 0x00006400f1f17a24 */ /* 0x000fe200078e02ff */
[-C--:B------:R-:W-:Y:S01]  /*7f90*/  IADD3 R250, P3, R250, R4.reuse, RZ ;  /* 0x00000004fafa7210 */ /* 0x080fe20007f7e0ff */
[----:B------:R-:W-:Y:S02]  /*7fa0*/  IMAD R245, R245, c[0x0][0x190], RZ ;  /* 0x00006400f5f57a24 */ /* 0x000fe400078e02ff */
[----:B------:R2:W-:Y:S01]  /*7fb0*/  STL.64 [R1+0x8], R126 ;  /* 0x0000087e01007387 */ /* 0x0005e20000100a00 */
[----:B------:R-:W-:Y:S01]  /*7fc0*/  LEA.HI.X.SX32 R251, R15, R5, 0x2, P3 ;  /* 0x000000050ffb7211 */ /* 0x000fe200018f16ff */
[----:B------:R-:W-:Y:S01]  /*7fd0*/  IMAD R135, R42, c[0x0][0x190], RZ ;  /* 0x000064002a877a24 */ /* 0x000fe200078e02ff */
[-C--:B------:R-:W-:Y:S01]  /*7fe0*/  IADD3 R248, P3, R248, R4.reuse, RZ ;  /* 0x00000004f8f87210 */ /* 0x080fe20007f7e0ff */
[----:B------:R-:W-:Y:S01]  /*7ff0*/  IMAD R131, R66, c[0x0][0x190], RZ ;  /* 0x0000640042837a24 */ /* 0x000fe200078e02ff */
[----:B-1----:R-:W-:-:S02]  /*8000*/  IADD3 R2, P2, R104, R4, RZ ;  /* 0x0000000468027210 */ /* 0x002fc40007f5e0ff */
[-C--:B------:R-:W-:Y:S02]  /*8010*/  LEA.HI.X.SX32 R249, R8, R5.reuse, 0x2, P3 ;  /* 0x0000000508f97211 */ /* 0x080fe400018f16ff */
[-C--:B------:R-:W-:Y:S02]  /*8020*/  LEA.HI.X.SX32 R3, R16, R5.reuse, 0x2, P2 ;  /* 0x0000000510037211 */ /* 0x080fe400010f16ff */
[-C--:B------:R-:W-:Y:S01]  /*8030*/  IADD3 R8, P3, R13, R4.reuse, RZ ;  /* 0x000000040d087210 */ /* 0x080fe20007f7e0ff */
[----:B--2---:R-:W-:Y:S02]  /*8040*/  IMAD R126, R19, c[0x0][0x190], RZ ;  /* 0x00006400137e7a24 */ /* 0x004fe400078e02ff */
[----:B------:R1:W-:Y:S01]  /*8050*/  STL.64 [R1], R2 ;  /* 0x0000000201007387 */ /* 0x0003e20000100a00 */
[-C--:B------:R-:W-:Y:S01]  /*8060*/  LEA.HI.X.SX32 R9, R9, R5.reuse, 0x2, P3 ;  /* 0x0000000509097211 */ /* 0x080fe200018f16ff */
[----:B------:R-:W-:Y:S01]  /*8070*/  IMAD R127, R90, c[0x0][0x190], RZ ;  /* 0x000064005a7f7a24 */ /* 0x000fe200078e02ff */
[-C--:B------:R-:W-:Y:S01]  /*8080*/  IADD3 R10, P3, R10, R4.reuse, RZ ;  /* 0x000000040a0a7210 */ /* 0x080fe20007f7e0ff */
[----:B------:R-:W-:Y:S03]  /*8090*/  STL.64 [R1+0x9c0], R250 ;  /* 0x0009c0fa01007387 */ /* 0x000fe60000100a00 */
[----:B------:R-:W-:Y:S01]  /*80a0*/  LEA.HI.X.SX32 R11, R11, R5, 0x2, P3 ;  /* 0x000000050b0b7211 */ /* 0x000fe200018f16ff */
[----:B------:R-:W-:Y:S01]  /*80b0*/  STL.64 [R1+0x9f8], R248 ;  /* 0x0009f8f801007387 */ /* 0x000fe20000100a00 */
[----:B-1----:R-:W-:-:S04]  /*80c0*/  IADD3 R2, P2, R18, R4, RZ ;  /* 0x0000000412027210 */ /* 0x002fc80007f5e0ff */
[-C--:B------:R-:W-:Y:S02]  /*80d0*/  LEA.HI.X.SX32 R3, R6, R5.reuse, 0x2, P2 ;  /* 0x0000000506037211 */ /* 0x080fe400010f16ff */
[-C--:B------:R-:W-:Y:S02]  /*80e0*/  IADD3 R6, P2, R14, R4.reuse, RZ ;  /* 0x000000040e067210 */ /* 0x080fe40007f5e0ff */
[-C--:B------:R-:W-:Y:S01]  /*80f0*/  IADD3 R14, P3, R207, R4.reuse, RZ ;  /* 0x00000004cf0e7210 */ /* 0x080fe20007f7e0ff */
[----:B------:R1:W-:Y:S01]  /*8100*/  STL.64 [R1+0x190], R2 ;  /* 0x0001900201007387 */ /* 0x0003e20000100a00 */
[-C--:B------:R-:W-:Y:S02]  /*8110*/  LEA.HI.X.SX32 R7, R7, R5.reuse, 0x2, P2 ;  /* 0x0000000507077211 */ /* 0x080fe400010f16ff */
[-C--:B------:R-:W-:Y:S02]  /*8120*/  LEA.HI.X.SX32 R15, R218, R5.reuse, 0x2, P3 ;  /* 0x00000005da0f7211 */ /* 0x080fe400018f16ff */
[-C--:B------:R-:W-:Y:S01]  /*8130*/  IADD3 R16, P3, R215, R4.reuse, RZ ;  /* 0x00000004d7107210 */ /* 0x080fe20007f7e0ff */
[----:B------:R2:W-:Y:S03]  /*8140*/  STL.64 [R1+0x9d8], R6 ;  /* 0x0009d80601007387 */ /* 0x0005e60000100a00 */
[----:B------:R-:W-:Y:S01]  /*8150*/  LEA.HI.X.SX32 R17, R17, R5, 0x2, P3 ;  /* 0x0000000511117211 */ /* 0x000fe200018f16ff */
[----:B------:R-:W-:Y:S01]  /*8160*/  STL.64 [R1+0x9c8], R8 ;  /* 0x0009c80801007387 */ /* 0x000fe20000100a00 */
[----:B------:R-:W-:-:S02]  /*8170*/  IADD3 R20, P3, R224, R4, RZ ;  /* 0x00000004e0147210 */ /* 0x000fc40007f7e0ff */
[-C--:B-1----:R-:W-:Y:S01]  /*8180*/  IADD3 R2, P2, R12, R4.reuse, RZ ;  /* 0x000000040c027210 */ /* 0x082fe20007f5e0ff */
[----:B------:R-:W-:Y:S01]  /*8190*/  STL.64 [R1+0xa00], R10 ;  /* 0x000a000a01007387 */ /* 0x000fe20000100a00 */
[-C--:B------:R-:W-:Y:S02]  /*81a0*/  LEA.HI.X.SX32 R21, R230, R5.reuse, 0x2, P3 ;  /* 0x00000005e6157211 */ /* 0x080fe400018f16ff */
[-C--:B------:R-:W-:Y:S02]  /*81b0*/  LEA.HI.X.SX32 R3, R204, R5.reuse, 0x2, P2 ;  /* 0x00000005cc037211 */ /* 0x080fe400010f16ff */
[----:B------:R-:W-:Y:S02]  /*81c0*/  IADD3 R12, P2, R162, R4, RZ ;  /* 0x00000004a20c7210 */ /* 0x000fe40007f5e0ff */
[----:B--2---:R-:W-:Y:S01]  /*81d0*/  LEA R6, P3, R96, R246, 0x2 ;  /* 0x000000f660067211 */ /* 0x004fe200078610ff */
[----:B------:R1:W-:Y:S01]  /*81e0*/  STL.64 [R1+0x188], R2 ;  /* 0x0001880201007387 */ /* 0x0003e20000100a00 */
[----:B------:R-:W-:-:S02]  /*81f0*/  LEA.HI.X.SX32 R13, R212, R5, 0x2, P2 ;  /* 0x00000005d40d7211 */ /* 0x000fc400010f16ff */
[----:B------:R-:W-:-:S03]  /*8200*/  LEA.HI.X.SX32 R7, R96, R0, 0x2, P3 ;  /* 0x0000000060077211 */ /* 0x000fc600018f16ff */
[----:B------:R-:W-:Y:S04]  /*8210*/  STL.64 [R1+0x9e0], R12 ;  /* 0x0009e00c01007387 */ /* 0x000fe80000100a00 */
[----:B------:R-:W-:Y:S01]  /*8220*/  STL.64 [R1+0x9d0], R14 ;  /* 0x0009d00e01007387 */ /* 0x000fe20000100a00 */
[----:B-1----:R-:W-:-:S04]  /*8230*/  IADD3 R2, P2, R210, R4, RZ ;  /* 0x00000004d2027210 */ /* 0x002fc80007f5e0ff */
[----:B------:R-:W-:Y:S02]  /*8240*/  LEA.HI.X.SX32 R3, R222, R5, 0x2, P2 ;  /* 0x00000005de037211 */ /* 0x000fe400010f16ff */
[----:B------:R-:W-:-:S03]  /*8250*/  IADD3 R18, P2, R220, R4, RZ ;  /* 0x00000004dc127210 */ /* 0x000fc60007f5e0ff */
[----:B------:R1:W-:Y:S01]  /*8260*/  STL.64 [R1+0x180], R2 ;  /* 0x0001800201007387 */ /* 0x0003e20000100a00 */
[----:B------:R-:W-:-:S05]  /*8270*/  LEA.HI.X.SX32 R19, R228, R5, 0x2, P2 ;  /* 0x00000005e4137211 */ /* 0x000fca00010f16ff */
[----:B------:R-:W-:Y:S04]  /*8280*/  STL.64 [R1+0x9e8], R18 ;  /* 0x0009e81201007387 */ /* 0x000fe80000100a00 */
[----:B------:R-:W-:Y:S01]  /*8290*/  STL.64 [R1+0x9f0], R20 ;  /* 0x0009f01401007387 */ /* 0x000fe20000100a00 */
[----:B-1----:R-:W-:-:S04]  /*82a0*/  IADD3 R2, P2, R226, R4, RZ ;  /* 0x00000004e2027210 */ /* 0x002fc80007f5e0ff */
[----:B------:R-:W-:-:S05]  /*82b0*/  LEA.HI.X.SX32 R3, R231, R5, 0x2, P2 ;  /* 0x00000005e7037211 */ /* 0x000fca00010f16ff */
[----:B------:R1:W-:Y:S04]  /*82c0*/  STL.64 [R1+0x178], R2 ;  /* 0x0001780201007387 */ /* 0x0003e80000100a00 */
[----:B------:R2:W-:Y:S01]  /*82d0*/  STL.64 [R1+0x210], R6 ;  /* 0x0002100601007387 */ /* 0x0005e20000100a00 */
[----:B-1----:R-:W-:-:S04]  /*82e0*/  LEA R2, P2, R92, R246, 0x2 ;  /* 0x000000f65c027211 */ /* 0x002fc800078410ff */
[----:B------:R-:W-:Y:S02]  /*82f0*/  LEA.HI.X.SX32 R3, R92, R0, 0x2, P2 ;  /* 0x000000005c037211 */ /* 0x000fe400010f16ff */
[----:B--2---:R-:W-:-:S03]  /*8300*/  LEA R6, P3, R86, R246, 0x2 ;  /* 0x000000f656067211 */ /* 0x004fc600078610ff */
[----:B------:R1:W-:Y:S01]  /*8310*/  STL.64 [R1+0x208], R2 ;  /* 0x0002080201007387 */ /* 0x0003e20000100a00 */
[----:B------:R-:W-:-:S05]  /*8320*/  LEA.HI.X.SX32 R7, R86, R0, 0x2, P3 ;  /* 0x0000000056077211 */ /* 0x000fca00018f16ff */
        /* <DEDUP_REMOVED lines=23> */
[----:B------:R-:W-:Y:S02]  /*84a0*/  LEA.HI.X.SX32 R7, R38, R0, 0x2, P3 ;  /* 0x0000000026077211 */ /* 0x000fe400018f16ff */
[----:B------:R-:W-:-:S03]  /*84b0*/  LEA R8, P3, R22, R246, 0x2 ;  /* 0x000000f616087211 */ /* 0x000fc600078610ff */
[----:B------:R2:W-:Y:S01]  /*84c0*/  STL.64 [R1+0x1c0], R6 ;  /* 0x0001c00601007387 */ /* 0x0005e20000100a00 */
[----:B------:R-:W-:Y:S01]  /*84d0*/  LEA.HI.X.SX32 R9, R22, R0, 0x2, P3 ;  /* 0x0000000016097211 */ /* 0x000fe200018f16ff */
[----:B------:R-:W-:Y:S01]  /*84e0*/  IMAD R207, R157, c[0x0][0x190], RZ ;  /* 0x000064009dcf7a24 */ /* 0x000fe200078e02ff */
[-C--:B------:R-:W-:Y:S02]  /*84f0*/  LEA R22, P3, R23, R246.reuse, 0x2 ;  /* 0x000000f617167211 */ /* 0x080fe400078610ff */
[----:B-1----:R-:W-:-:S04]  /*8500*/  LEA R2, P2, R34, R246, 0x2 ;  /* 0x000000f622027211 */ /* 0x002fc800078410ff */
[----:B------:R-:W-:Y:S02]  /*8510*/  LEA.HI.X.SX32 R3, R34, R0, 0x2, P2 ;  /* 0x0000000022037211 */ /* 0x000fe400010f16ff */
[----:B--2---:R-:W-:-:S03]  /*8520*/  LEA R6, P2, R26, R246, 0x2 ;  /* 0x000000f61a067211 */ /* 0x004fc600078410ff */
[----:B------:R-:W-:Y:S01]  /*8530*/  STL.64 [R1+0x1b8], R2 ;  /* 0x0001b80201007387 */ /* 0x000fe20000100a00 */
[----:B------:R-:W-:-:S03]  /*8540*/  LEA.HI.X.SX32 R7, R26, R0, 0x2, P2 ;  /* 0x000000001a077211 */ /* 0x000fc600010f16ff */
[----:B------:R-:W-:Y:S04]  /*8550*/  STL.64 [R1+0x9a0], R2 ;  /* 0x0009a00201007387 */ /* 0x000fe80000100a00 */
[----:B------:R1:W-:Y:S04]  /*8560*/  STL.64 [R1+0x1b0], R8 ;  /* 0x0001b00801007387 */ /* 0x0003e80000100a00 */
[----:B-1----:R-:W2:Y:S04]  /*8570*/  LDL.64 R8, [R1+0x158] ;  /* 0x0001580001087983 */ /* 0x002ea80000100a00 */
[----:B------:R1:W-:Y:S04]  /*8580*/  STL.64 [R1+0x1a8], R6 ;  /* 0x0001a80601007387 */ /* 0x0003e80000100a00 */
[----:B------:R-:W3:Y:S04]  /*8590*/  LDL.64 R10, [R1+0x118] ;  /* 0x00011800010a7983 */ /* 0x000ee80000100a00 */
[----:B------:R-:W2:Y:S04]  /*85a0*/  LDL.64 R248, [R1+0xf8] ;  /* 0x0000f80001f87983 */ /* 0x000ea80000100a00 */
[----:B-1----:R-:W2:Y:S01]  /*85b0*/  LDL.64 R6, [R1+0x138] ;  /* 0x0001380001067983 */ /* 0x002ea20000100a00 */
[----:B------:R-:W-:-:S04]  /*85c0*/  LEA R24, P2, R28, R246, 0x2 ;  /* 0x000000f61c187211 */ /* 0x000fc800078410ff */
[----:B------:R-:W-:Y:S02]  /*85d0*/  LEA.HI.X.SX32 R25, R28, R0, 0x2, P2 ;  /* 0x000000001c197211 */ /* 0x000fe400010f16ff */
        /* <DEDUP_REMOVED lines=66> */
[----:B------:R-:W-:Y:S01]  /*8a00*/  LEA R160, P2, R164, R246, 0x2 ;  /* 0x000000f6a4a07211 */ /* 0x000fe200078410ff */
[----:B------:R-:W-:-:S03]  /*8a10*/  IMAD R212, R161, c[0x0][0x190], RZ ;  /* 0x00006400a1d47a24 */ /* 0x000fc600078e02ff */
        /* <DEDUP_REMOVED lines=32> */
[C---:B------:R-:W-:Y:S01]  /*8c20*/  LEA R220, P2, R221.reuse, R246, 0x2 ;  /* 0x000000f6dddc7211 */ /* 0x040fe200078410ff */
[----:B------:R-:W1:Y:S03]  /*8c30*/  S2R R250, SR_TID.X ;  /* 0x0000000000fa7919 */ /* 0x000e660000002100 */
[----:B------:R-:W-:Y:S02]  /*8c40*/  LEA.HI.X.SX32 R221, R221, R0, 0x2, P2 ;  /* 0x00000000dddd7211 */ /* 0x000fe400010f16ff */
[----:B------:R-:W-:-:S04]  /*8c50*/  LEA R224, P2, R225, R246, 0x2 ;  /* 0x000000f6e1e07211 */ /* 0x000fc800078410ff */
[----:B------:R-:W-:Y:S02]  /*8c60*/  LEA.HI.X.SX32 R225, R225, R0, 0x2, P2 ;  /* 0x00000000e1e17211 */ /* 0x000fe400010f16ff */
[----:B------:R-:W-:-:S04]  /*8c70*/  LEA R228, P2, R229, R246, 0x2 ;  /* 0x000000f6e5e47211 */ /* 0x000fc800078410ff */
[----:B------:R-:W-:Y:S02]  /*8c80*/  LEA.HI.X.SX32 R229, R229, R0, 0x2, P2 ;  /* 0x00000000e5e57211 */ /* 0x000fe400010f16ff */
[----:B------:R-:W-:Y:S02]  /*8c90*/  LEA R232, P2, R233, R246, 0x2 ;  /* 0x000000f6e9e87211 */ /* 0x000fe400078410ff */
[-C--:B------:R-:W-:Y:S02]  /*8ca0*/  LEA.HI.X.SX32 R23, R23, R0.reuse, 0x2, P3 ;  /* 0x0000000017177211 */ /* 0x080fe400018f16ff */
[----:B------:R-:W-:Y:S02]  /*8cb0*/  LEA.HI.X.SX32 R233, R233, R0, 0x2, P2 ;  /* 0x00000000e9e97211 */ /* 0x000fe400010f16ff */
[-C--:B------:R-:W-:Y:S02]  /*8cc0*/  LEA R236, P2, R237, R246.reuse, 0x2 ;  /* 0x000000f6edec7211 */ /* 0x080fe400078410ff */
[----:B------:R-:W-:-:S02]  /*8cd0*/  LEA R26, P3, R27, R246, 0x2 ;  /* 0x000000f61b1a7211 */ /* 0x000fc400078610ff */
[----:B------:R-:W-:Y:S01]  /*8ce0*/  LEA.HI.X.SX32 R237, R237, R0, 0x2, P2 ;  /* 0x00000000eded7211 */ /* 0x000fe200010f16ff */
[----:B------:R-:W-:Y:S01]  /*8cf0*/  IMAD.MOV.U32 R251, RZ, RZ, c[0x0][0x180] ;  /* 0x00006000fffb7624 */ /* 0x000fe200078e00ff */
[----:B------:R-:W-:Y:S02]  /*8d00*/  LEA R240, P2, R241, R246, 0x2 ;  /* 0x000000f6f1f07211 */ /* 0x000fe400078410ff */
[-C--:B------:R-:W-:Y:S01]  /*8d10*/  LEA.HI.X.SX32 R27, R27, R0.reuse, 0x2, P3 ;  /* 0x000000001b1b7211 */ /* 0x080fe200018f16ff */
[----:B------:R1:W-:Y:S01]  /*8d20*/  STL.64 [R1+0x9a8], R22 ;  /* 0x0009a81601007387 */ /* 0x0003e20000100a00 */
[----:B------:R-:W-:Y:S02]  /*8d30*/  LEA.HI.X.SX32 R241, R241, R0, 0x2, P2 ;  /* 0x00000000f1f17211 */ /* 0x000fe400010f16ff */
[----:B------:R-:W-:Y:S01]  /*8d40*/  LEA R244, P2, R245, R246, 0x2 ;  /* 0x000000f6f5f47211 */ /* 0x000fe200078410ff */
[----:B------:R2:W-:Y:S01]  /*8d50*/  STL.64 [R1+0x9b0], R24 ;  /* 0x0009b01801007387 */ /* 0x0005e20000100a00 */
[----:B------:R-:W-:-:S03]  /*8d60*/  IADD3 R3, R251, -0x15, RZ ;  /* 0xffffffebfb037810 */ /* 0x000fc60007ffe0ff */
[----:B------:R3:W-:Y:S01]  /*8d70*/  STL.64 [R1+0x9b8], R26 ;  /* 0x0009b81a01007387 */ /* 0x0007e20000100a00 */
[----:B------:R-:W-:-:S03]  /*8d80*/  LEA.HI.X.SX32 R245, R245, R0, 0x2, P2 ;  /* 0x00000000f5f57211 */ /* 0x000fc600010f16ff */
[----:B-1----:R-:W4:Y:S01]  /*8d90*/  LDL.64 R22, [R1+0xb8] ;  /* 0x0000b80001167983 */ /* 0x002f220000100a00 */
[----:B--2---:R-:W-:-:S03]  /*8da0*/  LOP3.LUT R25, R250, 0x7f, RZ, 0xc0, !PT ;  /* 0x0000007ffa197812 */ /* 0x004fc600078ec0ff */
[----:B------:R-:W2:Y:S01]  /*8db0*/  LDL.64 R20, [R1+0x98] ;  /* 0x0000980001147983 */ /* 0x000ea20000100a00 */
[----:B------:R-:W-:-:S03]  /*8dc0*/  ISETP.GE.U32.AND P2, PT, R3, 0x7fffffac, PT ;  /* 0x7fffffac0300780c */ /* 0x000fc60003f46070 */
[----:B---3--:R-:W3:Y:S01]  /*8dd0*/  LDL.64 R26, [R1+0xd8] ;  /* 0x0000d800011a7983 */ /* 0x008ee20000100a00 */
[----:B------:R-:W-:-:S03]  /*8de0*/  IMAD.SHL.U32 R3, R25, 0x4, RZ ;  /* 0x0000000419037824 */ /* 0x000fc600078e00ff */
[----:B------:R-:W2:Y:S01]  /*8df0*/  LDL.64 R18, [R1+0x78] ;  /* 0x0000780001127983 */ /* 0x000ea20000100a00 */
[----:B------:R-:W-:-:S03]  /*8e00*/  LEA R30, P3, R31, R246, 0x2 ;  /* 0x000000f61f1e7211 */ /* 0x000fc600078610ff */
[----:B------:R-:W2:Y:S01]  /*8e10*/  LDL.64 R14, [R1+0x58] ;  /* 0x00005800010e7983 */ /* 0x000ea20000100a00 */
[----:B------:R-:W-:-:S03]  /*8e20*/  LEA.HI.X.SX32 R31, R31, R0, 0x2, P3 ;  /* 0x000000001f1f7211 */ /* 0x000fc600018f16ff */
[----:B------:R1:W-:Y:S01]  /*8e30*/  LDGSTS.E [R3+0x30000], [R4.64], !P6 ;  /* 0x3000000004037fae */ /* 0x0003e2000f121844 */
[----:B------:R-:W-:-:S03]  /*8e40*/  LEA R34, P3, R35, R246, 0x2 ;  /* 0x000000f623227211 */ /* 0x000fc600078610ff */
[----:B------:R-:W2:Y:S04]  /*8e50*/  LDL.64 R12, [R1+0x38] ;  /* 0x00003800010c7983 */ /* 0x000ea80000100a00 */
[----:B------:R1:W-:Y:S01]  /*8e60*/  LDGSTS.E [R3+0x30800], [R8.64], !P5 ;  /* 0x3080000008037fae */ /* 0x0003e2000e921844 */
[----:B------:R-:W-:-:S03]  /*8e70*/  LEA.HI.X.SX32 R35, R35, R0, 0x2, P3 ;  /* 0x0000000023237211 */ /* 0x000fc600018f16ff */
[----:B------:R1:W-:Y:S01]  /*8e80*/  LDGSTS.E [R3+0x31000], [R6.64], !P4 ;  /* 0x3100000006037fae */ /* 0x0003e2000e121844 */
[----:B------:R-:W-:-:S03]  /*8e90*/  LEA R38, P3, R39, R246, 0x2 ;  /* 0x000000f627267211 */ /* 0x000fc600078610ff */
[----:B------:R1:W-:Y:S04]  /*8ea0*/  LDGSTS.E [R3+0x31800], [R10.64], !P1 ;  /* 0x318000000a037fae */ /* 0x0003e8000c921844 */
[----:B-1----:R-:W2:Y:S04]  /*8eb0*/  LDL.64 R8, [R1+0x20] ;  /* 0x0000200001087983 */ /* 0x002ea80000100a00 */
[----:B------:R-:W2:Y:S04]  /*8ec0*/  LDL.64 R6, [R1+0x8] ;  /* 0x0000080001067983 */ /* 0x000ea80000100a00 */
[----:B------:R-:W2:Y:S04]  /*8ed0*/  LDL.LU.64 R10, [R1+0xa00] ;  /* 0x000a0000010a7983 */ /* 0x000ea80000300a00 */
[----:B------:R1:W-:Y:S01]  /*8ee0*/  LDGSTS.E [R3+0x32000], [R248.64], !P0 ;  /* 0x32000000f8037fae */ /* 0x0003e2000c121844 */
[----:B------:R-:W-:-:S02]  /*8ef0*/  LEA.HI.X.SX32 R39, R39, R0, 0x2, P3 ;  /* 0x0000000027277211 */ /* 0x000fc400018f16ff */
[C---:B------:R-:W-:Y:S01]  /*8f00*/  LEA R42, P3, R43.reuse, R246, 0x2 ;  /* 0x000000f62b2a7211 */ /* 0x040fe200078610ff */
[----:B-1----:R-:W2:Y:S03]  /*8f10*/  LDL.LU.64 R248, [R1+0x9f8] ;  /* 0x0009f80001f87983 */ /* 0x002ea60000300a00 */
        /* <DEDUP_REMOVED lines=82> */
[----:B------:R-:W-:Y:S02]  /*9440*/  IMAD R239, R239, c[0x0][0x190], RZ ;  /* 0x00006400efef7a24 */ /* 0x000fe400078e02ff */
[----:B------:R-:W-:Y:S01]  /*9450*/  IMAD R243, R243, c[0x0][0x190], RZ ;  /* 0x00006400f3f37a24 */ /* 0x000fe200078e02ff */
[----:B------:R-:W-:Y:S01]  /*9460*/  LEA.HI.X.SX32 R207, R207, R0, 0x2, P3 ;  /* 0x00000000cfcf7211 */ /* 0x000fe200018f16ff */
[----:B------:R-:W-:Y:S01]  /*9470*/  IMAD R247, R247, c[0x0][0x190], RZ ;  /* 0x00006400f7f77a24 */ /* 0x000fe200078e02ff */
[C---:B------:R-:W-:Y:S01]  /*9480*/  LEA R210, P3, R211.reuse, R246, 0x2 ;  /* 0x000000f6d3d27211 */ /* 0x040fe200078610ff */
[----:B---3--:R1:W-:Y:S03]  /*9490*/  LDGSTS.E [R3+0x32800], [R26.64], !P2 ;  /* 0x328000001a037fae */ /* 0x0083e6000d121844 */
[----:B------:R-:W-:-:S02]  /*94a0*/  LEA.HI.X.SX32 R211, R211, R0, 0x2, P3 ;  /* 0x00000000d3d37211 */ /* 0x000fc400018f16ff */
        /* <DEDUP_REMOVED lines=16> */
[----:B------:R-:W-:Y:S02]  /*95b0*/  LEA R246, P3, R247, R246, 0x2 ;  /* 0x000000f6f7f67211 */ /* 0x000fe400078610ff */
[----:B------:R-:W-:Y:S02]  /*95c0*/  IADD3 R2, R251, -0x19, RZ ;  /* 0xffffffe7fb027810 */ /* 0x000fe40007ffe0ff */
[----:B------:R-:W-:Y:S02]  /*95d0*/  LEA.HI.X.SX32 R247, R247, R0, 0x2, P3 ;  /* 0x00000000f7f77211 */ /* 0x000fe400018f16ff */
[----:B------:R-:W-:Y:S02]  /*95e0*/  IADD3 R0, R251, -0x1d, RZ ;  /* 0xffffffe3fb007810 */ /* 0x000fe40007ffe0ff */
[----:B------:R-:W-:-:S02]  /*95f0*/  ISETP.GE.U32.AND P3, PT, R2, 0x7fffffa8, PT ;  /* 0x7fffffa80200780c */ /* 0x000fc40003f66070 */
[----:B------:R-:W-:Y:S02]  /*9600*/  ISETP.GE.U32.AND P6, PT, R0, 0x7fffffa4, PT ;  /* 0x7fffffa40000780c */ /* 0x000fe40003fc6070 */
[C---:B------:R-:W-:Y:S02]  /*9610*/  IADD3 R2, R251.reuse, -0x21, RZ ;  /* 0xffffffdffb027810 */ /* 0x040fe40007ffe0ff */
[C---:B------:R-:W-:Y:S02]  /*9620*/  IADD3 R0, R251.reuse, -0x25, RZ ;  /* 0xffffffdbfb007810 */ /* 0x040fe40007ffe0ff */
[----:B------:R-:W-:Y:S02]  /*9630*/  ISETP.GE.U32.AND P5, PT, R2, 0x7fffffa0, PT ;  /* 0x7fffffa00200780c */ /* 0x000fe40003fa6070 */
[----:B------:R-:W-:Y:S02]  /*9640*/  ISETP.GE.U32.AND P4, PT, R0, 0x7fffff9c, PT ;  /* 0x7fffff9c0000780c */ /* 0x000fe40003f86070 */
[C---:B------:R-:W-:Y:S01]  /*9650*/  IADD3 R2, R251.reuse, -0x29, RZ ;  /* 0xffffffd7fb027810 */ /* 0x040fe20007ffe0ff */
[----:B----4-:R3:W-:Y:S01]  /*9660*/  LDGSTS.E [R3+0x33000], [R22.64], !P3 ;  /* 0x3300000016037fae */ /* 0x0107e2000d921844 */
[----:B------:R-:W-:-:S02]  /*9670*/  IADD3 R0, R251, -0x2d, RZ ;  /* 0xffffffd3fb007810 */ /* 0x000fc40007ffe0ff */
[----:B------:R-:W-:Y:S01]  /*9680*/  ISETP.GE.U32.AND P1, PT, R2, 0x7fffff98, PT ;  /* 0x7fffff980200780c */ /* 0x000fe20003f26070 */
[----:B--2---:R2:W-:Y:S01]  /*9690*/  LDGSTS.E [R3+0x33800], [R20.64], !P6 ;  /* 0x3380000014037fae */ /* 0x0045e2000f121844 */
[----:B------:R-:W-:Y:S02]  /*96a0*/  ISETP.GE.U32.AND P0, PT, R0, 0x7fffff94, PT ;  /* 0x7fffff940000780c */ /* 0x000fe40003f06070 */
[C---:B------:R-:W-:Y:S01]  /*96b0*/  IADD3 R2, R251.reuse, -0x31, RZ ;  /* 0xffffffcffb027810 */ /* 0x040fe20007ffe0ff */
[----:B------:R4:W-:Y:S03]  /*96c0*/  LDGSTS.E [R3+0x34000], [R18.64], !P5 ;  /* 0x3400000012037fae */ /* 0x0009e6000e921844 */
[----:B------:R-:W-:Y:S01]  /*96d0*/  ISETP.GE.U32.AND P2, PT, R2, 0x7fffff90, PT ;  /* 0x7fffff900200780c */ /* 0x000fe20003f46070 */
[----:B------:R1:W-:Y:S01]  /*96e0*/  LDGSTS.E [R3+0x34800], [R14.64], !P4 ;  /* 0x348000000e037fae */ /* 0x0003e2000e121844 */
[----:B------:R-:W-:-:S02]  /*96f0*/  IADD3 R2, R251, -0x39, RZ ;  /* 0xffffffc7fb027810 */ /* 0x000fc40007ffe0ff */
[----:B------:R-:W-:Y:S01]  /*9700*/  IADD3 R0, R251, -0x35, RZ ;  /* 0xffffffcbfb007810 */ /* 0x000fe20007ffe0ff */
[----:B------:R3:W-:Y:S04]  /*9710*/  LDGSTS.E [R3+0x35000], [R12.64], !P1 ;  /* 0x350000000c037fae */ /* 0x0007e8000c921844 */
[----:B--2---:R-:W2:Y:S04]  /*9720*/  LDL.64 R20, [R1+0x150] ;  /* 0x0001500001147983 */ /* 0x004ea80000100a00 */
[----:B-1----:R-:W2:Y:S01]  /*9730*/  LDL.64 R14, [R1+0x170] ;  /* 0x00017000010e7983 */ /* 0x002ea20000100a00 */
[----:B------:R-:W-:-:S03]  /*9740*/  ISETP.GE.U32.AND P6, PT, R2, 0x7fffff88, PT ;  /* 0x7fffff880200780c */ /* 0x000fc60003fc6070 */
[----:B------:R1:W-:Y:S01]  /*9750*/  LDGSTS.E [R3+0x35800], [R8.64], !P0 ;  /* 0x3580000008037fae */ /* 0x0003e2000c121844 */
[----:B------:R-:W-:Y:S02]  /*9760*/  ISETP.GE.U32.AND P3, PT, R0, 0x7fffff8c, PT ;  /* 0x7fffff8c0000780c */ /* 0x000fe40003f66070 */
[C---:B------:R-:W-:Y:S01]  /*9770*/  IADD3 R2, R251.reuse, -0x2, RZ ;  /* 0xfffffffefb027810 */ /* 0x040fe20007ffe0ff */
[----:B----4-:R-:W4:Y:S01]  /*9780*/  LDL.64 R18, [R1+0x110] ;  /* 0x0001100001127983 */ /* 0x010f220000100a00 */
[----:B------:R-:W-:-:S03]  /*9790*/  IADD3 R0, R251, -0x3d, RZ ;  /* 0xffffffc3fb007810 */ /* 0x000fc60007ffe0ff */
[----:B---3--:R-:W3:Y:S04]  /*97a0*/  LDL.64 R12, [R1+0xf0] ;  /* 0x0000f000010c7983 */ /* 0x008ee80000100a00 */
[----:B-1----:R-:W3:Y:S01]  /*97b0*/  LDL.64 R8, [R1+0x130] ;  /* 0x0001300001087983 */ /* 0x002ee20000100a00 */
[----:B------:R-:W-:-:S03]  /*97c0*/  ISETP.GE.U32.AND P4, PT, R2, 0x7fffffbf, PT ;  /* 0x7fffffbf0200780c */ /* 0x000fc60003f86070 */
[----:B------:R1:W-:Y:S04]  /*97d0*/  LDGSTS.E [R3+0x36000], [R6.64], !P2 ;  /* 0x3600000006037fae */ /* 0x0003e8000d121844 */
[----:B------:R1:W-:Y:S01]  /*97e0*/  STL.64 [R1+0x988], R248 ;  /* 0x000988f801007387 */ /* 0x0003e20000100a00 */
[----:B------:R-:W-:Y:S02]  /*97f0*/  IADD3 R2, R251, -0xa, RZ ;  /* 0xfffffff6fb027810 */ /* 0x000fe40007ffe0ff */
[----:B------:R-:W-:Y:S01]  /*9800*/  ISETP.GE.U32.AND P5, PT, R0, 0x7fffff84, PT ;  /* 0x7fffff840000780c */ /* 0x000fe20003fa6070 */
[----:B------:R1:W-:Y:S04]  /*9810*/  LDGSTS.E [R3+0x36800], [R248.64], !P3 ;  /* 0x36800000f8037fae */ /* 0x0003e8000d921844 */
[----:B-1----:R-:W4:Y:S01]  /*9820*/  LDL.64 R6, [R1+0xd0] ;  /* 0x0000d00001067983 */ /* 0x002f220000100a00 */
[----:B------:R-:W-:-:S02]  /*9830*/  ISETP.GE.U32.AND P0, PT, R2, 0x7fffffb7, PT ;  /* 0x7fffffb70200780c */ /* 0x000fc40003f06070 */
[C---:B------:R-:W-:Y:S01]  /*9840*/  IADD3 R2, R251.reuse, -0x12, RZ ;  /* 0xffffffeefb027810 */ /* 0x040fe20007ffe0ff */
[----:B------:R1:W-:Y:S03]  /*9850*/  LDGSTS.E [R3+0x37000], [R10.64], !P6 ;  /* 0x370000000a037fae */ /* 0x0003e6000f121844 */
[----:B------:R-:W-:Y:S01]  /*9860*/  ISETP.GE.U32.AND P3, PT, R2, 0x7fffffaf, PT ;  /* 0x7fffffaf0200780c */ /* 0x000fe20003f66070 */
[----:B------:R-:W4:Y:S01]  /*9870*/  LDL.64 R248, [R1+0x90] ;  /* 0x0000900001f87983 */ /* 0x000f220000100a00 */
[----:B------:R-:W-:-:S03]  /*9880*/  IADD3 R2, R251, -0x1a, RZ ;  /* 0xffffffe6fb027810 */ /* 0x000fc60007ffe0ff */
[----:B------:R1:W-:Y:S01]  /*9890*/  STL.64 [R1+0x990], R10 ;  /* 0x0009900a01007387 */ /* 0x0003e20000100a00 */
[----:B------:R-:W-:-:S03]  /*98a0*/  LOP3.LUT R24, R3, 0x20, RZ, 0x3c, !PT ;  /* 0x0000002003187812 */ /* 0x000fc600078e3cff */
[----:B------:R1:W-:Y:S01]  /*98b0*/  LDGSTS.E [R3+0x37800], [R16.64], !P5 ;  /* 0x3780000010037fae */ /* 0x0003e2000e921844 */
[----:B------:R-:W-:-:S03]  /*98c0*/  ISETP.GE.U32.AND P5, PT, R2, 0x7fffffa7, PT ;  /* 0x7fffffa70200780c */ /* 0x000fc60003fa6070 */
[----:B------:R-:W4:Y:S04]  /*98d0*/  LDL.64 R26, [R1+0x70] ;  /* 0x00007000011a7983 */ /* 0x000f280000100a00 */
[----:B-1----:R-:W4:Y:S04]  /*98e0*/  LDL.64 R10, [R1+0xb0] ;  /* 0x0000b000010a7983 */ /* 0x002f280000100a00 */
[----:B------:R-:W4:Y:S04]  /*98f0*/  LDL.64 R22, [R1+0x50] ;  /* 0x0000500001167983 */ /* 0x000f280000100a00 */
[----:B------:R-:W4:Y:S01]  /*9900*/  LDL.64 R2, [R1+0x30] ;  /* 0x0000300001027983 */ /* 0x000f220000100a00 */
[----:B------:R-:W-:-:S04]  /*9910*/  IADD3 R0, R251, -0x6, RZ ;  /* 0xfffffffafb007810 */ /* 0x000fc80007ffe0ff */
[----:B------:R-:W-:Y:S02]  /*9920*/  ISETP.GE.U32.AND P1, PT, R0, 0x7fffffbb, PT ;  /* 0x7fffffbb0000780c */ /* 0x000fe40003f26070 */
[----:B------:R-:W-:-:S04]  /*9930*/  IADD3 R0, R251, -0xe, RZ ;  /* 0xfffffff2fb007810 */ /* 0x000fc80007ffe0ff */
[----:B------:R-:W-:Y:S02]  /*9940*/  ISETP.GE.U32.AND P2, PT, R0, 0x7fffffb3, PT ;  /* 0x7fffffb30000780c */ /* 0x000fe40003f46070 */
[----:B------:R-:W-:-:S04]  /*9950*/  IADD3 R0, R251, -0x16, RZ ;  /* 0xffffffeafb007810 */ /* 0x000fc80007ffe0ff */
[----:B------:R-:W-:Y:S02]  /*9960*/  ISETP.GE.U32.AND P6, PT, R0, 0x7fffffab, PT ;  /* 0x7fffffab0000780c */ /* 0x000fe40003fc6070 */
[C---:B------:R-:W-:Y:S02]  /*9970*/  IADD3 R0, R251.reuse, -0x1e, RZ ;  /* 0xffffffe2fb007810 */ /* 0x040fe40007ffe0ff */
[C---:B------:R-:W-:Y:S01]  /*9980*/  IADD3 R250, R251.reuse, -0x2a, RZ ;  /* 0xffffffd6fbfa7810 */ /* 0x040fe20007ffe0ff */
[----:B--2---:R1:W-:Y:S04]  /*9990*/  LDGSTS.E [R24+0x30200], [R14.64], !P4 ;  /* 0x302000000e187fae */ /* 0x0043e8000e121844 */
[----:B------:R2:W-:Y:S01]  /*99a0*/  LDGSTS.E [R24+0x30a00], [R20.64], !P1 ;  /* 0x30a0000014187fae */ /* 0x0005e2000c921844 */
[----:B-1----:R-:W-:-:S03]  /*99b0*/  IADD3 R14, R251, -0x22, RZ ;  /* 0xffffffdefb0e7810 */ /* 0x002fc60007ffe0ff */
[----:B--2---:R-:W2:Y:S01]  /*99c0*/  LDL.LU.64 R20, [R1+0x9f0] ;  /* 0x0009f00001147983 */ /* 0x004ea20000300a00 */
[----:B------:R-:W-:-:S03]  /*99d0*/  ISETP.GE.U32.AND P1, PT, R14, 0x7fffff9f, PT ;  /* 0x7fffff9f0e00780c */ /* 0x000fc60003f26070 */
[----:B------:R-:W2:Y:S04]  /*99e0*/  LDL.64 R14, [R1+0x18] ;  /* 0x00001800010e7983 */ /* 0x000ea80000100a00 */
[----:B---3--:R1:W-:Y:S01]  /*99f0*/  LDGSTS.E [R24+0x31200], [R8.64], !P0 ;  /* 0x3120000008187fae */ /* 0x0083e2000c121844 */
[----:B------:R-:W-:-:S03]  /*9a00*/  ISETP.GE.U32.AND P4, PT, R0, 0x7fffffa3, PT ;  /* 0x7fffffa30000780c */ /* 0x000fc60003f86070 */
[----:B----4-:R3:W-:Y:S01]  /*9a10*/  LDGSTS.E [R24+0x31a00], [R18.64], !P2 ;  /* 0x31a0000012187fae */ /* 0x0107e2000d121844 */
[----:B------:R-:W-:-:S03]  /*9a20*/  IADD3 R0, R251, -0x26, RZ ;  /* 0xffffffdafb007810 */ /* 0x000fc60007ffe0ff */
[----:B------:R4:W-:Y:S04]  /*9a30*/  LDGSTS.E [R24+0x32200], [R12.64], !P3 ;  /* 0x322000000c187fae */ /* 0x0009e8000d921844 */
[----:B-1----:R-:W2:Y:S04]  /*9a40*/  LDL.64 R8, [R1] ;  /* 0x0000000001087983 */ /* 0x002ea80000100a00 */
[----:B---3--:R-:W3:Y:S04]  /*9a50*/  LDL.LU.64 R18, [R1+0x9e8] ;  /* 0x0009e80001127983 */ /* 0x008ee80000300a00 */
[----:B----4-:R-:W4:Y:S04]  /*9a60*/  LDL.LU.64 R12, [R1+0x9e0] ;  /* 0x0009e000010c7983 */ /* 0x010f280000300a00 */
[----:B------:R1:W-:Y:S01]  /*9a70*/  LDGSTS.E [R24+0x32a00], [R6.64], !P6 ;  /* 0x32a0000006187fae */ /* 0x0003e2000f121844 */
[----:B------:R-:W-:-:S02]  /*9a80*/  ISETP.GE.U32.AND P0, PT, R0, 0x7fffff9b, PT ;  /* 0x7fffff9b0000780c */ /* 0x000fc40003f06070 */
[----:B------:R-:W-:Y:S01]  /*9a90*/  ISETP.GE.U32.AND P2, PT, R250, 0x7fffff97, PT ;  /* 0x7fffff97fa00780c */ /* 0x000fe20003f46070 */
[----:B------:R1:W-:Y:S04]  /*9aa0*/  LDGSTS.E [R24+0x33200], [R10.64], !P5 ;  /* 0x332000000a187fae */ /* 0x0003e8000e921844 */
[----:B-1----:R-:W3:Y:S04]  /*9ab0*/  LDL.LU.64 R6, [R1+0x9d8] ;  /* 0x0009d80001067983 */ /* 0x002ee80000300a00 */
[----:B------:R1:W-:Y:S04]  /*9ac0*/  LDGSTS.E [R24+0x33a00], [R248.64], !P4 ;  /* 0x33a00000f8187fae */ /* 0x0003e8000e121844 */
[----:B------:R1:W-:Y:S04]  /*9ad0*/  LDGSTS.E [R24+0x34200], [R26.64], !P1 ;  /* 0x342000001a187fae */ /* 0x0003e8000c921844 */
[----:B------:R1:W-:Y:S04]  /*9ae0*/  LDGSTS.E [R24+0x34a00], [R22.64], !P0 ;  /* 0x34a0000016187fae */ /* 0x0003e8000c121844 */
[----:B------:R1:W-:Y:S04]  /*9af0*/  LDGSTS.E [R24+0x35200], [R2.64], !P2 ;  /* 0x3520000002187fae */ /* 0x0003e8000d121844 */
[----:B-1----:R-:W4:Y:S04]  /*9b00*/  LDL.64 R22, [R1+0x148] ;  /* 0x0001480001167983 */ /* 0x002f280000100a00 */
[----:B------:R-:W4:Y:S01]  /*9b10*/  LDL.64 R2, [R1+0x168] ;  /* 0x0001680001027983 */ /* 0x000f220000100a00 */
[----:B------:R-:W-:-:S02]  /*9b20*/  IADD3 R0, R251, -0x2e, RZ ;  /* 0xffffffd2fb007810 */ /* 0x000fc40007ffe0ff */
[C---:B------:R-:W-:Y:S02]  /*9b30*/  IADD3 R250, R251.reuse, -0x32, RZ ;  /* 0xffffffcefbfa7810 */ /* 0x040fe40007ffe0ff */
[----:B------:R-:W-:Y:S02]  /*9b40*/  ISETP.GE.U32.AND P3, PT, R0, 0x7fffff93, PT ;  /* 0x7fffff930000780c */ /* 0x000fe40003f66070 */
[C---:B------:R-:W-:Y:S02]  /*9b50*/  IADD3 R0, R251.reuse, -0x36, RZ ;  /* 0xffffffcafb007810 */ /* 0x040fe40007ffe0ff */
[----:B------:R-:W-:Y:S02]  /*9b60*/  ISETP.GE.U32.AND P6, PT, R250, 0x7fffff8f, PT ;  /* 0x7fffff8ffa00780c */ /* 0x000fe40003fc6070 */
[----:B------:R-:W-:Y:S02]  /*9b70*/  ISETP.GE.U32.AND P5, PT, R0, 0x7fffff8b, PT ;  /* 0x7fffff8b0000780c */ /* 0x000fe40003fa6070 */
        /* <DEDUP_REMOVED lines=9> */
[----:B------:R-:W-:Y:S01]  /*9c10*/  IADD3 R10, R251, -0xb, RZ ;  /* 0xfffffff5fb0a7810 */ /* 0x000fe20007ffe0ff */
[----:B--2---:R1:W-:Y:S04]  /*9c20*/  LDGSTS.E [R24+0x35a00], [R14.64], !P3 ;  /* 0x35a000000e187fae */ /* 0x0043e8000d921844 */
[----:B-1----:R-:W2:Y:S04]  /*9c30*/  LDL.64 R14, [R1+0x128] ;  /* 0x00012800010e7983 */ /* 0x002ea80000100a00 */
[----:B------:R1:W-:Y:S01]  /*9c40*/  LDGSTS.E [R24+0x36200], [R8.64], !P6 ;  /* 0x3620000008187fae */ /* 0x0003e2000f121844 */
[----:B------:R-:W-:-:S02]  /*9c50*/  ISETP.GE.U32.AND P6, PT, R0, 0x7fffffb2, PT ;  /* 0x7fffffb20000780c */ /* 0x000fc40003fc6070 */
[C---:B------:R-:W-:Y:S02]  /*9c60*/  IADD3 R0, R251.reuse, -0x17, RZ ;  /* 0xffffffe9fb007810 */ /* 0x040fe40007ffe0ff */
[----:B-1----:R-:W-:Y:S01]  /*9c70*/  IADD3 R8, R251, -0x13, RZ ;  /* 0xffffffedfb087810 */ /* 0x002fe20007ffe0ff */
[----:B---3--:R1:W-:Y:S03]  /*9c80*/  LDGSTS.E [R24+0x36a00], [R6.64], !P5 ;  /* 0x36a0000006187fae */ /* 0x0083e6000e921844 */
[----:B------:R-:W-:Y:S01]  /*9c90*/  ISETP.GE.U32.AND P5, PT, R8, 0x7fffffae, PT ;  /* 0x7fffffae0800780c */ /* 0x000fe20003fa6070 */
[----:B------:R-:W-:Y:S04]  /*9ca0*/  STL.64 [R1+0x970], R6 ;  /* 0x0009700601007387 */ /* 0x000fe80000100a00 */
[----:B------:R-:W3:Y:S04]  /*9cb0*/  LDL.64 R8, [R1+0x108] ;  /* 0x0001080001087983 */ /* 0x000ee80000100a00 */
[----:B------:R-:W3:Y:S04]  /*9cc0*/  LDL.64 R250, [R1+0xe8] ;  /* 0x0000e80001fa7983 */ /* 0x000ee80000100a00 */
[----:B----4-:R4:W-:Y:S04]  /*9cd0*/  LDGSTS.E [R24+0x37200], [R12.64], !P4 ;  /* 0x372000000c187fae */ /* 0x0109e8000e121844 */
[----:B------:R4:W-:Y:S01]  /*9ce0*/  STL.64 [R1+0x978], R12 ;  /* 0x0009780c01007387 */ /* 0x0009e20000100a00 */
[----:B------:R-:W-:-:S03]  /*9cf0*/  ISETP.GE.U32.AND P3, PT, R10, 0x7fffffb6, PT ;  /* 0x7fffffb60a00780c */ /* 0x000fc60003f66070 */
[----:B------:R-:W3:Y:S04]  /*9d00*/  LDL.64 R10, [R1+0xa8] ;  /* 0x0000a800010a7983 */ /* 0x000ee80000100a00 */
[----:B------:R-:W3:Y:S01]  /*9d10*/  LDL.64 R248, [R1+0x88] ;  /* 0x0000880001f87983 */ /* 0x000ee20000100a00 */
[----:B----4-:R-:W-:-:S03]  /*9d20*/  IMAD.SHL.U32 R12, R25, 0x4, RZ ;  /* 0x00000004190c7824 */ /* 0x010fc600078e00ff */
[----:B------:R-:W4:Y:S02]  /*9d30*/  LDL.64 R26, [R1+0x68] ;  /* 0x00006800011a7983 */ /* 0x000f240000100a00 */
[----:B------:R-:W-:Y:S02]  /*9d40*/  LOP3.LUT R13, R12, 0x40, RZ, 0x3c, !PT ;  /* 0x000000400c0d7812 */ /* 0x000fe400078e3cff */
[----:B------:R1:W-:Y:S04]  /*9d50*/  LDGSTS.E [R24+0x37a00], [R18.64], !P1 ;  /* 0x37a0000012187fae */ /* 0x0003e8000c921844 */
[----:B------:R1:W-:Y:S04]  /*9d60*/  STL.64 [R1+0x980], R18 ;  /* 0x0009801201007387 */ /* 0x0003e80000100a00 */
[----:B------:R1:W-:Y:S04]  /*9d70*/  LDGSTS.E [R13+0x30400], [R2.64], !P0 ;  /* 0x30400000020d7fae */ /* 0x0003e8000c121844 */
[----:B-1----:R-:W4:Y:S04]  /*9d80*/  LDL.64 R24, [R1+0x48] ;  /* 0x0000480001187983 */ /* 0x002f280000100a00 */
[----:B------:R-:W4:Y:S04]  /*9d90*/  LDL.64 R18, [R1+0xc8] ;  /* 0x0000c80001127983 */ /* 0x000f280000100a00 */
[----:B------:R-:W4:Y:S04]  /*9da0*/  LDL.64 R2, [R1+0x28] ;  /* 0x0000280001027983 */ /* 0x000f280000100a00 */
[----:B------:R1:W-:Y:S04]  /*9db0*/  LDGSTS.E [R13+0x30c00], [R22.64], !P2 ;  /* 0x30c00000160d7fae */ /* 0x0003e8000d121844 */
[----:B-1----:R-:W4:Y:S01]  /*9dc0*/  LDL.64 R22, [R1+0x10] ;  /* 0x0000100001167983 */ /* 0x002f220000100a00 */
[----:B------:R-:W-:Y:S01]  /*9dd0*/  IMAD.MOV.U32 R7, RZ, RZ, c[0x0][0x180] ;  /* 0x00006000ff077624 */ /* 0x000fe200078e00ff */
[----:B------:R-:W-:-:S04]  /*9de0*/  ISETP.GE.U32.AND P4, PT, R0, 0x7fffffaa, PT ;  /* 0x7fffffaa0000780c */ /* 0x000fc80003f86070 */
[C---:B------:R-:W-:Y:S02]  /*9df0*/  IADD3 R6, R7.reuse, -0x1b, RZ ;  /* 0xffffffe507067810 */ /* 0x040fe40007ffe0ff */
[C---:B------:R-:W-:Y:S02]  /*9e00*/  IADD3 R0, R7.reuse, -0x1f, RZ ;  /* 0xffffffe107007810 */ /* 0x040fe40007ffe0ff */
[----:B------:R-:W-:Y:S02]  /*9e10*/  ISETP.GE.U32.AND P1, PT, R6, 0x7fffffa6, PT ;  /* 0x7fffffa60600780c */ /* 0x000fe40003f26070 */
[C---:B------:R-:W-:Y:S02]  /*9e20*/  IADD3 R6, R7.reuse, -0x23, RZ ;  /* 0xffffffdd07067810 */ /* 0x040fe40007ffe0ff */
[----:B------:R-:W-:Y:S02]  /*9e30*/  ISETP.GE.U32.AND P0, PT, R0, 0x7fffffa2, PT ;  /* 0x7fffffa20000780c */ /* 0x000fe40003f06070 */
[----:B------:R-:W-:-:S02]  /*9e40*/  IADD3 R0, R7, -0x27, RZ ;  /* 0xffffffd907007810 */ /* 0x000fc40007ffe0ff */
[----:B------:R-:W-:Y:S02]  /*9e50*/  ISETP.GE.U32.AND P2, PT, R6, 0x7fffff9e, PT ;  /* 0x7fffff9e0600780c */ /* 0x000fe40003f46070 */
[C---:B------:R-:W-:Y:S01]  /*9e60*/  IADD3 R6, R7.reuse, -0x2b, RZ ;  /* 0xffffffd507067810 */ /* 0x040fe20007ffe0ff */
[----:B--2---:R1:W-:Y:S01]  /*9e70*/  LDGSTS.E [R13+0x31400], [R14.64], !P3 ;  /* 0x314000000e0d7fae */ /* 0x0043e2000d921844 */
[----:B------:R-:W-:Y:S02]  /*9e80*/  ISETP.GE.U32.AND P3, PT, R0, 0x7fffff9a, PT ;  /* 0x7fffff9a0000780c */ /* 0x000fe40003f66070 */
[----:B------:R-:W-:Y:S01]  /*9e90*/  IADD3 R0, R7, -0x2f, RZ ;  /* 0xffffffd107007810 */ /* 0x000fe20007ffe0ff */
[----:B-1----:R-:W2:Y:S04]  /*9ea0*/  LDL.LU.64 R14, [R1+0x9d0] ;  /* 0x0009d000010e7983 */ /* 0x002ea80000300a00 */
[----:B---3--:R1:W-:Y:S04]  /*9eb0*/  LDGSTS.E [R13+0x31c00], [R8.64], !P6 ;  /* 0x31c00000080d7fae */ /* 0x0083e8000f121844 */
[----:B------:R3:W-:Y:S01]  /*9ec0*/  LDGSTS.E [R13+0x32400], [R250.64], !P5 ;  /* 0x32400000fa0d7fae */ /* 0x0007e2000e921844 */
[----:B------:R-:W-:-:S03]  /*9ed0*/  ISETP.GE.U32.AND P6, PT, R6, 0x7fffff96, PT ;  /* 0x7fffff960600780c */ /* 0x000fc60003fc6070 */
[----:B-1----:R-:W2:Y:S04]  /*9ee0*/  LDL.LU.64 R8, [R1+0x9c8] ;  /* 0x0009c80001087983 */ /* 0x002ea80000300a00 */
[----:B---3--:R-:W3:Y:S01]  /*9ef0*/  LDL.LU.64 R250, [R1+0x9c0] ;  /* 0x0009c00001fa7983 */ /* 0x008ee20000300a00 */
[----:B------:R-:W-:-:S03]  /*9f00*/  ISETP.GE.U32.AND P5, PT, R0, 0x7fffff92, PT ;  /* 0x7fffff920000780c */ /* 0x000fc60003fa6070 */
[----:B----4-:R1:W-:Y:S04]  /*9f10*/  LDGSTS.E [R13+0x32c00], [R18.64], !P4 ;  /* 0x32c00000120d7fae */ /* 0x0103e8000e121844 */
[----:B------:R4:W-:Y:S04]  /*9f20*/  LDGSTS.E [R13+0x33400], [R10.64], !P1 ;  /* 0x334000000a0d7fae */ /* 0x0009e8000c921844 */
[----:B------:R1:W-:Y:S04]  /*9f30*/  LDGSTS.E [R13+0x33c00], [R248.64], !P0 ;  /* 0x33c00000f80d7fae */ /* 0x0003e8000c121844 */
[----:B------:R1:W-:Y:S04]  /*9f40*/  LDGSTS.E [R13+0x34400], [R26.64], !P2 ;  /* 0x344000001a0d7fae */ /* 0x0003e8000d121844 */
[----:B------:R4:W-:Y:S04]  /*9f50*/  LDGSTS.E [R13+0x34c00], [R24.64], !P3 ;  /* 0x34c00000180d7fae */ /* 0x0009e8000d921844 */
[----:B------:R4:W-:Y:S04]  /*9f60*/  LDGSTS.E [R13+0x35400], [R2.64], !P6 ;  /* 0x35400000020d7fae */ /* 0x0009e8000f121844 */
[----:B-1----:R-:W2:Y:S04]  /*9f70*/  LDL.64 R26, [R1+0x160] ;  /* 0x00016000011a7983 */ /* 0x002ea80000100a00 */
[----:B----4-:R-:W2:Y:S01]  /*9f80*/  LDL.64 R10, [R1+0x140] ;  /* 0x00014000010a7983 */ /* 0x010ea20000100a00 */
[----:B------:R-:W-:-:S03]  /*9f90*/  IADD3 R2, R7, -0xc, RZ ;  /* 0xfffffff407027810 */ /* 0x000fc60007ffe0ff */
[----:B------:R1:W-:Y:S01]  /*9fa0*/  LDGSTS.E [R13+0x35c00], [R22.64], !P5 ;  /* 0x35c00000160d7fae */ /* 0x0003e2000e921844 */
[----:B------:R-:W-:-:S03]  /*9fb0*/  ISETP.GE.U32.AND P5, PT, R2, 0x7fffffb5, PT ;  /* 0x7fffffb50200780c */ /* 0x000fc60003fa6070 */
[----:B------:R-:W2:Y:S04]  /*9fc0*/  LDL.64 R248, [R1+0x120] ;  /* 0x0001200001f87983 */ /* 0x000ea80000100a00 */
[----:B------:R-:W2:Y:S01]  /*9fd0*/  LDL.64 R2, [R1+0x100] ;  /* 0x0001000001027983 */ /* 0x000ea20000100a00 */
[C---:B------:R-:W-:Y:S02]  /*9fe0*/  IADD3 R6, R7.reuse, -0x33, RZ ;  /* 0xffffffcd07067810 */ /* 0x040fe40007ffe0ff */
[----:B------:R-:W-:Y:S01]  /*9ff0*/  IADD3 R0, R7, -0x37, RZ ;  /* 0xffffffc907007810 */ /* 0x000fe20007ffe0ff */
[----:B------:R-:W2:Y:S01]  /*a000*/  LDL.64 R24, [R1+0xe0] ;  /* 0x0000e00001187983 */ /* 0x000ea20000100a00 */
[----:B------:R-:W-:Y:S02]  /*a010*/  ISETP.GE.U32.AND P4, PT, R6, 0x7fffff8e, PT ;  /* 0x7fffff8e0600780c */ /* 0x000fe40003f86070 */
[----:B------:R-:W-:-:S02]  /*a020*/  ISETP.GE.U32.AND P1, PT, R0, 0x7fffff8a, PT ;  /* 0x7fffff8a0000780c */ /* 0x000fc40003f26070 */
[C---:B------:R-:W-:Y:S02]  /*a030*/  IADD3 R0, R7.reuse, -0x3f, RZ ;  /* 0xffffffc107007810 */ /* 0x040fe40007ffe0ff */
[C---:B------:R-:W-:Y:S02]  /*a040*/  IADD3 R6, R7.reuse, -0x3b, RZ ;  /* 0xffffffc507067810 */ /* 0x040fe40007ffe0ff */
[----:B------:R-:W-:Y:S02]  /*a050*/  ISETP.GE.U32.AND P2, PT, R0, 0x7fffff82, PT ;  /* 0x7fffff820000780c */ /* 0x000fe40003f46070 */
[----:B------:R-:W-:Y:S02]  /*a060*/  ISETP.GE.U32.AND P0, PT, R6, 0x7fffff86, PT ;  /* 0x7fffff860600780c */ /* 0x000fe40003f06070 */
[C---:B------:R-:W-:Y:S02]  /*a070*/  IADD3 R0, R7.reuse, -0x8, RZ ;  /* 0xfffffff807007810 */ /* 0x040fe40007ffe0ff */
[----:B------:R-:W-:-:S02]  /*a080*/  IADD3 R6, R7, -0x4, RZ ;  /* 0xfffffffc07067810 */ /* 0x000fc40007ffe0ff */
[----:B------:R-:W-:Y:S02]  /*a090*/  ISETP.GE.U32.AND P6, PT, R0, 0x7fffffb9, PT ;  /* 0x7fffffb90000780c */ /* 0x000fe40003fc6070 */
[----:B------:R-:W-:Y:S02]  /*a0a0*/  ISETP.GE.U32.AND P3, PT, R6, 0x7fffffbd, PT ;  /* 0x7fffffbd0600780c */ /* 0x000fe40003f66070 */
[----:B------:R-:W-:Y:S02]  /*a0b0*/  IADD3 R0, R7, -0x10, RZ ;  /* 0xfffffff007007810 */ /* 0x000fe40007ffe0ff */
[----:B------:R-:W-:Y:S01]  /*a0c0*/  LOP3.LUT R19, R12, 0x60, RZ, 0x3c, !PT ;  /* 0x000000600c137812 */ /* 0x000fe200078e3cff */
[----:B---3--:R3:W-:Y:S04]  /*a0d0*/  STL.64 [R1+0x960], R250 ;  /* 0x000960fa01007387 */ /* 0x0087e80000100a00 */
[----:B--2---:R2:W-:Y:S04]  /*a0e0*/  STL.64 [R1+0x968], R8 ;  /* 0x0009680801007387 */ /* 0x0045e80000100a00 */
[----:B-1----:R-:W4:Y:S04]  /*a0f0*/  LDL.64 R22, [R1+0xc0] ;  /* 0x0000c00001167983 */ /* 0x002f280000100a00 */
[----:B------:R3:W-:Y:S01]  /*a100*/  LDGSTS.E [R13+0x36400], [R250.64], !P4 ;  /* 0x36400000fa0d7fae */ /* 0x0007e2000e121844 */
[----:B------:R-:W-:-:S03]  /*a110*/  ISETP.GE.U32.AND P4, PT, R0, 0x7fffffb1, PT ;  /* 0x7fffffb10000780c */ /* 0x000fc60003f86070 */
[----:B------:R2:W-:Y:S04]  /*a120*/  LDGSTS.E [R13+0x36c00], [R8.64], !P1 ;  /* 0x36c00000080d7fae */ /* 0x0005e8000c921844 */
[----:B------:R1:W-:Y:S04]  /*a130*/  LDGSTS.E [R13+0x37400], [R14.64], !P0 ;  /* 0x374000000e0d7fae */ /* 0x0003e8000c121844 */
[----:B---3--:R-:W3:Y:S04]  /*a140*/  LDL.64 R250, [R1+0x80] ;  /* 0x0000800001fa7983 */ /* 0x008ee80000100a00 */
[----:B--2---:R-:W2:Y:S04]  /*a150*/  LDL.64 R8, [R1+0xa0] ;  /* 0x0000a00001087983 */ /* 0x004ea80000100a00 */
[----:B------:R1:W-:Y:S04]  /*a160*/  LDGSTS.E [R13+0x37c00], [R20.64], !P2 ;  /* 0x37c00000140d7fae */ /* 0x0003e8000d121844 */
[----:B-1----:R-:W3:Y:S04]  /*a170*/  LDL.64 R12, [R1+0x40] ;  /* 0x00004000010c7983 */ /* 0x002ee80000100a00 */
[----:B------:R1:W-:Y:S04]  /*a180*/  LDGSTS.E [R19+0x30600], [R26.64], !P3 ;  /* 0x306000001a137fae */ /* 0x0003e8000d921844 */
[----:B------:R1:W-:Y:S04]  /*a190*/  LDGSTS.E [R19+0x30e00], [R10.64], !P6 ;  /* 0x30e000000a137fae */ /* 0x0003e8000f121844 */
[----:B-1----:R-:W3:Y:S04]  /*a1a0*/  LDL.64 R26, [R1+0x60] ;  /* 0x00006000011a7983 */ /* 0x002ee80000100a00 */
[----:B------:R1:W-:Y:S04]  /*a1b0*/  LDGSTS.E [R19+0x31600], [R248.64], !P5 ;  /* 0x31600000f8137fae */ /* 0x0003e8000e921844 */
[----:B------:R-:W3:Y:S04]  /*a1c0*/  LDL.64 R10, [R1+0x1a0] ;  /* 0x0001a000010a7983 */ /* 0x000ee80000100a00 */
[----:B------:R1:W-:Y:S04]  /*a1d0*/  LDGSTS.E [R19+0x31e00], [R2.64], !P4 ;  /* 0x31e0000002137fae */ /* 0x0003e8000e121844 */
[----:B-1----:R-:W3:Y:S04]  /*a1e0*/  LDL.64 R248, [R1+0x198] ;  /* 0x0001980001f87983 */ /* 0x002ee80000100a00 */
[----:B------:R-:W3:Y:S01]  /*a1f0*/  LDL.64 R2, [R1+0x190] ;  /* 0x0001900001027983 */ /* 0x000ee20000100a00 */
[----:B------:R-:W-:-:S02]  /*a200*/  IADD3 R6, R7, -0x14, RZ ;  /* 0xffffffec07067810 */ /* 0x000fc40007ffe0ff */
[C---:B------:R-:W-:Y:S02]  /*a210*/  IADD3 R0, R7.reuse, -0x18, RZ ;  /* 0xffffffe807007810 */ /* 0x040fe40007ffe0ff */
[----:B------:R-:W-:Y:S02]  /*a220*/  ISETP.GE.U32.AND P1, PT, R6, 0x7fffffad, PT ;  /* 0x7fffffad0600780c */ /* 0x000fe40003f26070 */
[----:B------:R-:W-:Y:S02]  /*a230*/  ISETP.GE.U32.AND P0, PT, R0, 0x7fffffa9, PT ;  /* 0x7fffffa90000780c */ /* 0x000fe40003f06070 */
[C---:B------:R-:W-:Y:S02]  /*a240*/  IADD3 R6, R7.reuse, -0x1c, RZ ;  /* 0xffffffe407067810 */ /* 0x040fe40007ffe0ff */
[----:B------:R-:W-:Y:S02]  /*a250*/  IADD3 R0, R7, -0x20, RZ ;  /* 0xffffffe007007810 */ /* 0x000fe40007ffe0ff */
[----:B------:R-:W-:-:S02]  /*a260*/  ISETP.GE.U32.AND P2, PT, R6, 0x7fffffa5, PT ;  /* 0x7fffffa50600780c */ /* 0x000fc40003f46070 */
[----:B------:R-:W-:Y:S02]  /*a270*/  ISETP.GE.U32.AND P3, PT, R0, 0x7fffffa1, PT ;  /* 0x7fffffa10000780c */ /* 0x000fe40003f66070 */
[C---:B------:R-:W-:Y:S01]  /*a280*/  IADD3 R6, R7.reuse, -0x24, RZ ;  /* 0xffffffdc07067810 */ /* 0x040fe20007ffe0ff */
[----:B------:R1:W-:Y:S01]  /*a290*/  LDGSTS.E [R19+0x32600], [R24.64], !P1 ;  /* 0x3260000018137fae */ /* 0x0003e2000c921844 */
[C---:B------:R-:W-:Y:S02]  /*a2a0*/  IADD3 R0, R7.reuse, -0x28, RZ ;  /* 0xffffffd807007810 */ /* 0x040fe40007ffe0ff */
[----:B------:R-:W-:Y:S02]  /*a2b0*/  ISETP.GE.U32.AND P6, PT, R6, 0x7fffff9d, PT ;  /* 0x7fffff9d0600780c */ /* 0x000fe40003fc6070 */
[----:B------:R-:W-:Y:S01]  /*a2c0*/  IADD3 R6, R7, -0x2c, RZ ;  /* 0xffffffd407067810 */ /* 0x000fe20007ffe0ff */
[----:B-1----:R-:W3:Y:S01]  /*a2d0*/  LDL.64 R24, [R1+0x188] ;  /* 0x0001880001187983 */ /* 0x002ee20000100a00 */
[----:B------:R-:W-:-:S02]  /*a2e0*/  ISETP.GE.U32.AND P5, PT, R0, 0x7fffff99, PT ;  /* 0x7fffff990000780c */ /* 0x000fc40003fa6070 */
[C---:B------:R-:W-:Y:S02]  /*a2f0*/  IADD3 R0, R7.reuse, -0x30, RZ ;  /* 0xffffffd007007810 */ /* 0x040fe40007ffe0ff */
[----:B------:R-:W-:Y:S02]  /*a300*/  ISETP.GE.U32.AND P4, PT, R6, 0x7fffff95, PT ;  /* 0x7fffff950600780c */ /* 0x000fe40003f86070 */
[----:B------:R-:W-:Y:S02]  /*a310*/  IADD3 R6, R7, -0x34, RZ ;  /* 0xffffffcc07067810 */ /* 0x000fe40007ffe0ff */
[----:B------:R-:W-:Y:S01]  /*a320*/  ISETP.GE.U32.AND P1, PT, R0, 0x7fffff91, PT ;  /* 0x7fffff910000780c */ /* 0x000fe20003f26070 */
[----:B----4-:R1:W-:Y:S01]  /*a330*/  LDGSTS.E [R19+0x32e00], [R22.64], !P0 ;  /* 0x32e0000016137fae */ /* 0x0103e2000c121844 */
[----:B------:R-:W-:-:S03]  /*a340*/  ISETP.GE.U32.AND P0, PT, R6, 0x7fffff8d, PT ;  /* 0x7fffff8d0600780c */ /* 0x000fc60003f06070 */
[----:B-1----:R-:W4:Y:S04]  /*a350*/  LDL.64 R22, [R1+0x180] ;  /* 0x0001800001167983 */ /* 0x002f280000100a00 */
[----:B--2---:R1:W-:Y:S04]  /*a360*/  LDGSTS.E [R19+0x33600], [R8.64], !P2 ;  /* 0x3360000008137fae */ /* 0x0043e8000d121844 */
[----:B---3--:R2:W-:Y:S04]  /*a370*/  LDGSTS.E [R19+0x33e00], [R250.64], !P3 ;  /* 0x33e00000fa137fae */ /* 0x0085e8000d921844 */
[----:B--2---:R-:W2:Y:S04]  /*a380*/  LDL.64 R250, [R1+0x178] ;  /* 0x0001780001fa7983 */ /* 0x004ea80000100a00 */
[----:B------:R3:W-:Y:S04]  /*a390*/  LDGSTS.E [R19+0x34600], [R26.64], !P6 ;  /* 0x346000001a137fae */ /* 0x0007e8000f121844 */
[----:B------:R1:W-:Y:S04]  /*a3a0*/  LDGSTS.E [R19+0x34e00], [R12.64], !P5 ;  /* 0x34e000000c137fae */ /* 0x0003e8000e921844 */
[----:B------:R1:W-:Y:S04]  /*a3b0*/  LDGSTS.E [R19+0x35600], [R10.64], !P4 ;  /* 0x356000000a137fae */ /* 0x0003e8000e121844 */
[----:B---3--:R-:W3:Y:S04]  /*a3c0*/  LDL.LU.64 R26, [R1+0x9b8] ;  /* 0x0009b800011a7983 */ /* 0x008ee80000300a00 */
[----:B------:R1:W-:Y:S04]  /*a3d0*/  LDGSTS.E [R19+0x35e00], [R248.64], !P1 ;  /* 0x35e00000f8137fae */ /* 0x0003e8000c921844 */
[----:B-1----:R-:W3:Y:S04]  /*a3e0*/  LDL.64 R12, [R1+0x1f0] ;  /* 0x0001f000010c7983 */ /* 0x002ee80000100a00 */
[----:B------:R1:W-:Y:S04]  /*a3f0*/  LDGSTS.E [R19+0x36600], [R2.64], !P0 ;  /* 0x3660000002137fae */ /* 0x0003e8000c121844 */
[----:B------:R-:W3:Y:S04]  /*a400*/  LDL.64 R10, [R1+0x1d0] ;  /* 0x0001d000010a7983 */ /* 0x000ee80000100a00 */
[----:B------:R-:W3:Y:S04]  /*a410*/  LDL.64 R248, [R1+0x1b0] ;  /* 0x0001b00001f87983 */ /* 0x000ee80000100a00 */
[----:B-1----:R-:W3:Y:S04]  /*a420*/  LDL.64 R2, [R1+0x210] ;  /* 0x0002100001027983 */ /* 0x002ee80000100a00 */
[----:B------:R-:W1:Y:S01]  /*a430*/  S2R R18, SR_TID.X ;  /* 0x0000000000127919 */ /* 0x000e620000002100 */
[----:B------:R-:W-:-:S02]  /*a440*/  IADD3 R6, R7, -0x3c, RZ ;  /* 0xffffffc407067810 */ /* 0x000fc40007ffe0ff */
[C---:B------:R-:W-:Y:S02]  /*a450*/  IADD3 R0, R7.reuse, -0x38, RZ ;  /* 0xffffffc807007810 */ /* 0x040fe40007ffe0ff */
[----:B------:R-:W-:Y:S02]  /*a460*/  ISETP.GE.U32.AND P3, PT, R6, 0x7fffff85, PT ;  /* 0x7fffff850600780c */ /* 0x000fe40003f66070 */
[----:B------:R-:W-:Y:S02]  /*a470*/  ISETP.GE.U32.AND P2, PT, R0, 0x7fffff89, PT ;  /* 0x7fffff890000780c */ /* 0x000fe40003f46070 */
[C---:B------:R-:W-:Y:S02]  /*a480*/  IADD3 R6, R7.reuse, -0x41, RZ ;  /* 0xffffffbf07067810 */ /* 0x040fe40007ffe0ff */
[----:B------:R-:W-:Y:S02]  /*a490*/  IADD3 R0, R7, -0x40, RZ ;  /* 0xffffffc007007810 */ /* 0x000fe40007ffe0ff */
[----:B------:R-:W-:Y:S01]  /*a4a0*/  ISETP.GE.U32.AND P4, PT, R6, 0x7fffff80, PT ;  /* 0x7fffff800600780c */ /* 0x000fe20003f86070 */
[----:B------:R-:W-:Y:S01]  /*a4b0*/  IMAD.MOV.U32 R6, RZ, RZ, 0x3f ;  /* 0x0000003fff067424 */ /* 0x000fe200078e00ff */
[----:B------:R-:W-:-:S02]  /*a4c0*/  ISETP.GE.U32.AND P6, PT, R0, 0x7fffff81, PT ;  /* 0x7fffff810000780c */ /* 0x000fc40003fc6070 */
[----:B-1----:R-:W-:-:S03]  /*a4d0*/  LOP3.LUT R8, R18, 0x3f, RZ, 0xc0, !PT ;  /* 0x0000003f12087812 */ /* 0x002fc600078ec0ff */
[----:B------:R1:W-:Y:S01]  /*a4e0*/  LDGSTS.E [R19+0x36e00], [R24.64], !P2 ;  /* 0x36e0000018137fae */ /* 0x0003e2000d121844 */
[----:B------:R-:W-:Y:S02]  /*a4f0*/  ISETP.GE.AND P5, PT, R8, R0, PT ;  /* 0x000000000800720c */ /* 0x000fe40003fa6270 */
[C---:B------:R-:W-:Y:S02]  /*a500*/  IADD3 R0, R7.reuse, -0x45, RZ ;  /* 0xffffffbb07007810 */ /* 0x040fe40007ffe0ff */
[----:B------:R-:W-:Y:S02]  /*a510*/  IADD3 R6, R6, c[0x0][0x180], RZ ;  /* 0x0000600006067a10 */ /* 0x000fe40007ffe0ff */
[----:B------:R-:W-:Y:S02]  /*a520*/  ISETP.GE.U32.AND P1, PT, R0, 0x7fffff7c, PT ;  /* 0x7fffff7c0000780c */ /* 0x000fe40003f26070 */
[----:B------:R-:W-:Y:S01]  /*a530*/  IADD3 R0, R7, -0x49, RZ ;  /* 0xffffffb707007810 */ /* 0x000fe20007ffe0ff */
[----:B-1----:R-:W3:Y:S01]  /*a540*/  LDL.LU.64 R24, [R1+0x9b0] ;  /* 0x0009b00001187983 */ /* 0x002ee20000300a00 */
[----:B------:R-:W-:-:S02]  /*a550*/  ISETP.GT.AND P2, PT, R6, 0x3f, PT ;  /* 0x0000003f0600780c */ /* 0x000fc40003f44270 */
[----:B------:R-:W-:Y:S02]  /*a560*/  ISETP.GE.U32.AND P0, PT, R0, 0x7fffff78, PT ;  /* 0x7fffff780000780c */ /* 0x000fe40003f06070 */
[----:B------:R-:W-:Y:S02]  /*a570*/  SEL R0, RZ, 0x4, !P2 ;  /* 0x00000004ff007807 */ /* 0x000fe40005000000 */
[----:B------:R-:W-:Y:S02]  /*a580*/  SHF.R.S32.HI R9, RZ, 0x6, R18 ;  /* 0x00000006ff097819 */ /* 0x000fe40000011412 */
[----:B------:R-:W-:Y:S02]  /*a590*/  IADD3 R18, R7, -0x4d, RZ ;  /* 0xffffffb307127810 */ /* 0x000fe40007ffe0ff */
[----:B------:R-:W-:Y:S01]  /*a5a0*/  SGXT R9, R9, 0x1 ;  /* 0x000000010909781a */ /* 0x000fe20000000200 */
[----:B----4-:R1:W-:Y:S01]  /*a5b0*/  LDGSTS.E [R19+0x37600], [R22.64], !P3 ;  /* 0x3760000016137fae */ /* 0x0103e2000d921844 */
[----:B------:R-:W-:-:S04]  /*a5c0*/  ISETP.GE.AND P3, PT, R8, c[0x0][0x180], PT ;  /* 0x0000600008007a0c */ /* 0x000fc80003f66270 */
[----:B------:R-:W-:Y:S01]  /*a5d0*/  SEL R0, R0, RZ, !P3 ;  /* 0x000000ff00007207 */ /* 0x000fe20005800000 */
[----:B------:R-:W-:Y:S01]  /*a5e0*/  IMAD.SHL.U32 R8, R8, 0x4, RZ ;  /* 0x0000000408087824 */ /* 0x000fe200078e00ff */
[----:B------:R-:W-:-:S04]  /*a5f0*/  ISETP.GE.U32.AND P3, PT, R18, 0x7fffff74, PT ;  /* 0x7fffff741200780c */ /* 0x000fc80003f66070 */
[----:B------:R-:W-:Y:S01]  /*a600*/  LOP3.LUT R18, R8, 0x110, R9, 0x78, !PT ;  /* 0x0000011008127812 */ /* 0x000fe200078e7809 */
[----:B-1----:R-:W4:Y:S04]  /*a610*/  LDL.LU.64 R22, [R1+0x9a8] ;  /* 0x0009a80001167983 */ /* 0x002f280000300a00 */
[----:B--2---:R1:W-:Y:S01]  /*a620*/  LDGSTS.E [R19+0x37e00], [R250.64], !P6 ;  /* 0x37e00000fa137fae */ /* 0x0043e2000f121844 */
[----:B------:R-:W-:-:S03]  /*a630*/  ISETP.NE.U32.AND P6, PT, R0, RZ, PT ;  /* 0x000000ff0000720c */ /* 0x000fc60003fc5070 */
[----:B------:R-:W0:Y:S10]  /*a640*/  LDGDEPBAR ;  /* 0x00000000000079af */ /* 0x000e340000000000 */
[----:B---3--:R2:W-:Y:S04]  /*a650*/  LDGSTS.E [R18], [R2.64], P6 ;  /* 0x0000000002127fae */ /* 0x0085e8000b121844 */
[----:B------:R3:W-:Y:S04]  /*a660*/  LDGSTS.E [R18+0x800], [R12.64], P6 ;  /* 0x008000000c127fae */ /* 0x0007e8000b121844 */
[----:B------:R1:W-:Y:S04]  /*a670*/  LDGSTS.E [R18+0x1000], [R10.64], P6 ;  /* 0x010000000a127fae */ /* 0x0003e8000b121844 */
[----:B--2---:R-:W2:Y:S04]  /*a680*/  LDL.LU.64 R2, [R1+0x9a0] ;  /* 0x0009a00001027983 */ /* 0x004ea80000300a00 */
[----:B------:R3:W-:Y:S04]  /*a690*/  LDGSTS.E [R18+0x1800], [R248.64], P6 ;  /* 0x01800000f8127fae */ /* 0x0007e8000b121844 */
[----:B---3--:R-:W3:Y:S04]  /*a6a0*/  LDL.64 R12, [R1+0x1e8] ;  /* 0x0001e800010c7983 */ /* 0x008ee80000100a00 */
[----:B-1----:R-:W2:Y:S04]  /*a6b0*/  LDL.64 R10, [R1+0x1c8] ;  /* 0x0001c800010a7983 */ /* 0x002ea80000100a00 */
[----:B------:R-:W2:Y:S04]  /*a6c0*/  LDL.64 R248, [R1+0x1a8] ;  /* 0x0001a80001f87983 */ /* 0x000ea80000100a00 */
[----:B------:R1:W-:Y:S04]  /*a6d0*/  LDGSTS.E [R18+0x2000], [R26.64], P6 ;  /* 0x020000001a127fae */ /* 0x0003e8000b121844 */
[----:B------:R-:W-:Y:S04]  /*a6e0*/  STL.64 [R1+0x938], R26 ;  /* 0x0009381a01007387 */ /* 0x000fe80000100a00 */
[----:B------:R1:W-:Y:S04]  /*a6f0*/  LDGSTS.E [R18+0x2800], [R34.64], P6 ;  /* 0x0280000022127fae */ /* 0x0003e8000b121844 */
[----:B------:R1:W-:Y:S04]  /*a700*/  STL.64 [R1+0x940], R34 ;  /* 0x0009402201007387 */ /* 0x0003e80000100a00 */
[----:B------:R2:W-:Y:S04]  /*a710*/  LDGSTS.E [R18+0x3000], [R42.64], P6 ;  /* 0x030000002a127fae */ /* 0x0005e8000b121844 */
[----:B------:R2:W-:Y:S04]  /*a720*/  LDGSTS.E [R18+0x3800], [R50.64], P6 ;  /* 0x0380000032127fae */ /* 0x0005e8000b121844 */
[----:B-1----:R-:W2:Y:S04]  /*a730*/  LDL.LU.64 R34, [R1+0x208] ;  /* 0x0002080001227983 */ /* 0x002ea80000300a00 */
[----:B------:R1:W-:Y:S04]  /*a740*/  LDGSTS.E [R18+0x4000], [R58.64], P6 ;  /* 0x040000003a127fae */ /* 0x0003e8000b121844 */
        /* <DEDUP_REMOVED lines=13> */
[----:B------:R1:W-:Y:S01]  /*a820*/  LDGSTS.E [R18+0xb000], [R170.64], P6 ;  /* 0x0b000000aa127fae */ /* 0x0003e2000b121844 */
[----:B------:R-:W-:-:S03]  /*a830*/  IADD3 R8, R7, -0x51, RZ ;  /* 0xffffffaf07087810 */ /* 0x000fc60007ffe0ff */
[----:B------:R1:W-:Y:S01]  /*a840*/  LDGSTS.E [R18+0xb800], [R178.64], P6 ;  /* 0x0b800000b2127fae */ /* 0x0003e2000b121844 */
[----:B------:R-:W-:-:S03]  /*a850*/  IADD3 R250, R7, -0x55, RZ ;  /* 0xffffffab07fa7810 */ /* 0x000fc60007ffe0ff */
[----:B------:R1:W-:Y:S01]  /*a860*/  LDGSTS.E [R18+0xc000], [R186.64], P6 ;  /* 0x0c000000ba127fae */ /* 0x0003e2000b121844 */
[----:B------:R-:W-:-:S03]  /*a870*/  LOP3.LUT R7, R18, 0x20, RZ, 0x3c, !PT ;  /* 0x0000002012077812 */ /* 0x000fc600078e3cff */
[----:B------:R1:W-:Y:S04]  /*a880*/  LDGSTS.E [R18+0xc800], [R194.64], P6 ;  /* 0x0c800000c2127fae */ /* 0x0003e8000b121844 */
[----:B------:R1:W-:Y:S04]  /*a890*/  LDGSTS.E [R18+0xd000], [R202.64], P6 ;  /* 0x0d000000ca127fae */ /* 0x0003e8000b121844 */
[----:B------:R1:W-:Y:S04]  /*a8a0*/  LDGSTS.E [R18+0xd800], [R210.64], P6 ;  /* 0x0d800000d2127fae */ /* 0x0003e8000b121844 */
[----:B------:R1:W-:Y:S04]  /*a8b0*/  LDGSTS.E [R18+0xe000], [R218.64], P6 ;  /* 0x0e000000da127fae */ /* 0x0003e8000b121844 */
[----:B------:R1:W-:Y:S04]  /*a8c0*/  LDGSTS.E [R18+0xe800], [R226.64], P6 ;  /* 0x0e800000e2127fae */ /* 0x0003e8000b121844 */
[----:B------:R1:W-:Y:S04]  /*a8d0*/  LDGSTS.E [R18+0xf000], [R234.64], P6 ;  /* 0x0f000000ea127fae */ /* 0x0003e8000b121844 */
[----:B------:R-:W-:Y:S04]  /*a8e0*/  STL.64 [R1+0x948], R42 ;  /* 0x0009482a01007387 */ /* 0x000fe80000100a00 */
[----:B------:R1:W-:Y:S04]  /*a8f0*/  LDGSTS.E [R18+0xf800], [R242.64], P6 ;  /* 0x0f800000f2127fae */ /* 0x0003e8000b121844 */
[----:B------:R1:W-:Y:S04]  /*a900*/  STL.64 [R1+0x950], R50 ;  /* 0x0009503201007387 */ /* 0x0003e80000100a00 */
[----:B------:R1:W-:Y:S04]  /*a910*/  STL.64 [R1+0x958], R58 ;  /* 0x0009583a01007387 */ /* 0x0003e80000100a00 */
[----:B--2---:R2:W-:Y:S04]  /*a920*/  LDGSTS.E [R7+0x200], [R34.64], P6 ;  /* 0x0020000022077fae */ /* 0x0045e8000b121844 */
[----:B---3--:R3:W-:Y:S04]  /*a930*/  LDGSTS.E [R7+0xa00], [R12.64], P6 ;  /* 0x00a000000c077fae */ /* 0x0087e8000b121844 */
[----:B------:R1:W-:Y:S04]  /*a940*/  LDGSTS.E [R7+0x1200], [R10.64], P6 ;  /* 0x012000000a077fae */ /* 0x0003e8000b121844 */
[----:B------:R2:W-:Y:S04]  /*a950*/  LDGSTS.E [R7+0x1a00], [R248.64], P6 ;  /* 0x01a00000f8077fae */ /* 0x0005e8000b121844 */
[----:B---3--:R-:W3:Y:S04]  /*a960*/  LDL.64 R12, [R1+0x200] ;  /* 0x00020000010c7983 */ /* 0x008ee80000100a00 */
[----:B-1----:R-:W4:Y:S04]  /*a970*/  LDL.64 R10, [R1+0x1e0] ;  /* 0x0001e000010a7983 */ /* 0x002f280000100a00 */
[----:B--2---:R-:W2:Y:S04]  /*a980*/  LDL.64 R248, [R1+0x1c0] ;  /* 0x0001c00001f87983 */ /* 0x004ea80000100a00 */
        /* <DEDUP_REMOVED lines=18> */
[----:B------:R-:W-:-:S03]  /*aab0*/  SEL R0, RZ, 0x4, P5 ;  /* 0x00000004ff007807 */ /* 0x000fc60002800000 */
[----:B------:R1:W-:Y:S01]  /*aac0*/  LDGSTS.E [R7+0xb200], [R172.64], P6 ;  /* 0x0b200000ac077fae */ /* 0x0003e2000b121844 */
[----:B------:R-:W-:-:S03]  /*aad0*/  ISETP.GT.AND P5, PT, R6, 0x7f, PT ;  /* 0x0000007f0600780c */ /* 0x000fc60003fa4270 */
        /* <DEDUP_REMOVED lines=10> */
[----:B---3--:R1:W-:Y:S04]  /*ab80*/  LDGSTS.E [R6+0x400], [R12.64], P6 ;  /* 0x004000000c067fae */ /* 0x0083e8000b121844 */
[----:B----4-:R3:W-:Y:S04]  /*ab90*/  LDGSTS.E [R6+0xc00], [R10.64], P6 ;  /* 0x00c000000a067fae */ /* 0x0107e8000b121844 */
[----:B--2---:R2:W-:Y:S04]  /*aba0*/  LDGSTS.E [R6+0x1400], [R248.64], P6 ;  /* 0x01400000f8067fae */ /* 0x0045e8000b121844 */
[----:B------:R1:W-:Y:S04]  /*abb0*/  LDGSTS.E [R6+0x1c00], [R22.64], P6 ;  /* 0x01c0000016067fae */ /* 0x0003e8000b121844 */
[----:B---3--:R-:W3:Y:S04]  /*abc0*/  LDL.64 R10, [R1+0x1f8] ;  /* 0x0001f800010a7983 */ /* 0x008ee80000100a00 */
        /* <DEDUP_REMOVED lines=31> */
[----:B--2---:R2:W-:Y:S04]  /*adc0*/  LDGSTS.E [R9+0xe00], [R248.64], P6 ;  /* 0x00e00000f8097fae */ /* 0x0045e8000b121844 */
[----:B------:R4:W-:Y:S04]  /*add0*/  LDGSTS.E [R9+0x1600], [R2.64], P6 ;  /* 0x0160000002097fae */ /* 0x0009e8000b121844 */
[----:B------:R1:W-:Y:S04]  /*ade0*/  LDGSTS.E [R9+0x1e00], [R24.64], P6 ;  /* 0x01e0000018097fae */ /* 0x0003e8000b121844 */
[----:B------:R2:W-:Y:S04]  /*adf0*/  LDGSTS.E [R9+0x2600], [R32.64], P6 ;  /* 0x0260000020097fae */ /* 0x0005e8000b121844 */
[----:B----4-:R-:W4:Y:S04]  /*ae00*/  LDL.LU.64 R2, [R1+0x998] ;  /* 0x0009980001027983 */ /* 0x010f280000300a00 */
[----:B-1----:R-:W4:Y:S04]  /*ae10*/  LDL.LU.64 R6, [R1+0x158] ;  /* 0x0001580001067983 */ /* 0x002f280000300a00 */
[----:B------:R-:W4:Y:S04]  /*ae20*/  LDL.LU.64 R18, [R1+0x138] ;  /* 0x0001380001127983 */ /* 0x000f280000300a00 */
[----:B------:R-:W4:Y:S04]  /*ae30*/  LDL.LU.64 R12, [R1+0x118] ;  /* 0x00011800010c7983 */ /* 0x000f280000300a00 */
        /* <DEDUP_REMOVED lines=19> */
[----:B------:R-:W1:Y:S04]  /*af70*/  S2R R50, SR_TID.X ;  /* 0x0000000000327919 */ /* 0x000e680000002100 */
[----:B------:R1:W-:Y:S04]  /*af80*/  LDGSTS.E [R9+0xc600], [R192.64], P6 ;  /* 0x0c600000c0097fae */ /* 0x0003e8000b121844 */
[----:B------:R1:W-:Y:S04]  /*af90*/  LDGSTS.E [R9+0xce00], [R200.64], P6 ;  /* 0x0ce00000c8097fae */ /* 0x0003e8000b121844 */
[----:B------:R1:W-:Y:S04]  /*afa0*/  LDGSTS.E [R9+0xd600], [R208.64], P6 ;  /* 0x0d600000d0097fae */ /* 0x0003e8000b121844 */
[----:B------:R1:W-:Y:S04]  /*afb0*/  LDGSTS.E [R9+0xde00], [R216.64], P6 ;  /* 0x0de00000d8097fae */ /* 0x0003e8000b121844 */
[----:B------:R2:W-:Y:S04]  /*afc0*/  LDGSTS.E [R9+0xe600], [R224.64], P6 ;  /* 0x0e600000e0097fae */ /* 0x0005e8000b121844 */
[----:B------:R2:W-:Y:S04]  /*afd0*/  LDGSTS.E [R9+0xee00], [R232.64], P6 ;  /* 0x0ee00000e8097fae */ /* 0x0005e8000b121844 */
[----:B------:R4:W-:Y:S01]  /*afe0*/  LDGSTS.E [R9+0xf600], [R240.64], P6 ;  /* 0x0f600000f0097fae */ /* 0x0009e2000b121844 */
[----:B------:R-:W-:Y:S01]  /*aff0*/  IMAD.SHL.U32 R252, R252, 0x40, RZ ;  /* 0x00000040fcfc7824 */ /* 0x000fe200078e00ff */
[----:B-1----:R-:W-:-:S02]  /*b000*/  LOP3.LUT R26, R50, 0x7f, RZ, 0xc0, !PT ;  /* 0x0000007f321a7812 */ /* 0x002fc400078ec0ff */
[----:B---3--:R-:W3:Y:S04]  /*b010*/  LDL.LU.64 R10, [R1+0xf8] ;  /* 0x0000f800010a7983 */ /* 0x008ee80000300a00 */
[----:B--2---:R-:W2:Y:S01]  /*b020*/  LDL.LU.64 R248, [R1+0xd8] ;  /* 0x0000d80001f87983 */ /* 0x004ea20000300a00 */
[----:B------:R-:W-:-:S03]  /*b030*/  IMAD.SHL.U32 R27, R26, 0x4, RZ ;  /* 0x000000041a1b7824 */ /* 0x000fc600078e00ff */
[----:B------:R-:W2:Y:S01]  /*b040*/  LDL.LU.64 R58, [R1+0xb8] ;  /* 0x0000b800013a7983 */ /* 0x000ea20000300a00 */
[----:B------:R-:W-:Y:S02]  /*b050*/  SEL R0, R0, RZ, P5 ;  /* 0x000000ff00007207 */ /* 0x000fe40002800000 */
[----:B------:R-:W-:Y:S01]  /*b060*/  ISETP.GE.U32.AND P5, PT, R250, 0x7fffff6c, PT ;  /* 0x7fffff6cfa00780c */ /* 0x000fe20003fa6070 */
[----:B----4-:R1:W-:Y:S04]  /*b070*/  LDGSTS.E [R9+0xfe00], [R2.64], P6 ;  /* 0x0fe0000002097fae */ /* 0x0103e8000b121844 */
[----:B------:R-:W0:Y:S01]  /*b080*/  LDGDEPBAR ;  /* 0x00000000000079af */ /* 0x000e220000000000 */
[----:B------:R-:W-:Y:S01]  /*b090*/  ISETP.GE.U32.AND P6, PT, R8, 0x7fffff70, PT ;  /* 0x7fffff700800780c */ /* 0x000fe20003fc6070 */
[----:B-1----:R-:W-:-:S02]  /*b0a0*/  IMAD.WIDE R8, R252, 0x4, R4 ;  /* 0x00000004fc087825 */ /* 0x002fc400078e0204 */
[----:B------:R-:W-:Y:S02]  /*b0b0*/  BAR.SYNC.DEFER_BLOCKING 0x0 ;  /* 0x0000000000007b1d */ /* 0x000fe40000010000 */
[----:B------:R-:W-:-:S04]  /*b0c0*/  IMAD.WIDE R250, R252, 0x4, R6 ;  /* 0x00000004fcfa7825 */ /* 0x000fc800078e0206 */
[----:B------:R1:W-:Y:S04]  /*b0d0*/  STL.64 [R1+0x2c8], R8 ;  /* 0x0002c80801007387 */ /* 0x0003e80000100a00 */
[----:B------:R-:W4:Y:S01]  /*b0e0*/  LDL.LU.64 R42, [R1+0x98] ;  /* 0x00009800012a7983 */ /* 0x000f220000300a00 */
[----:B------:R-:W-:-:S04]  /*b0f0*/  IMAD.WIDE R18, R252, 0x4, R18 ;  /* 0x00000004fc127825 */ /* 0x000fc800078e0212 */
[----:B------:R-:W-:Y:S01]  /*b100*/  IMAD.WIDE R12, R252, 0x4, R12 ;  /* 0x00000004fc0c7825 */ /* 0x000fe200078e020c */
[----:B------:R-:W-:Y:S01]  /*b110*/  @!PT LDS RZ, [RZ] ;  /* 0x00000000fffff984 */ /* 0x000fe20000000800 */
[----:B------:R-:W-:Y:S01]  /*b120*/  @!PT LDS RZ, [RZ] ;  /* 0x00000000fffff984 */ /* 0x000fe20000000800 */
[----:B------:R-:W-:Y:S01]  /*b130*/  @!PT LDS RZ, [RZ] ;  /* 0x00000000fffff984 */ /* 0x000fe20000000800 */
[----:B------:R1:W-:Y:S04]  /*b140*/  LDGSTS.E [R27+0x38000], [R8.64], !P4 ;  /* 0x38000000081b7fae */ /* 0x0003e8000e121844 */
[----:B------:R1:W-:Y:S04]  /*b150*/  LDGSTS.E [R27+0x38800], [R250.64], !P1 ;  /* 0x38800000fa1b7fae */ /* 0x0003e8000c921844 */
[----:B------:R1:W-:Y:S04]  /*b160*/  LDGSTS.E [R27+0x39000], [R18.64], !P0 ;  /* 0x39000000121b7fae */ /* 0x0003e8000c121844 */
[----:B-1----:R-:W4:Y:S04]  /*b170*/  LDL.LU.64 R8, [R1+0x78] ;  /* 0x0000780001087983 */ /* 0x002f280000300a00 */
[----:B------:R-:W4:Y:S04]  /*b180*/  LDL.LU.64 R6, [R1+0x58] ;  /* 0x0000580001067983 */ /* 0x000f280000300a00 */
[----:B------:R1:W-:Y:S04]  /*b190*/  STL.64 [R1+0x2c0], R250 ;  /* 0x0002c0fa01007387 */ /* 0x0003e80000100a00 */
[----:B------:R1:W-:Y:S04]  /*b1a0*/  STL.64 [R1+0x2b8], R18 ;  /* 0x0002b81201007387 */ /* 0x0003e80000100a00 */
[----:B------:R1:W-:Y:S04]  /*b1b0*/  STL.64 [R1+0x2b0], R12 ;  /* 0x0002b00c01007387 */ /* 0x0003e80000100a00 */
[----:B-1----:R-:W4:Y:S04]  /*b1c0*/  LDL.LU.64 R250, [R1+0x38] ;  /* 0x0000380001fa7983 */ /* 0x002f280000300a00 */
[----:B------:R-:W4:Y:S01]  /*b1d0*/  LDL.LU.64 R18, [R1+0x20] ;  /* 0x0000200001127983 */ /* 0x000f220000300a00 */
[----:B------:R-:W-:-:S03]  /*b1e0*/  IMAD.MOV.U32 R51, RZ, RZ, c[0x0][0x180] ;  /* 0x00006000ff337624 */ /* 0x000fc600078e00ff */
[----:B------:R1:W-:Y:S02]  /*b1f0*/  LDGSTS.E [R27+0x39800], [R12.64], !P3 ;  /* 0x398000000c1b7fae */ /* 0x0003e4000d921844 */
[----:B------:R-:W-:-:S04]  /*b200*/  IADD3 R4, R51, -0x59, RZ ;  /* 0xffffffa733047810 */ /* 0x000fc80007ffe0ff */
[----:B------:R-:W-:Y:S02]  /*b210*/  ISETP.GE.U32.AND P4, PT, R4, 0x7fffff68, PT ;  /* 0x7fffff680400780c */ /* 0x000fe40003f86070 */
[C---:B------:R-:W-:Y:S02]  /*b220*/  IADD3 R4, R51.reuse, -0x5d, RZ ;  /* 0xffffffa333047810 */ /* 0x040fe40007ffe0ff */
[C---:B------:R-:W-:Y:S02]  /*b230*/  IADD3 R5, R51.reuse, -0x61, RZ ;  /* 0xffffff9f33057810 */ /* 0x040fe40007ffe0ff */
[----:B------:R-:W-:Y:S01]  /*b240*/  ISETP.GE.U32.AND P1, PT, R4, 0x7fffff64, PT ;  /* 0x7fffff640400780c */ /* 0x000fe20003f26070 */
[----:B-1----:R-:W4:Y:S01]  /*b250*/  LDL.LU.64 R12, [R1+0x8] ;  /* 0x00000800010c7983 */ /* 0x002f220000300a00 */
[----:B------:R-:W-:Y:S02]  /*b260*/  IADD3 R4, R51, -0x65, RZ ;  /* 0xffffff9b33047810 */ /* 0x000fe40007ffe0ff */
[----:B------:R-:W-:-:S02]  /*b270*/  ISETP.GE.U32.AND P0, PT, R5, 0x7fffff60, PT ;  /* 0x7fffff600500780c */ /* 0x000fc40003f06070 */
[----:B------:R-:W-:Y:S02]  /*b280*/  ISETP.GE.U32.AND P3, PT, R4, 0x7fffff5c, PT ;  /* 0x7fffff5c0400780c */ /* 0x000fe40003f66070 */
[----:B------:R-:W-:Y:S01]  /*b290*/  IADD3 R4, R51, -0x69, RZ ;  /* 0xffffff9733047810 */ /* 0x000fe20007ffe0ff */
[----:B---3--:R-:W-:-:S04]  /*b2a0*/  IMAD.WIDE R10, R252, 0x4, R10 ;  /* 0x00000004fc0a7825 */ /* 0x008fc800078e020a */
[C---:B--2---:R-:W-:Y:S01]  /*b2b0*/  IMAD.WIDE R248, R252.reuse, 0x4, R248 ;  /* 0x00000004fcf87825 */ /* 0x044fe200078e02f8 */
[----:B------:R1:W-:Y:S03]  /*b2c0*/  STL.64 [R1+0x2a8], R10 ;  /* 0x0002a80a01007387 */ /* 0x0003e60000100a00 */
[----:B------:R-:W-:Y:S01]  /*b2d0*/  IMAD.WIDE R58, R252, 0x4, R58 ;  /* 0x00000004fc3a7825 */ /* 0x000fe200078e023a */
[----:B------:R1:W-:Y:S04]  /*b2e0*/  LDGSTS.E [R27+0x3a000], [R10.64], !P6 ;  /* 0x3a0000000a1b7fae */ /* 0x0003e8000f121844 */
[----:B------:R2:W-:Y:S04]  /*b2f0*/  LDGSTS.E [R27+0x3a800], [R248.64], !P5 ;  /* 0x3a800000f81b7fae */ /* 0x0005e8000e921844 */
[----:B-1----:R-:W3:Y:S04]  /*b300*/  LDL.LU.64 R10, [R1+0x990] ;  /* 0x00099000010a7983 */ /* 0x002ee80000300a00 */
[----:B------:R2:W-:Y:S04]  /*b310*/  STL.64 [R1+0x2a0], R248 ;  /* 0x0002a0f801007387 */ /* 0x0005e80000100a00 */
[----:B------:R-:W-:Y:S01]  /*b320*/  STL.64 [R1+0x298], R58 ;  /* 0x0002983a01007387 */ /* 0x000fe20000100a00 */
[----:B------:R-:W-:-:S03]  /*b330*/  ISETP.GE.U32.AND P6, PT, R4, 0x7fffff58, PT ;  /* 0x7fffff580400780c */ /* 0x000fc60003fc6070 */
[----:B------:R1:W-:Y:S04]  /*b340*/  LDGSTS.E [R27+0x3b000], [R58.64], !P4 ;  /* 0x3b0000003a1b7fae */ /* 0x0003e8000e121844 */
[----:B--2---:R-:W3:Y:S01]  /*b350*/  LDL.LU.64 R248, [R1+0x988] ;  /* 0x0009880001f87983 */ /* 0x004ee20000300a00 */
[----:B----4-:R-:W-:-:S05]  /*b360*/  IMAD.WIDE R42, R252, 0x4, R42 ;  /* 0x00000004fc2a7825 */ /* 0x010fca00078e022a */
[----:B------:R-:W-:Y:S04]  /*b370*/  STL.64 [R1+0x290], R42 ;  /* 0x0002902a01007387 */ /* 0x000fe80000100a00 */
[----:B------:R4:W-:Y:S01]  /*b380*/  LDGSTS.E [R27+0x3b800], [R42.64], !P1 ;  /* 0x3b8000002a1b7fae */ /* 0x0009e2000c921844 */
[----:B------:R-:W-:-:S04]  /*b390*/  IMAD.WIDE R8, R252, 0x4, R8 ;  /* 0x00000004fc087825 */ /* 0x000fc800078e0208 */
[C---:B------:R-:W-:Y:S01]  /*b3a0*/  IMAD.WIDE R6, R252.reuse, 0x4, R6 ;  /* 0x00000004fc067825 */ /* 0x040fe200078e0206 */
[----:B------:R1:W-:Y:S04]  /*b3b0*/  STL.64 [R1+0x288], R8 ;  /* 0x0002880801007387 */ /* 0x0003e80000100a00 */
[----:B------:R1:W-:Y:S04]  /*b3c0*/  LDGSTS.E [R27+0x3c000], [R8.64], !P0 ;  /* 0x3c000000081b7fae */ /* 0x0003e8000c121844 */
[----:B------:R1:W-:Y:S04]  /*b3d0*/  STL.64 [R1+0x280], R6 ;  /* 0x0002800601007387 */ /* 0x0003e80000100a00 */
[----:B------:R1:W-:Y:S02]  /*b3e0*/  LDGSTS.E [R27+0x3c800], [R6.64], !P3 ;  /* 0x3c800000061b7fae */ /* 0x0003e4000d921844 */
[----:B-1----:R-:W-:-:S04]  /*b3f0*/  IMAD.WIDE R8, R252, 0x4, R250 ;  /* 0x00000004fc087825 */ /* 0x002fc800078e02fa */
[----:B------:R-:W-:Y:S01]  /*b400*/  IMAD.WIDE R18, R252, 0x4, R18 ;  /* 0x00000004fc127825 */ /* 0x000fe200078e0212 */
[----:B------:R1:W-:Y:S04]  /*b410*/  LDGSTS.E [R27+0x3d000], [R8.64], !P6 ;  /* 0x3d000000081b7fae */ /* 0x0003e8000f121844 */
[----:B------:R-:W2:Y:S04]  /*b420*/  LDL.LU.64 R6, [R1+0x170] ;  /* 0x0001700001067983 */ /* 0x000ea80000300a00 */
[----:B------:R1:W-:Y:S04]  /*b430*/  STL.64 [R1+0x278], R8 ;  /* 0x0002780801007387 */ /* 0x0003e80000100a00 */
[----:B----4-:R-:W4:Y:S04]  /*b440*/  LDL.LU.64 R42, [R1+0x150] ;  /* 0x00015000012a7983 */ /* 0x010f280000300a00 */
[----:B------:R1:W-:Y:S04]  /*b450*/  STL.64 [R1+0x270], R18 ;  /* 0x0002701201007387 */ /* 0x0003e80000100a00 */
[----:B-1----:R-:W4:Y:S01]  /*b460*/  LDL.LU.64 R8, [R1+0x130] ;  /* 0x0001300001087983 */ /* 0x002f220000300a00 */
[----:B------:R-:W-:-:S02]  /*b470*/  IADD3 R5, R51, -0x6d, RZ ;  /* 0xffffff9333057810 */ /* 0x000fc40007ffe0ff */
[----:B------:R-:W-:Y:S02]  /*b480*/  IADD3 R4, R51, -0x71, RZ ;  /* 0xffffff8f33047810 */ /* 0x000fe40007ffe0ff */
[----:B------:R-:W-:Y:S02]  /*b490*/  ISETP.GE.U32.AND P5, PT, R5, 0x7fffff54, PT ;  /* 0x7fffff540500780c */ /* 0x000fe40003fa6070 */
[----:B------:R-:W-:Y:S02]  /*b4a0*/  ISETP.GE.U32.AND P4, PT, R4, 0x7fffff50, PT ;  /* 0x7fffff500400780c */ /* 0x000fe40003f86070 */
[----:B------:R-:W-:Y:S01]  /*b4b0*/  IADD3 R4, R51, -0x75, RZ ;  /* 0xffffff8b33047810 */ /* 0x000fe20007ffe0ff */
[----:B------:R-:W-:-:S03]  /*b4c0*/  IMAD.WIDE R12, R252, 0x4, R12 ;  /* 0x00000004fc0c7825 */ /* 0x000fc600078e020c */
[----:B------:R-:W-:Y:S02]  /*b4d0*/  ISETP.GE.U32.AND P1, PT, R4, 0x7fffff4c, PT ;  /* 0x7fffff4c0400780c */ /* 0x000fe40003f26070 */
[----:B------:R1:W-:Y:S01]  /*b4e0*/  STL.64 [R1+0x258], R12 ;  /* 0x0002580c01007387 */ /* 0x0003e20000100a00 */
[----:B------:R-:W-:-:S03]  /*b4f0*/  IADD3 R5, R51, -0x79, RZ ;  /* 0xffffff8733057810 */ /* 0x000fc60007ffe0ff */
[----:B------:R1:W-:Y:S01]  /*b500*/  LDGSTS.E [R27+0x3d800], [R18.64], !P5 ;  /* 0x3d800000121b7fae */ /* 0x0003e2000e921844 */
[----:B------:R-:W-:-:S03]  /*b510*/  IADD3 R4, R51, -0x7d, RZ ;  /* 0xffffff8333047810 */ /* 0x000fc60007ffe0ff */
[----:B------:R3:W-:Y:S01]  /*b520*/  LDGSTS.E [R27+0x3e000], [R12.64], !P4 ;  /* 0x3e0000000c1b7fae */ /* 0x0007e2000e121844 */
[----:B------:R-:W-:Y:S01]  /*b530*/  IMAD.WIDE R16, R252, 0x4, R16 ;  /* 0x00000004fc107825 */ /* 0x000fe200078e0210 */
[----:B------:R-:W-:Y:S02]  /*b540*/  ISETP.GE.U32.AND P0, PT, R5, 0x7fffff48, PT ;  /* 0x7fffff480500780c */ /* 0x000fe40003f06070 */
[----:B------:R-:W4:Y:S01]  /*b550*/  LDL.LU.64 R250, [R1+0x110] ;  /* 0x0001100001fa7983 */ /* 0x000f220000300a00 */
[----:B------:R-:W-:-:S03]  /*b560*/  ISETP.GE.U32.AND P3, PT, R4, 0x7fffff44, PT ;  /* 0x7fffff440400780c */ /* 0x000fc60003f66070 */
[----:B-1----:R-:W4:Y:S01]  /*b570*/  LDL.LU.64 R18, [R1+0xf0] ;  /* 0x0000f00001127983 */ /* 0x002f220000300a00 */
[C---:B------:R-:W-:Y:S02]  /*b580*/  IADD3 R4, R51.reuse, -0x42, RZ ;  /* 0xffffffbe33047810 */ /* 0x040fe40007ffe0ff */
[----:B------:R-:W-:Y:S02]  /*b590*/  IADD3 R5, R51, -0x46, RZ ;  /* 0xffffffba33057810 */ /* 0x000fe40007ffe0ff */
[----:B------:R-:W-:Y:S02]  /*b5a0*/  LOP3.LUT R50, R50, 0x7f, RZ, 0xc0, !PT ;  /* 0x0000007f32327812 */ /* 0x000fe400078ec0ff */
[----:B------:R-:W-:Y:S01]  /*b5b0*/  ISETP.GE.U32.AND P6, PT, R4, 0x7fffff7f, PT ;  /* 0x7fffff7f0400780c */ /* 0x000fe20003fc6070 */
[----:B---3--:R-:W-:Y:S01]  /*b5c0*/  IMAD.WIDE R10, R252, 0x4, R10 ;  /* 0x00000004fc0a7825 */ /* 0x008fe200078e020a */
[----:B------:R-:W-:-:S03]  /*b5d0*/  ISETP.GE.U32.AND P5, PT, R5, 0x7fffff7b, PT ;  /* 0x7fffff7b0500780c */ /* 0x000fc60003fa6070 */
[----:B------:R-:W-:-:S05]  /*b5e0*/  IMAD.WIDE R12, R252, 0x4, R248 ;  /* 0x00000004fc0c7825 */ /* 0x000fca00078e02f8 */
[----:B------:R1:W-:Y:S04]  /*b5f0*/  STL.64 [R1+0x250], R12 ;  /* 0x0002500c01007387 */ /* 0x0003e80000100a00 */
[----:B------:R1:W-:Y:S01]  /*b600*/  LDGSTS.E [R27+0x3e800], [R12.64], !P1 ;  /* 0x3e8000000c1b7fae */ /* 0x0003e2000c921844 */
[----:B------:R-:W-:-:S03]  /*b610*/  IMAD.SHL.U32 R50, R50, 0x4, RZ ;  /* 0x0000000432327824 */ /* 0x000fc600078e00ff */
[----:B------:R3:W-:Y:S04]  /*b620*/  LDGSTS.E [R27+0x3f000], [R10.64], !P0 ;  /* 0x3f0000000a1b7fae */ /* 0x0007e8000c121844 */
[----:B-1----:R-:W4:Y:S04]  /*b630*/  LDL.LU.64 R12, [R1+0xd0] ;  /* 0x0000d000010c7983 */ /* 0x002f280000300a00 */
[----:B------:R-:W-:Y:S04]  /*b640*/  STL.64 [R1+0x248], R10 ;  /* 0x0002480a01007387 */ /* 0x000fe80000100a00 */
[----:B------:R1:W-:Y:S01]  /*b650*/  STL.64 [R1+0x240], R16 ;  /* 0x0002401001007387 */ /* 0x0003e20000100a00 */
[----:B------:R-:W-:-:S03]  /*b660*/  LOP3.LUT R249, R50, 0x20, RZ, 0x3c, !PT ;  /* 0x0000002032f97812 */ /* 0x000fc600078e3cff */
[----:B------:R1:W-:Y:S01]  /*b670*/  LDGSTS.E [R27+0x3f800], [R16.64], !P3 ;  /* 0x3f800000101b7fae */ /* 0x0003e2000d921844 */
[----:B--2---:R-:W-:-:S03]  /*b680*/  IMAD.WIDE R58, R252, 0x4, R6 ;  /* 0x00000004fc3a7825 */ /* 0x004fc600078e0206 */
[----:B------:R-:W2:Y:S04]  /*b690*/  LDL.LU.64 R6, [R1+0xb0] ;  /* 0x0000b00001067983 */ /* 0x000ea80000300a00 */
[----:B------:R4:W-:Y:S02]  /*b6a0*/  STL.64 [R1+0x238], R58 ;  /* 0x0002383a01007387 */ /* 0x0009e40000100a00 */
[C---:B----4-:R-:W-:Y:S02]  /*b6b0*/  IMAD.WIDE R42, R252.reuse, 0x4, R42 ;  /* 0x00000004fc2a7825 */ /* 0x050fe400078e022a */
[----:B-1----:R-:W4:Y:S04]  /*b6c0*/  LDL.LU.64 R16, [R1+0x90] ;  /* 0x0000900001107983 */ /* 0x002f280000300a00 */
[----:B---3--:R-:W3:Y:S01]  /*b6d0*/  LDL.LU.64 R10, [R1+0x70] ;  /* 0x00007000010a7983 */ /* 0x008ee20000300a00 */
[----:B------:R-:W-:-:S03]  /*b6e0*/  IMAD.WIDE R8, R252, 0x4, R8 ;  /* 0x00000004fc087825 */ /* 0x000fc600078e0208 */
[----:B------:R1:W-:Y:S04]  /*b6f0*/  STL.64 [R1+0x230], R42 ;  /* 0x0002302a01007387 */ /* 0x0003e80000100a00 */
[----:B------:R1:W-:Y:S04]  /*b700*/  LDGSTS.E [R249+0x38200], [R58.64], !P6 ;  /* 0x382000003af97fae */ /* 0x0003e8000f121844 */
[----:B------:R1:W-:Y:S04]  /*b710*/  STL.64 [R1+0x228], R8 ;  /* 0x0002280801007387 */ /* 0x0003e80000100a00 */
[----:B------:R1:W-:Y:S04]  /*b720*/  LDGSTS.E [R249+0x38a00], [R42.64], !P5 ;  /* 0x38a000002af97fae */ /* 0x0003e8000e921844 */
[----:B-1----:R-:W3:Y:S04]  /*b730*/  LDL.LU.64 R58, [R1+0x50] ;  /* 0x00005000013a7983 */ /* 0x002ee80000300a00 */
[----:B------:R-:W3:Y:S01]  /*b740*/  LDL.LU.64 R42, [R1+0x30] ;  /* 0x00003000012a7983 */ /* 0x000ee20000300a00 */
[----:B------:R-:W-:-:S04]  /*b750*/  IADD3 R4, R51, -0x4a, RZ ;  /* 0xffffffb633047810 */ /* 0x000fc80007ffe0ff */
[----:B------:R-:W-:Y:S02]  /*b760*/  ISETP.GE.U32.AND P4, PT, R4, 0x7fffff77, PT ;  /* 0x7fffff770400780c */ /* 0x000fe40003f86070 */
[----:B------:R-:W-:-:S04]  /*b770*/  IADD3 R4, R51, -0x4e, RZ ;  /* 0xffffffb233047810 */ /* 0x000fc80007ffe0ff */
[----:B------:R-:W-:Y:S02]  /*b780*/  ISETP.GE.U32.AND P1, PT, R4, 0x7fffff73, PT ;  /* 0x7fffff730400780c */ /* 0x000fe40003f26070 */
[C---:B------:R-:W-:Y:S02]  /*b790*/  IADD3 R4, R51.reuse, -0x56, RZ ;  /* 0xffffffaa33047810 */ /* 0x040fe40007ffe0ff */
[C---:B------:R-:W-:Y:S02]  /*b7a0*/  IADD3 R5, R51.reuse, -0x52, RZ ;  /* 0xffffffae33057810 */ /* 0x040fe40007ffe0ff */
[----:B------:R-:W-:Y:S01]  /*b7b0*/  ISETP.GE.U32.AND P3, PT, R4, 0x7fffff6b, PT ;  /* 0x7fffff6b0400780c */ /* 0x000fe20003f66070 */
[----:B------:R-:W-:Y:S01]  /*b7c0*/  IMAD.WIDE R250, R252, 0x4, R250 ;  /* 0x00000004fcfa7825 */ /* 0x000fe200078e02fa */
[----:B------:R-:W-:Y:S01]  /*b7d0*/  IADD3 R4, R51, -0x5a, RZ ;  /* 0xffffffa633047810 */ /* 0x000fe20007ffe0ff */
[----:B------:R1:W-:Y:S01]  /*b7e0*/  LDGSTS.E [R249+0x39200], [R8.64], !P4 ;  /* 0x3920000008f97fae */ /* 0x0003e2000e121844 */
[----:B------:R-:W-:-:S02]  /*b7f0*/  ISETP.GE.U32.AND P0, PT, R5, 0x7fffff6f, PT ;  /* 0x7fffff6f0500780c */ /* 0x000fc40003f06070 */
[----:B------:R-:W-:Y:S01]  /*b800*/  ISETP.GE.U32.AND P6, PT, R4, 0x7fffff67, PT ;  /* 0x7fffff670400780c */ /* 0x000fe20003fc6070 */
[----:B------:R-:W-:Y:S01]  /*b810*/  IMAD.WIDE R18, R252, 0x4, R18 ;  /* 0x00000004fc127825 */ /* 0x000fe200078e0212 */
[C---:B------:R-:W-:Y:S01]  /*b820*/  IADD3 R5, R51.reuse, -0x5e, RZ ;  /* 0xffffffa233057810 */ /* 0x040fe20007ffe0ff */
[----:B------:R1:W-:Y:S01]  /*b830*/  LDGSTS.E [R249+0x39a00], [R250.64], !P1 ;  /* 0x39a00000faf97fae */ /* 0x0003e2000c921844 */
[----:B------:R-:W-:-:S03]  /*b840*/  IADD3 R4, R51, -0x62, RZ ;  /* 0xffffff9e33047810 */ /* 0x000fc60007ffe0ff */
[----:B-1----:R-:W3:Y:S04]  /*b850*/  LDL.LU.64 R8, [R1+0x18] ;  /* 0x0000180001087983 */ /* 0x002ee80000300a00 */
[----:B------:R1:W-:Y:S01]  /*b860*/  STL.64 [R1+0x220], R250 ;  /* 0x000220fa01007387 */ /* 0x0003e20000100a00 */
[----:B------:R-:W-:-:S03]  /*b870*/  ISETP.GE.U32.AND P5, PT, R5, 0x7fffff63, PT ;  /* 0x7fffff630500780c */ /* 0x000fc60003fa6070 */
[----:B------:R1:W-:Y:S01]  /*b880*/  LDGSTS.E [R249+0x3a200], [R18.64], !P0 ;  /* 0x3a20000012f97fae */ /* 0x0003e2000c121844 */
[----:B------:R-:W-:-:S03]  /*b890*/  ISETP.GE.U32.AND P4, PT, R4, 0x7fffff5f, PT ;  /* 0x7fffff5f0400780c */ /* 0x000fc60003f86070 */
[----:B-1----:R-:W3:Y:S04]  /*b8a0*/  LDL.LU.64 R250, [R1] ;  /* 0x0000000001fa7983 */ /* 0x002ee80000300a00 */
[----:B------:R1:W-:Y:S01]  /*b8b0*/  STL.64 [R1+0x218], R18 ;  /* 0x0002181201007387 */ /* 0x0003e20000100a00 */
[----:B------:R-:W-:-:S05]  /*b8c0*/  IMAD.WIDE R12, R252, 0x4, R12 ;  /* 0x00000004fc0c7825 */ /* 0x000fca00078e020c */
[----:B------:R1:W-:Y:S04]  /*b8d0*/  STL.64 [R1+0x170], R12 ;  /* 0x0001700c01007387 */ /* 0x0003e80000100a00 */
[----:B-1----:R-:W3:Y:S04]  /*b8e0*/  LDL.LU.64 R18, [R1+0x980] ;  /* 0x0009800001127983 */ /* 0x002ee80000300a00 */
[----:B------:R1:W-:Y:S01]  /*b8f0*/  LDGSTS.E [R249+0x3aa00], [R12.64], !P3 ;  /* 0x3aa000000cf97fae */ /* 0x0003e2000d921844 */
[----:B------:R-:W-:-:S03]  /*b900*/  IADD3 R4, R51, -0x66, RZ ;  /* 0xffffff9a33047810 */ /* 0x000fc60007ffe0ff */
[----:B-1----:R-:W3:Y:S01]  /*b910*/  LDL.LU.64 R12, [R1+0x978] ;  /* 0x00097800010c7983 */ /* 0x002ee20000300a00 */
[----:B------:R-:W-:Y:S01]  /*b920*/  ISETP.GE.U32.AND P1, PT, R4, 0x7fffff5b, PT ;  /* 0x7fffff5b0400780c */ /* 0x000fe20003f26070 */
[----:B--2---:R-:W-:-:S05]  /*b930*/  IMAD.WIDE R6, R252, 0x4, R6 ;  /* 0x00000004fc067825 */ /* 0x004fca00078e0206 */
[----:B------:R1:W-:Y:S04]  /*b940*/  STL.64 [R1+0x158], R6 ;  /* 0x0001580601007387 */ /* 0x0003e80000100a00 */
[----:B------:R1:W-:Y:S01]  /*b950*/  LDGSTS.E [R249+0x3b200], [R6.64], !P6 ;  /* 0x3b20000006f97fae */ /* 0x0003e2000f121844 */
[----:B----4-:R-:W-:-:S04]  /*b960*/  IMAD.WIDE R16, R252, 0x4, R16 ;  /* 0x00000004fc107825 */ /* 0x010fc800078e0210 */
[C---:B---3--:R-:W-:Y:S01]  /*b970*/  IMAD.WIDE R10, R252.reuse, 0x4, R10 ;  /* 0x00000004fc0a7825 */ /* 0x048fe200078e020a */
[----:B------:R2:W-:Y:S04]  /*b980*/  LDGSTS.E [R249+0x3ba00], [R16.64], !P5 ;  /* 0x3ba0000010f97fae */ /* 0x0005e8000e921844 */
[----:B------:R3:W-:Y:S04]  /*b990*/  LDGSTS.E [R249+0x3c200], [R10.64], !P4 ;  /* 0x3c2000000af97fae */ /* 0x0007e8000e121844 */
[----:B-1----:R-:W4:Y:S04]  /*b9a0*/  LDL.LU.64 R6, [R1+0x970] ;  /* 0x0009700001067983 */ /* 0x002f280000300a00 */
[----:B------:R2:W-:Y:S04]  /*b9b0*/  STL.64 [R1+0x150], R16 ;  /* 0x0001501001007387 */ /* 0x0005e80000100a00 */
[----:B------:R3:W-:Y:S01]  /*b9c0*/  STL.64 [R1+0x138], R10 ;  /* 0x0001380a01007387 */ /* 0x0007e20000100a00 */
[----:B--2---:R-:W-:-:S04]  /*b9d0*/  IMAD.WIDE R16, R252, 0x4, R42 ;  /* 0x00000004fc107825 */ /* 0x004fc800078e022a */
[----:B---3--:R-:W-:-:S05]  /*b9e0*/  IMAD.WIDE R10, R252, 0x4, R58 ;  /* 0x00000004fc0a7825 */ /* 0x008fca00078e023a */
[----:B------:R1:W-:Y:S04]  /*b9f0*/  STL.64 [R1+0x130], R10 ;  /* 0x0001300a01007387 */ /* 0x0003e80000100a00 */
[----:B------:R-:W2:Y:S04]  /*ba00*/  LDL.LU.64 R42, [R1+0x168] ;  /* 0x00016800012a7983 */ /* 0x000ea80000300a00 */
[----:B------:R1:W-:Y:S04]  /*ba10*/  LDGSTS.E [R249+0x3ca00], [R10.64], !P1 ;  /* 0x3ca000000af97fae */ /* 0x0003e8000c921844 */
[----:B------:R3:W-:Y:S04]  /*ba20*/  STL.64 [R1+0x118], R16 ;  /* 0x0001181001007387 */ /* 0x0007e80000100a00 */
[----:B-1----:R-:W2:Y:S01]  /*ba30*/  LDL.LU.64 R10, [R1+0x148] ;  /* 0x00014800010a7983 */ /* 0x002ea20000300a00 */
[----:B------:R-:W-:-:S02]  /*ba40*/  IADD3 R4, R51, -0x6e, RZ ;  /* 0xffffff9233047810 */ /* 0x000fc40007ffe0ff */
[----:B------:R-:W-:Y:S02]  /*ba50*/  IADD3 R5, R51, -0x6a, RZ ;  /* 0xffffff9633057810 */ /* 0x000fe40007ffe0ff */
[----:B------:R-:W-:Y:S02]  /*ba60*/  ISETP.GE.U32.AND P3, PT, R4, 0x7fffff53, PT ;  /* 0x7fffff530400780c */ /* 0x000fe40003f66070 */
[----:B------:R-:W-:Y:S02]  /*ba70*/  ISETP.GE.U32.AND P0, PT, R5, 0x7fffff57, PT ;  /* 0x7fffff570500780c */ /* 0x000fe40003f06070 */
[C---:B------:R-:W-:Y:S02]  /*ba80*/  IADD3 R4, R51.reuse, -0x72, RZ ;  /* 0xffffff8e33047810 */ /* 0x040fe40007ffe0ff */
[----:B------:R-:W-:Y:S02]  /*ba90*/  IADD3 R5, R51, -0x76, RZ ;  /* 0xffffff8a33057810 */ /* 0x000fe40007ffe0ff */
[----:B------:R-:W-:-:S02]  /*baa0*/  ISETP.GE.U32.AND P6, PT, R4, 0x7fffff4f, PT ;  /* 0x7fffff4f0400780c */ /* 0x000fc40003fc6070 */
[----:B------:R-:W-:Y:S02]  /*bab0*/  IADD3 R4, R51, -0x7a, RZ ;  /* 0xffffff8633047810 */ /* 0x000fe40007ffe0ff */
[----:B------:R-:W-:Y:S02]  /*bac0*/  ISETP.GE.U32.AND P5, PT, R5, 0x7fffff4b, PT ;  /* 0x7fffff4b0500780c */ /* 0x000fe40003fa6070 */
[----:B------:R-:W-:Y:S01]  /*bad0*/  ISETP.GE.U32.AND P4, PT, R4, 0x7fffff47, PT ;  /* 0x7fffff470400780c */ /* 0x000fe20003f86070 */
[C---:B------:R-:W-:Y:S01]  /*bae0*/  IMAD.WIDE R8, R252.reuse, 0x4, R8 ;  /* 0x00000004fc087825 */ /* 0x040fe200078e0208 */
[----:B------:R3:W-:Y:S04]  /*baf0*/  LDGSTS.E [R249+0x3d200], [R16.64], !P0 ;  /* 0x3d20000010f97fae */ /* 0x0007e8000c121844 */
[----:B------:R1:W-:Y:S04]  /*bb00*/  STL.64 [R1+0x110], R8 ;  /* 0x0001100801007387 */ /* 0x0003e80000100a00 */
[----:B------:R1:W-:Y:S01]  /*bb10*/  LDGSTS.E [R249+0x3da00], [R8.64], !P3 ;  /* 0x3da0000008f97fae */ /* 0x0003e2000d921844 */
[----:B---3--:R-:W-:-:S03]  /*bb20*/  IMAD.WIDE R16, R252, 0x4, R250 ;  /* 0x00000004fc107825 */ /* 0x008fc600078e02fa */
[----:B------:R-:W2:Y:S01]  /*bb30*/  LDL.LU.64 R58, [R1+0x128] ;  /* 0x00012800013a7983 */ /* 0x000ea20000300a00 */
[----:B------:R-:W-:-:S03]  /*bb40*/  IADD3 R4, R51, -0x7e, RZ ;  /* 0xffffff8233047810 */ /* 0x000fc60007ffe0ff */
[----:B------:R1:W-:Y:S04]  /*bb50*/  STL.64 [R1+0xf8], R16 ;  /* 0x0000f81001007387 */ /* 0x0003e80000100a00 */
[----:B------:R1:W-:Y:S04]  /*bb60*/  LDGSTS.E [R249+0x3e200], [R16.64], !P6 ;  /* 0x3e20000010f97fae */ /* 0x0003e8000f121844 */
[----:B------:R-:W2:Y:S01]  /*bb70*/  LDL.LU.64 R250, [R1+0x108] ;  /* 0x0001080001fa7983 */ /* 0x000ea20000300a00 */
[----:B------:R-:W-:Y:S01]  /*bb80*/  IADD3 R5, R51, -0x43, RZ ;  /* 0xffffffbd33057810 */ /* 0x000fe20007ffe0ff */
[----:B-1----:R-:W-:Y:S01]  /*bb90*/  IMAD.WIDE R8, R252, 0x4, R12 ;  /* 0x00000004fc087825 */ /* 0x002fe200078e020c */
[----:B------:R-:W-:-:S02]  /*bba0*/  ISETP.GE.U32.AND P1, PT, R4, 0x7fffff43, PT ;  /* 0x7fffff430400780c */ /* 0x000fc40003f26070 */
[----:B------:R-:W-:Y:S01]  /*bbb0*/  ISETP.GE.U32.AND P0, PT, R5, 0x7fffff7e, PT ;  /* 0x7fffff7e0500780c */ /* 0x000fe20003f06070 */
[----:B------:R-:W-:-:S05]  /*bbc0*/  IMAD.SHL.U32 R26, R26, 0x4, RZ ;  /* 0x000000041a1a7824 */ /* 0x000fca00078e00ff */
[----:B------:R-:W-:Y:S01]  /*bbd0*/  LOP3.LUT R50, R26, 0x40, RZ, 0x3c, !PT ;  /* 0x000000401a327812 */ /* 0x000fe200078e3cff */
[----:B----4-:R-:W-:-:S05]  /*bbe0*/  IMAD.WIDE R6, R252, 0x4, R6 ;  /* 0x00000004fc067825 */ /* 0x010fca00078e0206 */
[----:B------:R-:W-:Y:S04]  /*bbf0*/  STL.64 [R1+0xf0], R6 ;  /* 0x0000f00601007387 */ /* 0x000fe80000100a00 */
[----:B------:R1:W-:Y:S04]  /*bc00*/  LDGSTS.E [R249+0x3ea00], [R6.64], !P5 ;  /* 0x3ea0000006f97fae */ /* 0x0003e8000e921844 */
[----:B------:R4:W-:Y:S04]  /*bc10*/  STL.64 [R1+0xd8], R8 ;  /* 0x0000d80801007387 */ /* 0x0009e80000100a00 */
[----:B------:R4:W-:Y:S04]  /*bc20*/  LDGSTS.E [R249+0x3f200], [R8.64], !P4 ;  /* 0x3f20000008f97fae */ /* 0x0009e8000e121844 */
[----:B------:R-:W3:Y:S01]  /*bc30*/  LDL.LU.64 R16, [R1+0xc8] ;  /* 0x0000c80001107983 */ /* 0x000ee20000300a00 */
[----:B----4-:R-:W-:-:S03]  /*bc40*/  IMAD.WIDE R8, R252, 0x4, R18 ;  /* 0x00000004fc087825 */ /* 0x010fc600078e0212 */
[----:B------:R-:W4:Y:S01]  /*bc50*/  LDL.LU.64 R18, [R1+0xe8] ;  /* 0x0000e80001127983 */ /* 0x000f220000300a00 */
[----:B--2---:R-:W-:-:S03]  /*bc60*/  IMAD.WIDE R42, R252, 0x4, R42 ;  /* 0x00000004fc2a7825 */ /* 0x004fc600078e022a */
[----:B------:R2:W-:Y:S04]  /*bc70*/  STL.64 [R1+0xd0], R8 ;  /* 0x0000d00801007387 */ /* 0x0005e80000100a00 */
[----:B------:R-:W3:Y:S04]  /*bc80*/  LDL.LU.64 R12, [R1+0xa8] ;  /* 0x0000a800010c7983 */ /* 0x000ee80000300a00 */
[----:B-1----:R-:W3:Y:S01]  /*bc90*/  LDL.LU.64 R6, [R1+0x88] ;  /* 0x0000880001067983 */ /* 0x002ee20000300a00 */
[----:B------:R-:W-:-:S03]  /*bca0*/  IMAD.WIDE R10, R252, 0x4, R10 ;  /* 0x00000004fc0a7825 */ /* 0x000fc600078e020a */
[----:B------:R1:W-:Y:S04]  /*bcb0*/  STL.64 [R1+0xb8], R42 ;  /* 0x0000b82a01007387 */ /* 0x0003e80000100a00 */
[----:B------:R2:W-:Y:S04]  /*bcc0*/  LDGSTS.E [R249+0x3fa00], [R8.64], !P1 ;  /* 0x3fa0000008f97fae */ /* 0x0005e8000c921844 */
[----:B------:R1:W-:Y:S04]  /*bcd0*/  LDGSTS.E [R50+0x38400], [R42.64], !P0 ;  /* 0x384000002a327fae */ /* 0x0003e8000c121844 */
[----:B--2---:R-:W2:Y:S04]  /*bce0*/  LDL.LU.64 R8, [R1+0x968] ;  /* 0x0009680001087983 */ /* 0x004ea80000300a00 */
[----:B------:R1:W-:Y:S04]  /*bcf0*/  STL.64 [R1+0xb0], R10 ;  /* 0x0000b00a01007387 */ /* 0x0003e80000100a00 */
[----:B-1----:R-:W2:Y:S01]  /*bd00*/  LDL.LU.64 R42, [R1+0x68] ;  /* 0x00006800012a7983 */ /* 0x002ea20000300a00 */
[----:B------:R-:W-:-:S04]  /*bd10*/  IADD3 R4, R51, -0x47, RZ ;  /* 0xffffffb933047810 */ /* 0x000fc80007ffe0ff */
[----:B------:R-:W-:Y:S02]  /*bd20*/  ISETP.GE.U32.AND P3, PT, R4, 0x7fffff7a, PT ;  /* 0x7fffff7a0400780c */ /* 0x000fe40003f66070 */
[C---:B------:R-:W-:Y:S02]  /*bd30*/  IADD3 R4, R51.reuse, -0x4b, RZ ;  /* 0xffffffb533047810 */ /* 0x040fe40007ffe0ff */
[----:B------:R-:W-:Y:S02]  /*bd40*/  IADD3 R5, R51, -0x4f, RZ ;  /* 0xffffffb133057810 */ /* 0x000fe40007ffe0ff */
[----:B------:R-:W-:Y:S02]  /*bd50*/  ISETP.GE.U32.AND P6, PT, R4, 0x7fffff76, PT ;  /* 0x7fffff760400780c */ /* 0x000fe40003fc6070 */
[----:B------:R-:W-:Y:S02]  /*bd60*/  ISETP.GE.U32.AND P5, PT, R5, 0x7fffff72, PT ;  /* 0x7fffff720500780c */ /* 0x000fe40003fa6070 */
[----:B------:R-:W-:Y:S01]  /*bd70*/  IADD3 R4, R51, -0x53, RZ ;  /* 0xffffffad33047810 */ /* 0x000fe20007ffe0ff */
[----:B------:R-:W-:-:S02]  /*bd80*/  IMAD.WIDE R58, R252, 0x4, R58 ;  /* 0x00000004fc3a7825 */ /* 0x000fc400078e023a */
[----:B------:R1:W-:Y:S01]  /*bd90*/  LDGSTS.E [R50+0x38c00], [R10.64], !P3 ;  /* 0x38c000000a327fae */ /* 0x0003e2000d921844 */
[----:B------:R-:W-:Y:S02]  /*bda0*/  ISETP.GE.U32.AND P4, PT, R4, 0x7fffff6e, PT ;  /* 0x7fffff6e0400780c */ /* 0x000fe40003f86070 */
[C---:B------:R-:W-:Y:S01]  /*bdb0*/  IADD3 R4, R51.reuse, -0x57, RZ ;  /* 0xffffffa933047810 */ /* 0x040fe20007ffe0ff */
[----:B------:R-:W-:Y:S01]  /*bdc0*/  IMAD.WIDE R250, R252, 0x4, R250 ;  /* 0x00000004fcfa7825 */ /* 0x000fe200078e02fa */
[----:B------:R-:W-:Y:S01]  /*bdd0*/  IADD3 R5, R51, -0x5b, RZ ;  /* 0xffffffa533057810 */ /* 0x000fe20007ffe0ff */
[----:B------:R1:W-:Y:S04]  /*bde0*/  LDGSTS.E [R50+0x39400], [R58.64], !P6 ;  /* 0x394000003a327fae */ /* 0x0003e8000f121844 */
[----:B-1----:R-:W2:Y:S04]  /*bdf0*/  LDL.LU.64 R10, [R1+0x48] ;  /* 0x00004800010a7983 */ /* 0x002ea80000300a00 */
[----:B------:R-:W2:Y:S01]  /*be00*/  LDL.LU.64 R248, [R1+0x28] ;  /* 0x0000280001f87983 */ /* 0x000ea20000300a00 */
[----:B------:R-:W-:-:S03]  /*be10*/  ISETP.GE.U32.AND P1, PT, R4, 0x7fffff6a, PT ;  /* 0x7fffff6a0400780c */ /* 0x000fc60003f26070 */
[----:B------:R1:W-:Y:S01]  /*be20*/  STL.64 [R1+0x98], R58 ;  /* 0x0000983a01007387 */ /* 0x0003e20000100a00 */
[----:B------:R-:W-:-:S03]  /*be30*/  ISETP.GE.U32.AND P0, PT, R5, 0x7fffff66, PT ;  /* 0x7fffff660500780c */ /* 0x000fc60003f06070 */
[----:B------:R4:W-:Y:S04]  /*be40*/  LDGSTS.E [R50+0x39c00], [R250.64], !P5 ;  /* 0x39c00000fa327fae */ /* 0x0009e8000e921844 */
[----:B-1----:R-:W2:Y:S04]  /*be50*/  LDL.LU.64 R58, [R1+0x10] ;  /* 0x00001000013a7983 */ /* 0x002ea80000300a00 */
[----:B------:R1:W-:Y:S01]  /*be60*/  STL.64 [R1+0x90], R250 ;  /* 0x000090fa01007387 */ /* 0x0003e20000100a00 */
[----:B----4-:R-:W-:-:S05]  /*be70*/  IMAD.WIDE R18, R252, 0x4, R18 ;  /* 0x00000004fc127825 */ /* 0x010fca00078e0212 */
[----:B------:R-:W-:Y:S04]  /*be80*/  STL.64 [R1+0x78], R18 ;  /* 0x0000781201007387 */ /* 0x000fe80000100a00 */
[----:B-1----:R-:W4:Y:S01]  /*be90*/  LDL.LU.64 R250, [R1+0x960] ;  /* 0x0009600001fa7983 */ /* 0x002f220000300a00 */
[----:B---3--:R-:W-:-:S03]  /*bea0*/  IMAD.WIDE R16, R252, 0x4, R16 ;  /* 0x00000004fc107825 */ /* 0x008fc600078e0210 */
[----:B------:R1:W-:Y:S01]  /*beb0*/  LDGSTS.E [R50+0x3a400], [R18.64], !P4 ;  /* 0x3a40000012327fae */ /* 0x0003e2000e121844 */
[----:B------:R-:W-:-:S04]  /*bec0*/  IMAD.WIDE R12, R252, 0x4, R12 ;  /* 0x00000004fc0c7825 */ /* 0x000fc800078e020c */
[C---:B------:R-:W-:Y:S01]  /*bed0*/  IMAD.WIDE R6, R252.reuse, 0x4, R6 ;  /* 0x00000004fc067825 */ /* 0x040fe200078e0206 */
[----:B------:R-:W-:Y:S04]  /*bee0*/  STL.64 [R1+0x70], R16 ;  /* 0x0000701001007387 */ /* 0x000fe80000100a00 */
[----:B------:R3:W-:Y:S04]  /*bef0*/  LDGSTS.E [R50+0x3ac00], [R16.64], !P1 ;  /* 0x3ac0000010327fae */ /* 0x0007e8000c921844 */
[----:B------:R2:W-:Y:S04]  /*bf00*/  STL.64 [R1+0x58], R12 ;  /* 0x0000580c01007387 */ /* 0x0005e80000100a00 */
[----:B------:R2:W-:Y:S04]  /*bf10*/  LDGSTS.E [R50+0x3b400], [R12.64], !P0 ;  /* 0x3b4000000c327fae */ /* 0x0005e8000c121844 */
[----:B------:R1:W-:Y:S01]  /*bf20*/  STL.64 [R1+0x50], R6 ;  /* 0x0000500601007387 */ /* 0x0003e20000100a00 */
[----:B--2---:R-:W-:-:S03]  /*bf30*/  IMAD.WIDE R12, R252, 0x4, R42 ;  /* 0x00000004fc0c7825 */ /* 0x004fc600078e022a */
[----:B------:R-:W2:Y:S01]  /*bf40*/  LDL.LU.64 R42, [R1+0x160] ;  /* 0x00016000012a7983 */ /* 0x000ea20000300a00 */
[----:B------:R-:W-:-:S04]  /*bf50*/  IADD3 R4, R51, -0x5f, RZ ;  /* 0xffffffa133047810 */ /* 0x000fc80007ffe0ff */
[----:B------:R-:W-:Y:S02]  /*bf60*/  ISETP.GE.U32.AND P3, PT, R4, 0x7fffff62, PT ;  /* 0x7fffff620400780c */ /* 0x000fe40003f66070 */
[C---:B------:R-:W-:Y:S02]  /*bf70*/  IADD3 R4, R51.reuse, -0x63, RZ ;  /* 0xffffff9d33047810 */ /* 0x040fe40007ffe0ff */
[C---:B------:R-:W-:Y:S02]  /*bf80*/  IADD3 R5, R51.reuse, -0x67, RZ ;  /* 0xffffff9933057810 */ /* 0x040fe40007ffe0ff */
[----:B------:R-:W-:Y:S02]  /*bf90*/  ISETP.GE.U32.AND P6, PT, R4, 0x7fffff5e, PT ;  /* 0x7fffff5e0400780c */ /* 0x000fe40003fc6070 */
[----:B------:R-:W-:Y:S02]  /*bfa0*/  IADD3 R4, R51, -0x6b, RZ ;  /* 0xffffff9533047810 */ /* 0x000fe40007ffe0ff */
[----:B------:R-:W-:-:S02]  /*bfb0*/  ISETP.GE.U32.AND P5, PT, R5, 0x7fffff5a, PT ;  /* 0x7fffff5a0500780c */ /* 0x000fc40003fa6070 */
[----:B------:R-:W-:Y:S01]  /*bfc0*/  ISETP.GE.U32.AND P4, PT, R4, 0x7fffff56, PT ;  /* 0x7fffff560400780c */ /* 0x000fe20003f86070 */
[----:B------:R1:W-:Y:S01]  /*bfd0*/  LDGSTS.E [R50+0x3bc00], [R6.64], !P3 ;  /* 0x3bc0000006327fae */ /* 0x0003e2000d921844 */
[C---:B------:R-:W-:Y:S02]  /*bfe0*/  IADD3 R4, R51.reuse, -0x6f, RZ ;  /* 0xffffff9133047810 */ /* 0x040fe40007ffe0ff */
[C---:B------:R-:W-:Y:S02]  /*bff0*/  IADD3 R5, R51.reuse, -0x73, RZ ;  /* 0xffffff8d33057810 */ /* 0x040fe40007ffe0ff */
[----:B------:R-:W-:Y:S01]  /*c000*/  ISETP.GE.U32.AND P1, PT, R4, 0x7fffff52, PT ;  /* 0x7fffff520400780c */ /* 0x000fe20003f26070 */
[C---:B------:R-:W-:Y:S01]  /*c010*/  IMAD.WIDE R10, R252.reuse, 0x4, R10 ;  /* 0x00000004fc0a7825 */ /* 0x040fe200078e020a */
[----:B------:R-:W-:Y:S01]  /*c020*/  IADD3 R4, R51, -0x77, RZ ;  /* 0xffffff8933047810 */ /* 0x000fe20007ffe0ff */
[----:B------:R-:W-:Y:S01]  /*c030*/  STL.64 [R1+0x38], R12 ;  /* 0x0000380c01007387 */ /* 0x000fe20000100a00 */
[----:B------:R-:W-:Y:S01]  /*c040*/  ISETP.GE.U32.AND P0, PT, R5, 0x7fffff4e, PT ;  /* 0x7fffff4e0500780c */ /* 0x000fe20003f06070 */
[----:B-1----:R-:W-:Y:S01]  /*c050*/  IMAD.WIDE R6, R252, 0x4, R248 ;  /* 0x00000004fc067825 */ /* 0x002fe200078e02f8 */
[----:B------:R-:W-:Y:S01]  /*c060*/  ISETP.GE.U32.AND P3, PT, R4, 0x7fffff4a, PT ;  /* 0x7fffff4a0400780c */ /* 0x000fe20003f66070 */
[----:B------:R4:W-:Y:S04]  /*c070*/  LDGSTS.E [R50+0x3c400], [R12.64], !P6 ;  /* 0x3c4000000c327fae */ /* 0x0009e8000f121844 */
[----:B------:R1:W-:Y:S04]  /*c080*/  STL.64 [R1+0x30], R10 ;  /* 0x0000300a01007387 */ /* 0x0003e80000100a00 */
[----:B------:R1:W-:Y:S04]  /*c090*/  STL.64 [R1+0x28], R6 ;  /* 0x0000280601007387 */ /* 0x0003e80000100a00 */
[----:B------:R1:W-:Y:S01]  /*c0a0*/  LDGSTS.E [R50+0x3cc00], [R10.64], !P5 ;  /* 0x3cc000000a327fae */ /* 0x0003e2000e921844 */
[----:B---3--:R-:W-:-:S03]  /*c0b0*/  IMAD.WIDE R16, R252, 0x4, R58 ;  /* 0x00000004fc107825 */ /* 0x008fc600078e023a */
[----:B------:R3:W-:Y:S04]  /*c0c0*/  LDGSTS.E [R50+0x3d400], [R6.64], !P4 ;  /* 0x3d40000006327fae */ /* 0x0007e8000e121844 */
[----:B------:R4:W-:Y:S04]  /*c0d0*/  LDGSTS.E [R50+0x3dc00], [R16.64], !P1 ;  /* 0x3dc0000010327fae */ /* 0x0009e8000c921844 */
[----:B-1----:R-:W2:Y:S04]  /*c0e0*/  LDL.LU.64 R10, [R1+0x140] ;  /* 0x00014000010a7983 */ /* 0x002ea80000300a00 */
[----:B------:R-:W2:Y:S01]  /*c0f0*/  LDL.LU.64 R248, [R1+0x120] ;  /* 0x0001200001f87983 */ /* 0x000ea20000300a00 */
[----:B---3--:R-:W-:-:S03]  /*c100*/  IMAD.WIDE R6, R252, 0x4, R8 ;  /* 0x00000004fc067825 */ /* 0x008fc600078e0208 */
[----:B------:R-:W2:Y:S01]  /*c110*/  LDL.LU.64 R58, [R1+0x100] ;  /* 0x00010000013a7983 */ /* 0x000ea20000300a00 */
[----:B------:R-:W-:-:S03]  /*c120*/  IMAD.WIDE R8, R252, 0x4, R14 ;  /* 0x00000004fc087825 */ /* 0x000fc600078e020e */
[----:B------:R1:W-:Y:S01]  /*c130*/  STL.64 [R1+0x20], R16 ;  /* 0x0000201001007387 */ /* 0x0003e20000100a00 */
[----:B----4-:R-:W-:-:S05]  /*c140*/  IMAD.WIDE R12, R252, 0x4, R250 ;  /* 0x00000004fc0c7825 */ /* 0x010fca00078e02fa */
[----:B------:R-:W-:Y:S04]  /*c150*/  STL.64 [R1+0x18], R12 ;  /* 0x0000180c01007387 */ /* 0x000fe80000100a00 */
[----:B------:R4:W-:Y:S04]  /*c160*/  LDGSTS.E [R50+0x3e400], [R12.64], !P0 ;  /* 0x3e4000000c327fae */ /* 0x0009e8000c121844 */
[----:B------:R1:W-:Y:S04]  /*c170*/  STL.64 [R1+0x10], R6 ;  /* 0x0000100601007387 */ /* 0x0003e80000100a00 */
[----:B------:R4:W-:Y:S04]  /*c180*/  LDGSTS.E [R50+0x3ec00], [R6.64], !P3 ;  /* 0x3ec0000006327fae */ /* 0x0009e8000d921844 */
[----:B------:R-:W-:Y:S04]  /*c190*/  STL.64 [R1+0x8], R8 ;  /* 0x0000080801007387 */ /* 0x000fe80000100a00 */
[----:B-1----:R-:W3:Y:S01]  /*c1a0*/  LDL.LU.64 R16, [R1+0xe0] ;  /* 0x0000e00001107983 */ /* 0x002ee20000300a00 */
[----:B----4-:R-:W-:-:S05]  /*c1b0*/  IMAD.WIDE R6, R252, 0x4, R20 ;  /* 0x00000004fc067825 */ /* 0x010fca00078e0214 */
[----:B------:R1:W-:Y:S01]  /*c1c0*/  STL.64 [R1], R6 ;  /* 0x0000000601007387 */ /* 0x0003e20000100a00 */
[----:B--2---:R-:W-:-:S03]  /*c1d0*/  IMAD.WIDE R250, R252, 0x4, R42 ;  /* 0x00000004fcfa7825 */ /* 0x004fc600078e022a */
[----:B------:R-:W2:Y:S04]  /*c1e0*/  LDL.LU.64 R12, [R1+0xc0] ;  /* 0x0000c000010c7983 */ /* 0x000ea80000300a00 */
[----:B------:R-:W4:Y:S01]  /*c1f0*/  LDL.LU.64 R42, [R1+0xa0] ;  /* 0x0000a000012a7983 */ /* 0x000f220000300a00 */
        /* <DEDUP_REMOVED lines=11> */
[----:B------:R-:W-:Y:S02]  /*c2b0*/  ISETP.GE.U32.AND P3, PT, R4, 0x7fffff71, PT ;  /* 0x7fffff710400780c */ /* 0x000fe40003f66070 */
[----:B------:R-:W-:Y:S02]  /*c2c0*/  IADD3 R4, R51, -0x54, RZ ;  /* 0xffffffac33047810 */ /* 0x000fe40007ffe0ff */
[----:B------:R-:W-:Y:S01]  /*c2d0*/  LOP3.LUT R26, R26, 0x60, RZ, 0x3c, !PT ;  /* 0x000000601a1a7812 */ /* 0x000fe200078e3cff */
[----:B------:R1:W-:Y:S01]  /*c2e0*/  LDGSTS.E [R50+0x3fc00], [R6.64], !P5 ;  /* 0x3fc0000006327fae */ /* 0x0003e2000e921844 */
[----:B------:R-:W-:-:S02]  /*c2f0*/  ISETP.GE.U32.AND P0, PT, R5, 0x7fffff75, PT ;  /* 0x7fffff750500780c */ /* 0x000fc40003f06070 */
[----:B------:R-:W-:Y:S01]  /*c300*/  ISETP.GE.U32.AND P6, PT, R4, 0x7fffff6d, PT ;  /* 0x7fffff6d0400780c */ /* 0x000fe20003fc6070 */
[----:B------:R1:W-:Y:S01]  /*c310*/  LDGSTS.E [R26+0x38600], [R250.64], !P4 ;  /* 0x38600000fa1a7fae */ /* 0x0003e2000e121844 */
[C---:B------:R-:W-:Y:S02]  /*c320*/  IADD3 R5, R51.reuse, -0x58, RZ ;  /* 0xffffffa833057810 */ /* 0x040fe40007ffe0ff */
[----:B------:R-:W-:Y:S02]  /*c330*/  IADD3 R4, R51, -0x5c, RZ ;  /* 0xffffffa433047810 */ /* 0x000fe40007ffe0ff */
[----:B------:R-:W-:Y:S02]  /*c340*/  ISETP.GE.U32.AND P5, PT, R5, 0x7fffff69, PT ;  /* 0x7fffff690500780c */ /* 0x000fe40003fa6070 */
[----:B------:R-:W-:Y:S01]  /*c350*/  ISETP.GE.U32.AND P4, PT, R4, 0x7fffff65, PT ;  /* 0x7fffff650400780c */ /* 0x000fe20003f86070 */
[----:B------:R-:W-:Y:S01]  /*c360*/  STL.64 [R1+0x8c0], R250 ;  /* 0x0008c0fa01007387 */ /* 0x000fe20000100a00 */
[----:B------:R-:W-:Y:S01]  /*c370*/  IMAD.WIDE R4, R252, 0x4, R10 ;  /* 0x00000004fc047825 */ /* 0x000fe200078e020a */
[----:B------:R-:W-:-:S03]  /*c380*/  IADD3 R10, R51, -0x60, RZ ;  /* 0xffffffa0330a7810 */ /* 0x000fc60007ffe0ff */
[----:B-1----:R-:W-:Y:S01]  /*c390*/  IMAD.WIDE R6, R252, 0x4, R248 ;  /* 0x00000004fc067825 */ /* 0x002fe200078e02f8 */
[----:B------:R1:W-:Y:S01]  /*c3a0*/  LDGSTS.E [R26+0x38e00], [R4.64], !P1 ;  /* 0x38e00000041a7fae */ /* 0x0003e2000c921844 */
[----:B------:R-:W-:Y:S02]  /*c3b0*/  ISETP.GE.U32.AND P1, PT, R10, 0x7fffff61, PT ;  /* 0x7fffff610a00780c */ /* 0x000fe40003f26070 */
[----:B------:R-:W-:Y:S01]  /*c3c0*/  IMAD.WIDE R8, R252, 0x4, R58 ;  /* 0x00000004fc087825 */ /* 0x000fe200078e023a */
[C---:B------:R-:W-:Y:S01]  /*c3d0*/  IADD3 R11, R51.reuse, -0x64, RZ ;  /* 0xffffff9c330b7810 */ /* 0x040fe20007ffe0ff */
[----:B------:R1:W-:Y:S01]  /*c3e0*/  LDGSTS.E [R26+0x39600], [R6.64], !P0 ;  /* 0x39600000061a7fae */ /* 0x0003e2000c121844 */
[----:B------:R-:W-:Y:S02]  /*c3f0*/  IADD3 R10, R51, -0x68, RZ ;  /* 0xffffff98330a7810 */ /* 0x000fe40007ffe0ff */
[----:B------:R-:W-:Y:S01]  /*c400*/  ISETP.GE.U32.AND P0, PT, R11, 0x7fffff5d, PT ;  /* 0x7fffff5d0b00780c */ /* 0x000fe20003f06070 */
[----:B------:R-:W2:Y:S04]  /*c410*/  LDL.LU.64 R248, [R1+0x80] ;  /* 0x0000800001f87983 */ /* 0x000ea80000300a00 */
[----:B------:R1:W-:Y:S01]  /*c420*/  LDGSTS.E [R26+0x39e00], [R8.64], !P3 ;  /* 0x39e00000081a7fae */ /* 0x0003e2000d921844 */
[----:B------:R-:W-:-:S03]  /*c430*/  ISETP.GE.U32.AND P3, PT, R10, 0x7fffff59, PT ;  /* 0x7fffff590a00780c */ /* 0x000fc60003f66070 */
[----:B------:R1:W-:Y:S04]  /*c440*/  STL.64 [R1+0x8c8], R4 ;  /* 0x0008c80401007387 */ /* 0x0003e80000100a00 */
[----:B------:R-:W2:Y:S04]  /*c450*/  LDL.LU.64 R58, [R1+0x60] ;  /* 0x00006000013a7983 */ /* 0x000ea80000300a00 */
[----:B------:R-:W2:Y:S04]  /*c460*/  LDL.LU.64 R50, [R1+0x40] ;  /* 0x0000400001327983 */ /* 0x000ea80000300a00 */
[----:B------:R-:W-:Y:S04]  /*c470*/  STL.64 [R1+0x8d0], R6 ;  /* 0x0008d00601007387 */ /* 0x000fe80000100a00 */
[----:B------:R-:W-:Y:S04]  /*c480*/  STL.64 [R1+0x8d8], R8 ;  /* 0x0008d80801007387 */ /* 0x000fe80000100a00 */
[----:B-1----:R-:W2:Y:S01]  /*c490*/  LDL.LU.64 R4, [R1+0x1a0] ;  /* 0x0001a00001047983 */ /* 0x002ea20000300a00 */
[----:B---3--:R-:W-:-:S05]  /*c4a0*/  IMAD.WIDE R10, R252, 0x4, R16 ;  /* 0x00000004fc0a7825 */ /* 0x008fca00078e0210 */
[----:B------:R1:W-:Y:S04]  /*c4b0*/  LDGSTS.E [R26+0x3a600], [R10.64], !P6 ;  /* 0x3a6000000a1a7fae */ /* 0x0003e8000f121844 */
[----:B------:R1:W-:Y:S01]  /*c4c0*/  STL.64 [R1+0x8e0], R10 ;  /* 0x0008e00a01007387 */ /* 0x0003e20000100a00 */
[----:B----4-:R-:W-:-:S03]  /*c4d0*/  IMAD.WIDE R14, R252, 0x4, R42 ;  /* 0x00000004fc0e7825 */ /* 0x010fc600078e022a */
[----:B------:R-:W3:Y:S01]  /*c4e0*/  LDL.LU.64 R42, [R1+0x198] ;  /* 0x00019800012a7983 */ /* 0x000ee20000300a00 */
[----:B-1----:R-:W-:-:S03]  /*c4f0*/  LOP3.LUT R11, R27, 0x60, RZ, 0x3c, !PT ;  /* 0x000000601b0b7812 */ /* 0x002fc600078e3cff */
[----:B------:R-:W4:Y:S01]  /*c500*/  LDL.LU.64 R26, [R1+0x190] ;  /* 0x00019000011a7983 */ /* 0x000f220000300a00 */
[----:B------:R-:W-:Y:S02]  /*c510*/  IMAD.MOV.U32 R9, RZ, RZ, c[0x0][0x180] ;  /* 0x00006000ff097624 */ /* 0x000fe400078e00ff */
[----:B--2---:R-:W-:-:S03]  /*c520*/  IMAD.WIDE R12, R252, 0x4, R12 ;  /* 0x00000004fc0c7825 */ /* 0x004fc600078e020c */
[C---:B------:R-:W-:Y:S02]  /*c530*/  IADD3 R16, R9.reuse, -0x6c, RZ ;  /* 0xffffff9409107810 */ /* 0x040fe40007ffe0ff */
[C---:B------:R-:W-:Y:S01]  /*c540*/  IADD3 R17, R9.reuse, -0x70, RZ ;  /* 0xffffff9009117810 */ /* 0x040fe20007ffe0ff */
[----:B------:R3:W-:Y:S01]  /*c550*/  LDGSTS.E [R11+0x3ae00], [R12.64], !P5 ;  /* 0x3ae000000c0b7fae */ /* 0x0007e2000e921844 */
[----:B------:R-:W-:Y:S02]  /*c560*/  ISETP.GE.U32.AND P6, PT, R16, 0x7fffff55, PT ;  /* 0x7fffff551000780c */ /* 0x000fe40003fc6070 */
[----:B------:R-:W-:Y:S01]  /*c570*/  IADD3 R16, R9, -0x74, RZ ;  /* 0xffffff8c09107810 */ /* 0x000fe20007ffe0ff */
[----:B------:R3:W-:Y:S01]  /*c580*/  STL.64 [R1+0x8e8], R12 ;  /* 0x0008e80c01007387 */ /* 0x0007e20000100a00 */
[----:B------:R-:W-:-:S03]  /*c590*/  ISETP.GE.U32.AND P5, PT, R17, 0x7fffff51, PT ;  /* 0x7fffff511100780c */ /* 0x000fc60003fa6070 */
[----:B------:R1:W-:Y:S01]  /*c5a0*/  LDGSTS.E [R11+0x3b600], [R14.64], !P4 ;  /* 0x3b6000000e0b7fae */ /* 0x0003e2000e121844 */
[----:B------:R-:W-:-:S03]  /*c5b0*/  ISETP.GE.U32.AND P4, PT, R16, 0x7fffff4d, PT ;  /* 0x7fffff4d1000780c */ /* 0x000fc60003f86070 */
[----:B------:R1:W-:Y:S04]  /*c5c0*/  STL.64 [R1+0x8f0], R14 ;  /* 0x0008f00e01007387 */ /* 0x0003e80000100a00 */
[----:B------:R-:W2:Y:S01]  /*c5d0*/  LDL.LU.64 R250, [R1+0x188] ;  /* 0x0001880001fa7983 */ /* 0x000ea20000300a00 */
[----:B------:R-:W-:-:S05]  /*c5e0*/  IMAD.WIDE R16, R252, 0x4, R248 ;  /* 0x00000004fc107825 */ /* 0x000fca00078e02f8 */
[----:B------:R2:W-:Y:S01]  /*c5f0*/  LDGSTS.E [R11+0x3be00], [R16.64], !P1 ;  /* 0x3be00000100b7fae */ /* 0x0005e2000c921844 */
[----:B------:R-:W-:-:S03]  /*c600*/  IMAD.WIDE R18, R252, 0x4, R58 ;  /* 0x00000004fc127825 */ /* 0x000fc600078e023a */
[----:B------:R-:W2:Y:S01]  /*c610*/  LDL.LU.64 R58, [R1+0x180] ;  /* 0x00018000013a7983 */ /* 0x000ea20000300a00 */
[----:B------:R-:W-:-:S03]  /*c620*/  IMAD.WIDE R20, R252, 0x4, R50 ;  /* 0x00000004fc147825 */ /* 0x000fc600078e0232 */
[----:B------:R-:W2:Y:S01]  /*c630*/  LDL.LU.64 R50, [R1+0x178] ;  /* 0x0001780001327983 */ /* 0x000ea20000300a00 */
[----:B------:R-:W-:-:S03]  /*c640*/  IMAD.WIDE R6, R252, 0x4, R4 ;  /* 0x00000004fc067825 */ /* 0x000fc600078e0204 */
[----:B------:R-:W-:Y:S04]  /*c650*/  STL.64 [R1+0x8f8], R16 ;  /* 0x0008f81001007387 */ /* 0x000fe80000100a00 */
[----:B------:R-:W-:Y:S04]  /*c660*/  STL.64 [R1+0x900], R18 ;  /* 0x0009001201007387 */ /* 0x000fe80000100a00 */
[----:B------:R-:W-:Y:S04]  /*c670*/  STL.64 [R1+0x908], R20 ;  /* 0x0009081401007387 */ /* 0x000fe80000100a00 */
[----:B------:R1:W-:Y:S04]  /*c680*/  STL.64 [R1+0xa8], R6 ;  /* 0x0000a80601007387 */ /* 0x0003e80000100a00 */
[----:B------:R1:W-:Y:S04]  /*c690*/  LDGSTS.E [R11+0x3c600], [R18.64], !P0 ;  /* 0x3c600000120b7fae */ /* 0x0003e8000c121844 */
[----:B------:R1:W-:Y:S04]  /*c6a0*/  LDGSTS.E [R11+0x3ce00], [R20.64], !P3 ;  /* 0x3ce00000140b7fae */ /* 0x0003e8000d921844 */
[----:B------:R1:W-:Y:S01]  /*c6b0*/  LDGSTS.E [R11+0x3d600], [R6.64], !P6 ;  /* 0x3d600000060b7fae */ /* 0x0003e2000f121844 */
[----:B----4-:R-:W-:-:S03]  /*c6c0*/  IMAD.WIDE R4, R252, 0x4, R26 ;  /* 0x00000004fc047825 */ /* 0x010fc600078e021a */
[----:B------:R-:W4:Y:S01]  /*c6d0*/  S2R R27, SR_TID.X ;  /* 0x00000000001b7919 */ /* 0x000f220000002100 */
[----:B---3--:R-:W-:-:S03]  /*c6e0*/  IMAD.WIDE R12, R252, 0x4, R42 ;  /* 0x00000004fc0c7825 */ /* 0x008fc600078e022a */
[----:B------:R-:W3:Y:S04]  /*c6f0*/  LDL.LU.64 R42, [R1+0x210] ;  /* 0x00021000012a7983 */ /* 0x000ee80000300a00 */
[----:B------:R2:W-:Y:S04]  /*c700*/  STL.64 [R1+0x100], R12 ;  /* 0x0001000c01007387 */ /* 0x0005e80000100a00 */
[----:B-1----:R-:W3:Y:S04]  /*c710*/  LDL.LU.64 R14, [R1+0x200] ;  /* 0x00020000010e7983 */ /* 0x002ee80000300a00 */
[----:B------:R1:W-:Y:S04]  /*c720*/  STL.64 [R1+0x108], R4 ;  /* 0x0001080401007387 */ /* 0x0003e80000100a00 */
[----:B------:R-:W3:Y:S01]  /*c730*/  LDL.LU.64 R6, [R1+0x1f8] ;  /* 0x0001f80001067983 */ /* 0x000ee20000300a00 */
[----:B----4-:R-:W-:-:S03]  /*c740*/  LOP3.LUT R8, R27, 0x7f, RZ, 0xc0, !PT ;  /* 0x0000007f1b087812 */ /* 0x010fc600078ec0ff */
[----:B------:R4:W-:Y:S04]  /*c750*/  LDGSTS.E [R11+0x3de00], [R12.64], !P5 ;  /* 0x3de000000c0b7fae */ /* 0x0009e8000e921844 */
[----:B------:R-:W3:Y:S01]  /*c760*/  LDL.LU.64 R26, [R1+0x1f0] ;  /* 0x0001f000011a7983 */ /* 0x000ee20000300a00 */
[C---:B------:R-:W-:Y:S02]  /*c770*/  IADD3 R248, R9.reuse, -0x78, RZ ;  /* 0xffffff8809f87810 */ /* 0x040fe40007ffe0ff */
[C---:B------:R-:W-:Y:S01]  /*c780*/  IADD3 R249, R9.reuse, -0x7c, RZ ;  /* 0xffffff8409f97810 */ /* 0x040fe20007ffe0ff */
[----:B------:R-:W-:Y:S01]  /*c790*/  IMAD.SHL.U32 R8, R8, 0x4, RZ ;  /* 0x0000000408087824 */ /* 0x000fe200078e00ff */
[----:B------:R-:W-:Y:S01]  /*c7a0*/  ISETP.GE.U32.AND P1, PT, R248, 0x7fffff49, PT ;  /* 0x7fffff49f800780c */ /* 0x000fe20003f26070 */
[----:B--2---:R-:W-:Y:S01]  /*c7b0*/  IMAD.WIDE R16, R252, 0x4, R250 ;  /* 0x00000004fc107825 */ /* 0x004fe200078e02fa */
[----:B------:R-:W-:Y:S01]  /*c7c0*/  IADD3 R248, R9, -0x81, RZ ;  /* 0xffffff7f09f87810 */ /* 0x000fe20007ffe0ff */
[----:B------:R-:W2:Y:S01]  /*c7d0*/  LDL.LU.64 R20, [R1+0x1e8] ;  /* 0x0001e80001147983 */ /* 0x000ea20000300a00 */
[----:B------:R-:W-:-:S02]  /*c7e0*/  ISETP.GE.U32.AND P0, PT, R249, 0x7fffff45, PT ;  /* 0x7fffff45f900780c */ /* 0x000fc40003f06070 */
[----:B------:R-:W-:Y:S01]  /*c7f0*/  ISETP.GE.U32.AND P3, PT, R248, 0x7fffff40, PT ;  /* 0x7fffff40f800780c */ /* 0x000fe20003f66070 */
[----:B----4-:R-:W4:Y:S01]  /*c800*/  LDL.LU.64 R12, [R1+0x1e0] ;  /* 0x0001e000010c7983 */ /* 0x010f220000300a00 */
[C---:B------:R-:W-:Y:S02]  /*c810*/  IADD3 R248, R9.reuse, -0x80, RZ ;  /* 0xffffff8009f87810 */ /* 0x040fe40007ffe0ff */
[----:B------:R-:W-:Y:S02]  /*c820*/  IADD3 R249, R9, -0x82, RZ ;  /* 0xffffff7e09f97810 */ /* 0x000fe40007ffe0ff */
[----:B------:R-:W-:Y:S02]  /*c830*/  ISETP.GE.U32.AND P5, PT, R248, 0x7fffff41, PT ;  /* 0x7fffff41f800780c */ /* 0x000fe40003fa6070 */
[----:B------:R-:W-:Y:S02]  /*c840*/  LOP3.LUT R248, R8, 0x60, RZ, 0x3c, !PT ;  /* 0x0000006008f87812 */ /* 0x000fe400078e3cff */
[----:B------:R-:W-:-:S02]  /*c850*/  ISETP.GE.U32.AND P6, PT, R249, 0x7fffff3f, PT ;  /* 0x7fffff3ff900780c */ /* 0x000fc40003fc6070 */
[----:B------:R-:W-:Y:S01]  /*c860*/  IADD3 R249, R9, -0x83, RZ ;  /* 0xffffff7d09f97810 */ /* 0x000fe20007ffe0ff */
[----:B------:R1:W-:Y:S01]  /*c870*/  LDGSTS.E [R248+0x3e600], [R4.64], !P4 ;  /* 0x3e60000004f87fae */ /* 0x0003e2000e121844 */
[----:B------:R-:W-:Y:S02]  /*c880*/  IMAD.MOV.U32 R8, RZ, RZ, c[0x0][0x18c] ;  /* 0x00006300ff087624 */ /* 0x000fe400078e00ff */
[----:B------:R-:W-:Y:S01]  /*c890*/  ISETP.GE.U32.AND P4, PT, R249, 0x7fffff3e, PT ;  /* 0x7fffff3ef900780c */ /* 0x000fe20003f86070 */
[----:B------:R1:W-:Y:S01]  /*c8a0*/  LDGSTS.E [R248+0x3ee00], [R16.64], !P1 ;  /* 0x3ee0000010f87fae */ /* 0x0003e2000c921844 */
[----:B------:R-:W-:-:S04]  /*c8b0*/  IADD3 R249, R9, -0x85, RZ ;  /* 0xffffff7b09f97810 */ /* 0x000fc80007ffe0ff */
[----:B------:R-:W-:Y:S01]  /*c8c0*/  ISETP.GE.U32.AND P1, PT, R249, 0x7fffff3c, PT ;  /* 0x7fffff3cf900780c */ /* 0x000fe20003f26070 */
[----:B------:R-:W-:Y:S01]  /*c8d0*/  IMAD.SHL.U32 R249, R8, 0x40, RZ ;  /* 0x0000004008f97824 */ /* 0x000fe200078e00ff */
[----:B-1----:R-:W4:Y:S01]  /*c8e0*/  LDL.LU.64 R4, [R1+0x1d8] ;  /* 0x0001d80001047983 */ /* 0x002f220000300a00 */
[----:B------:R-:W-:-:S03]  /*c8f0*/  IMAD.WIDE R58, R252, 0x4, R58 ;  /* 0x00000004fc3a7825 */ /* 0x000fc600078e023a */
[----:B------:R1:W-:Y:S01]  /*c900*/  STL.64 [R1+0x148], R16 ;  /* 0x0001481001007387 */ /* 0x0003e20000100a00 */
[----:B------:R-:W-:-:S03]  /*c910*/  IMAD.WIDE R50, R252, 0x4, R50 ;  /* 0x00000004fc327825 */ /* 0x000fc600078e0232 */
[----:B------:R-:W4:Y:S04]  /*c920*/  LDL.LU.64 R18, [R1+0x1c8] ;  /* 0x0001c80001127983 */ /* 0x000f280000300a00 */
[----:B------:R-:W4:Y:S01]  /*c930*/  LDL.LU.64 R10, [R1+0x1c0] ;  /* 0x0001c000010a7983 */ /* 0x000f220000300a00 */
[----:B------:R-:W-:-:S03]  /*c940*/  IADD3 R252, R9, -0x89, RZ ;  /* 0xffffff7709fc7810 */ /* 0x000fc60007ffe0ff */
[----:B------:R1:W-:Y:S01]  /*c950*/  STL.64 [R1+0x140], R58 ;  /* 0x0001403a01007387 */ /* 0x0003e20000100a00 */
[----:B------:R-:W-:-:S03]  /*c960*/  IMAD.WIDE R34, R249, 0x4, R34 ;  /* 0x00000004f9227825 */ /* 0x000fc600078e0222 */
[----:B------:R-:W4:Y:S04]  /*c970*/  LDL.LU.64 R250, [R1+0x1b8] ;  /* 0x0001b80001fa7983 */ /* 0x000f280000300a00 */
[----:B-1----:R-:W4:Y:S04]  /*c980*/  LDL.LU.64 R16, [R1+0x1b0] ;  /* 0x0001b00001107983 */ /* 0x002f280000300a00 */
[----:B------:R1:W-:Y:S04]  /*c990*/  STL.64 [R1+0x128], R50 ;  /* 0x0001283201007387 */ /* 0x0003e80000100a00 */
[----:B------:R-:W4:Y:S04]  /*c9a0*/  LDL.LU.64 R8, [R1+0x1a8] ;  /* 0x0001a80001087983 */ /* 0x000f280000300a00 */
[----:B------:R1:W-:Y:S04]  /*c9b0*/  LDGSTS.E [R248+0x3f600], [R58.64], !P0 ;  /* 0x3f6000003af87fae */ /* 0x0003e8000c121844 */
[----:B------:R1:W-:Y:S04]  /*c9c0*/  LDGSTS.E [R248+0x3fe00], [R50.64], !P5 ;  /* 0x3fe0000032f87fae */ /* 0x0003e8000e921844 */
[----:B-1----:R-:W4:Y:S04]  /*c9d0*/  LDL.LU.64 R58, [R1+0x958] ;  /* 0x00095800013a7983 */ /* 0x002f280000300a00 */
[----:B------:R-:W4:Y:S01]  /*c9e0*/  LDL.LU.64 R50, [R1+0x950] ;  /* 0x0009500001327983 */ /* 0x000f220000300a00 */
[----:B---3--:R-:W-:-:S04]  /*c9f0*/  IMAD.WIDE R42, R249, 0x4, R42 ;  /* 0x00000004f92a7825 */ /* 0x008fc800078e022a */
[C---:B------:R-:W-:Y:S01]  /*ca00*/  IMAD.WIDE R14, R249.reuse, 0x4, R14 ;  /* 0x00000004f90e7825 */ /* 0x040fe200078e020e */
[----:B------:R1:W-:Y:S03]  /*ca10*/  STL.64 [R1+0x120], R42 ;  /* 0x0001202a01007387 */ /* 0x0003e60000100a00 */
[C---:B------:R-:W-:Y:S01]  /*ca20*/  IMAD.WIDE R26, R249.reuse, 0x4, R26 ;  /* 0x00000004f91a7825 */ /* 0x040fe200078e021a */
[----:B-1----:R-:W3:Y:S04]  /*ca30*/  LDL.LU.64 R42, [R1+0x948] ;  /* 0x00094800012a7983 */ /* 0x002ee80000300a00 */
[----:B------:R1:W-:Y:S01]  /*ca40*/  STL.64 [R1+0x208], R34 ;  /* 0x0002082201007387 */ /* 0x0003e20000100a00 */
[----:B------:R-:W-:-:S04]  /*ca50*/  IMAD.WIDE R6, R249, 0x4, R6 ;  /* 0x00000004f9067825 */ /* 0x000fc800078e0206 */
[----:B--2---:R-:W-:-:S04]  /*ca60*/  IMAD.WIDE R20, R249, 0x4, R20 ;  /* 0x00000004f9147825 */ /* 0x004fc800078e0214 */
[----:B----4-:R-:W-:-:S04]  /*ca70*/  IMAD.WIDE R12, R249, 0x4, R12 ;  /* 0x00000004f90c7825 */ /* 0x010fc800078e020c */
[C---:B------:R-:W-:Y:S01]  /*ca80*/  IMAD.WIDE R24, R249.reuse, 0x4, R24 ;  /* 0x00000004f9187825 */ /* 0x040fe200078e0218 */
[----:B-1----:R-:W2:Y:S04]  /*ca90*/  LDL.LU.64 R34, [R1+0x940] ;  /* 0x0009400001227983 */ /* 0x002ea80000300a00 */
[----:B------:R1:W-:Y:S01]  /*caa0*/  STL.64 [R1+0xe8], R26 ;  /* 0x0000e81a01007387 */ /* 0x0003e20000100a00 */
[----:B------:R-:W-:-:S03]  /*cab0*/  IMAD.WIDE R4, R249, 0x4, R4 ;  /* 0x00000004f9047825 */ /* 0x000fc600078e0204 */
[----:B-1----:R-:W4:Y:S04]  /*cac0*/  LDL.LU.64 R26, [R1+0x938] ;  /* 0x00093800011a7983 */ /* 0x002f280000300a00 */
[----:B------:R-:W-:Y:S04]  /*cad0*/  STL.64 [R1+0x460], R14 ;  /* 0x0004600e01007387 */ /* 0x000fe80000100a00 */
[----:B------:R1:W-:Y:S01]  /*cae0*/  STL.64 [R1+0x910], R14 ;  /* 0x0009100e01007387 */ /* 0x0003e20000100a00 */
[----:B------:R-:W-:-:S04]  /*caf0*/  IMAD.WIDE R18, R249, 0x4, R18 ;  /* 0x00000004f9127825 */ /* 0x000fc800078e0212 */
[----:B------:R-:W-:-:S04]  /*cb00*/  IMAD.WIDE R10, R249, 0x4, R10 ;  /* 0x00000004f90a7825 */ /* 0x000fc800078e020a */
[C---:B------:R-:W-:Y:S01]  /*cb10*/  IMAD.WIDE R250, R249.reuse, 0x4, R250 ;  /* 0x00000004f9fa7825 */ /* 0x040fe200078e02fa */
[----:B-1----:R-:W2:Y:S04]  /*cb20*/  LDL.LU.64 R14, [R1+0x1d0] ;  /* 0x0001d000010e7983 */ /* 0x002ea80000300a00 */
[----:B------:R-:W-:Y:S04]  /*cb30*/  STL.64 [R1+0x538], R6 ;  /* 0x0005380601007387 */ /* 0x000fe80000100a00 */
[----:B------:R-:W-:Y:S04]  /*cb40*/  STL.64 [R1+0x918], R6 ;  /* 0x0009180601007387 */ /* 0x000fe80000100a00 */
[----:B------:R-:W-:Y:S04]  /*cb50*/  STL.64 [R1+0x1e8], R20 ;  /* 0x0001e81401007387 */ /* 0x000fe80000100a00 */
[----:B------:R4:W-:Y:S04]  /*cb60*/  STL.64 [R1+0x920], R20 ;  /* 0x0009201401007387 */ /* 0x0009e80000100a00 */
[----:B------:R-:W-:Y:S04]  /*cb70*/  STL.64 [R1+0x458], R12 ;  /* 0x0004580c01007387 */ /* 0x000fe80000100a00 */
[----:B------:R-:W-:Y:S01]  /*cb80*/  STL.64 [R1+0x928], R12 ;  /* 0x0009280c01007387 */ /* 0x000fe20000100a00 */
[----:B------:R-:W-:-:S04]  /*cb90*/  IMAD.WIDE R30, R249, 0x4, R30 ;  /* 0x00000004f91e7825 */ /* 0x000fc800078e021e */
        /* <DEDUP_REMOVED lines=37> */
[C---:B------:R-:W-:Y:S01]  /*cdf0*/  IMAD.WIDE R126, R249.reuse, 0x4, R126 ;  /* 0x00000004f97e7825 */ /* 0x040fe200078e027e */
[----:B------:R-:W-:Y:S01]  /*ce00*/  ISETP.NE.U32.AND P5, PT, R0, RZ, PT ;  /* 0x000000ff0000720c */ /* 0x000fe20003fa5070 */
[----:B------:R-:W0:Y:S02]  /*ce10*/  LDGDEPBAR ;  /* 0x00000000000079af */ /* 0x000e240000000000 */
[----:B------:R-:W-:-:S04]  /*ce20*/  IMAD.WIDE R50, R249, 0x4, R50 ;  /* 0x00000004f9327825 */ /* 0x000fc800078e0232 */
[----:B------:R-:W-:-:S04]  /*ce30*/  IMAD.WIDE R58, R249, 0x4, R58 ;  /* 0x00000004f93a7825 */ /* 0x000fc800078e023a */
[----:B----4-:R-:W-:-:S04]  /*ce40*/  IMAD.WIDE R20, R249, 0x4, R26 ;  /* 0x00000004f9147825 */ /* 0x010fc800078e021a */
[----:B--2---:R-:W-:-:S05]  /*ce50*/  IMAD.WIDE R6, R249, 0x4, R14 ;  /* 0x00000004f9067825 */ /* 0x004fca00078e020e */
[----:B------:R-:W-:Y:S04]  /*ce60*/  STL.64 [R1+0xe0], R6 ;  /* 0x0000e00601007387 */ /* 0x000fe80000100a00 */
[----:B------:R-:W-:Y:S04]  /*ce70*/  STL.64 [R1+0x528], R4 ;  /* 0x0005280401007387 */ /* 0x000fe80000100a00 */
[----:B------:R1:W-:Y:S04]  /*ce80*/  STL.64 [R1+0x930], R4 ;  /* 0x0009300401007387 */ /* 0x0003e80000100a00 */
[----:B------:R-:W-:Y:S04]  /*ce90*/  STL.64 [R1+0x1d0], R18 ;  /* 0x0001d01201007387 */ /* 0x000fe80000100a00 */
[----:B------:R-:W-:Y:S01]  /*cea0*/  STL.64 [R1+0x440], R10 ;  /* 0x0004400a01007387 */ /* 0x000fe20000100a00 */
[----:B-1----:R-:W-:-:S04]  /*ceb0*/  IMAD.WIDE R4, R249, 0x4, R16 ;  /* 0x00000004f9047825 */ /* 0x002fc800078e0210 */
[C---:B------:R-:W-:Y:S01]  /*cec0*/  IMAD.WIDE R16, R249.reuse, 0x4, R8 ;  /* 0x00000004f9107825 */ /* 0x040fe200078e0208 */
[----:B------:R1:W-:Y:S03]  /*ced0*/  STL.64 [R1+0xc8], R4 ;  /* 0x0000c80401007387 */ /* 0x0003e60000100a00 */
[C---:B------:R-:W-:Y:S01]  /*cee0*/  IMAD.WIDE R8, R249.reuse, 0x4, R22 ;  /* 0x00000004f9087825 */ /* 0x040fe200078e0216 */
[----:B------:R-:W2:Y:S03]  /*cef0*/  LDL.64 R12, [R1+0xe8] ;  /* 0x0000e800010c7983 */ /* 0x000ea60000100a00 */
[C---:B------:R-:W-:Y:S01]  /*cf00*/  IMAD.WIDE R22, R249.reuse, 0x4, R28 ;  /* 0x00000004f9167825 */ /* 0x040fe200078e021c */
[----:B-1----:R-:W4:Y:S03]  /*cf10*/  LDL.64 R4, [R1+0x120] ;  /* 0x0001200001047983 */ /* 0x002f260000100a00 */
[C---:B------:R-:W-:Y:S01]  /*cf20*/  IMAD.WIDE R6, R249.reuse, 0x4, R34 ;  /* 0x00000004f9067825 */ /* 0x040fe200078e0222 */
[----:B------:R-:W-:Y:S04]  /*cf30*/  STL.64 [R1+0x480], R250 ;  /* 0x000480fa01007387 */ /* 0x000fe80000100a00 */
[----:B------:R-:W-:Y:S04]  /*cf40*/  STL.64 [R1+0x1c8], R16 ;  /* 0x0001c81001007387 */ /* 0x000fe80000100a00 */
[----:B------:R-:W-:Y:S04]  /*cf50*/  STL.64 [R1+0x438], R8 ;  /* 0x0004380801007387 */ /* 0x000fe80000100a00 */
[----:B------:R1:W-:Y:S01]  /*cf60*/  STL.64 [R1+0xc0], R20 ;  /* 0x0000c01401007387 */ /* 0x0003e20000100a00 */
[----:B---3--:R-:W-:-:S03]  /*cf70*/  IMAD.WIDE R14, R249, 0x4, R42 ;  /* 0x00000004f90e7825 */ /* 0x008fc600078e022a */
[----:B------:R-:W-:Y:S04]  /*cf80*/  STL.64 [R1+0x4a0], R24 ;  /* 0x0004a01801007387 */ /* 0x000fe80000100a00 */
[----:B------:R-:W-:Y:S04]  /*cf90*/  STL.64 [R1+0x1c0], R22 ;  /* 0x0001c01601007387 */ /* 0x000fe80000100a00 */
[----:B------:R-:W3:Y:S04]  /*cfa0*/  LDL.64 R34, [R1+0xc8] ;  /* 0x0000c80001227983 */ /* 0x000ee80000100a00 */
[----:B------:R-:W-:Y:S04]  /*cfb0*/  STL.64 [R1+0x430], R30 ;  /* 0x0004301e01007387 */ /* 0x000fe80000100a00 */
[----:B------:R1:W-:Y:S04]  /*cfc0*/  STL.64 [R1+0xa0], R6 ;  /* 0x0000a00601007387 */ /* 0x0003e80000100a00 */
[----:B------:R-:W-:Y:S04]  /*cfd0*/  STL.64 [R1+0x4c0], R32 ;  /* 0x0004c02001007387 */ /* 0x000fe80000100a00 */
[----:B------:R-:W-:Y:S04]  /*cfe0*/  STL.64 [R1+0x1b8], R36 ;  /* 0x0001b82401007387 */ /* 0x000fe80000100a00 */
[----:B------:R-:W-:Y:S04]  /*cff0*/  STL.64 [R1+0x428], R38 ;  /* 0x0004282601007387 */ /* 0x000fe80000100a00 */
[----:B------:R1:W-:Y:S04]  /*d000*/  STL.64 [R1+0x88], R14 ;  /* 0x0000880e01007387 */ /* 0x0003e80000100a00 */
[----:B------:R-:W-:Y:S04]  /*d010*/  STL.64 [R1+0x4c8], R40 ;  /* 0x0004c82801007387 */ /* 0x000fe80000100a00 */
        /* <DEDUP_REMOVED lines=21> */
[----:B------:R1:W-:Y:S04]  /*d170*/  STL.64 [R1+0x210], R86 ;  /* 0x0002105601007387 */ /* 0x0003e80000100a00 */
[----:B------:R1:W-:Y:S04]  /*d180*/  STL.64 [R1+0x4f8], R88 ;  /* 0x0004f85801007387 */ /* 0x0003e80000100a00 */
[----:B------:R1:W-:Y:S04]  /*d190*/  STL.64 [R1+0x180], R92 ;  /* 0x0001805c01007387 */ /* 0x0003e80000100a00 */
[----:B------:R1:W-:Y:S04]  /*d1a0*/  STL.64 [R1+0x200], R94 ;  /* 0x0002005e01007387 */ /* 0x0003e80000100a00 */
[----:B------:R1:W-:Y:S04]  /*d1b0*/  STL.64 [R1+0x500], R96 ;  /* 0x0005006001007387 */ /* 0x0003e80000100a00 */
[----:B------:R1:W-:Y:S04]  /*d1c0*/  STL.64 [R1+0x178], R100 ;  /* 0x0001786401007387 */ /* 0x0003e80000100a00 */
[----:B------:R1:W-:Y:S01]  /*d1d0*/  STL.64 [R1+0x1f8], R102 ;  /* 0x0001f86601007387 */ /* 0x0003e20000100a00 */
[----:B------:R-:W-:-:S03]  /*d1e0*/  IMAD.WIDE R28, R249, 0x4, R128 ;  /* 0x00000004f91c7825 */ /* 0x000fc600078e0280 */
        /* <DEDUP_REMOVED lines=10> */
[----:B------:R-:W3:Y:S04]  /*d290*/  LDL.64 R2, [R1+0xe0] ;  /* 0x0000e00001027983 */ /* 0x000ee80000100a00 */
[----:B------:R-:W1:Y:S02]  /*d2a0*/  S2R R27, SR_TID.X ;  /* 0x00000000001b7919 */ /* 0x000e640000002100 */
[----:B-1----:R-:W-:-:S02]  /*d2b0*/  LOP3.LUT R26, R27, 0x3f, RZ, 0xc0, !PT ;  /* 0x0000003f1b1a7812 */ /* 0x002fc400078ec0ff */
[----:B------:R-:W-:-:S03]  /*d2c0*/  SHF.R.S32.HI R27, RZ, 0x6, R27 ;  /* 0x00000006ff1b7819 */ /* 0x000fc6000001141b */
[----:B------:R-:W-:Y:S01]  /*d2d0*/  IMAD.SHL.U32 R26, R26, 0x4, RZ ;  /* 0x000000041a1a7824 */ /* 0x000fe200078e00ff */
[----:B------:R-:W-:-:S04]  /*d2e0*/  SGXT R43, R27, 0x1 ;  /* 0x000000011b2b781a */ /* 0x000fc80000000200 */
[----:B------:R-:W-:-:S05]  /*d2f0*/  LOP3.LUT R27, R26, 0x110, R43, 0x78, !PT ;  /* 0x000001101a1b7812 */ /* 0x000fca00078e782b */
[----:B----4-:R1:W-:Y:S04]  /*d300*/  LDGSTS.E [R27+0x10000], [R4.64], P5 ;  /* 0x10000000041b7fae */ /* 0x0103e8000a921844 */
[----:B--2---:R2:W-:Y:S04]  /*d310*/  LDGSTS.E [R27+0x10800], [R12.64], P5 ;  /* 0x108000000c1b7fae */ /* 0x0045e8000a921844 */
[----:B-1----:R-:W4:Y:S04]  /*d320*/  LDL.LU.64 R4, [R1+0x930] ;  /* 0x0009300001047983 */ /* 0x002f280000300a00 */
[----:B--2---:R-:W2:Y:S04]  /*d330*/  LDL.LU.64 R12, [R1+0x928] ;  /* 0x00092800010c7983 */ /* 0x004ea80000300a00 */
[----:B---3--:R1:W-:Y:S04]  /*d340*/  LDGSTS.E [R27+0x11000], [R2.64], P5 ;  /* 0x11000000021b7fae */ /* 0x0083e8000a921844 */
[----:B------:R3:W-:Y:S04]  /*d350*/  LDGSTS.E [R27+0x11800], [R34.64], P5 ;  /* 0x11800000221b7fae */ /* 0x0007e8000a921844 */
[----:B------:R1:W-:Y:S04]  /*d360*/  LDGSTS.E [R27+0x12000], [R20.64], P5 ;  /* 0x12000000141b7fae */ /* 0x0003e8000a921844 */
[----:B------:R1:W-:Y:S04]  /*d370*/  LDGSTS.E [R27+0x12800], [R6.64], P5 ;  /* 0x12800000061b7fae */ /* 0x0003e8000a921844 */
[----:B---3--:R-:W3:Y:S04]  /*d380*/  LDL.64 R34, [R1+0x208] ;  /* 0x0002080001227983 */ /* 0x008ee80000100a00 */
[----:B-1----:R-:W2:Y:S04]  /*d390*/  LDL.LU.64 R20, [R1+0x920] ;  /* 0x0009200001147983 */ /* 0x002ea80000300a00 */
[----:B------:R-:W4:Y:S04]  /*d3a0*/  LDL.LU.64 R6, [R1+0x918] ;  /* 0x0009180001067983 */ /* 0x000f280000300a00 */
[----:B------:R1:W-:Y:S01]  /*d3b0*/  LDGSTS.E [R27+0x13000], [R14.64], P5 ;  /* 0x130000000e1b7fae */ /* 0x0003e2000a921844 */
[----:B------:R-:W-:-:S03]  /*d3c0*/  IMAD.WIDE R90, R249, 0x4, R90 ;  /* 0x00000004f95a7825 */ /* 0x000fc600078e025a */
[----:B------:R2:W-:Y:S01]  /*d3d0*/  LDGSTS.E [R27+0x13800], [R50.64], P5 ;  /* 0x13800000321b7fae */ /* 0x0005e2000a921844 */
[----:B------:R-:W-:-:S03]  /*d3e0*/  IMAD.WIDE R98, R249, 0x4, R98 ;  /* 0x00000004f9627825 */ /* 0x000fc600078e0262 */
[----:B------:R2:W-:Y:S04]  /*d3f0*/  LDGSTS.E [R27+0x14000], [R58.64], P5 ;  /* 0x140000003a1b7fae */ /* 0x0005e8000a921844 */
[----:B-1----:R-:W4:Y:S01]  /*d400*/  LDL.LU.64 R14, [R1+0x910] ;  /* 0x00091000010e7983 */ /* 0x002f220000300a00 */
[----:B------:R-:W-:-:S03]  /*d410*/  IMAD.WIDE R106, R249, 0x4, R106 ;  /* 0x00000004f96a7825 */ /* 0x000fc600078e026a */
[----:B------:R1:W-:Y:S01]  /*d420*/  LDGSTS.E [R27+0x14800], [R66.64], P5 ;  /* 0x14800000421b7fae */ /* 0x0003e2000a921844 */
        /* <DEDUP_REMOVED lines=22> */
[C---:B------:R-:W-:Y:S01]  /*d590*/  IMAD.WIDE R202, R249.reuse, 0x4, R202 ;  /* 0x00000004f9ca7825 */ /* 0x040fe200078e02ca */
[----:B------:R-:W-:Y:S02]  /*d5a0*/  LOP3.LUT R26, R26, 0x110, R43, 0x78, !PT ;  /* 0x000001101a1a7812 */ /* 0x000fe400078e782b */
        /* <DEDUP_REMOVED lines=8> */
[----:B------:R-:W-:Y:S02]  /*d630*/  LOP3.LUT R26, R26, 0x20, RZ, 0x3c, !PT ;  /* 0x000000201a1a7812 */ /* 0x000fe400078e3cff */
[----:B------:R1:W-:Y:S01]  /*d640*/  LDGSTS.E [R27+0x1c800], [R194.64], P5 ;  /* 0x1c800000c21b7fae */ /* 0x0003e2000a921844 */
[----:B------:R-:W-:-:S03]  /*d650*/  IMAD.WIDE R242, R249, 0x4, R242 ;  /* 0x00000004f9f27825 */ /* 0x000fc600078e02f2 */
[----:B------:R1:W-:Y:S04]  /*d660*/  LDGSTS.E [R27+0x1d000], [R202.64], P5 ;  /* 0x1d000000ca1b7fae */ /* 0x0003e8000a921844 */
[----:B------:R1:W-:Y:S04]  /*d670*/  LDGSTS.E [R27+0x1d800], [R210.64], P5 ;  /* 0x1d800000d21b7fae */ /* 0x0003e8000a921844 */
[----:B------:R1:W-:Y:S04]  /*d680*/  LDGSTS.E [R27+0x1e000], [R218.64], P5 ;  /* 0x1e000000da1b7fae */ /* 0x0003e8000a921844 */
[----:B------:R1:W-:Y:S04]  /*d690*/  LDGSTS.E [R27+0x1e800], [R226.64], P5 ;  /* 0x1e800000e21b7fae */ /* 0x0003e8000a921844 */
[----:B------:R1:W-:Y:S04]  /*d6a0*/  LDGSTS.E [R27+0x1f000], [R234.64], P5 ;  /* 0x1f000000ea1b7fae */ /* 0x0003e8000a921844 */
[----:B------:R1:W-:Y:S01]  /*d6b0*/  LDGSTS.E [R27+0x1f800], [R242.64], P5 ;  /* 0x1f800000f21b7fae */ /* 0x0003e2000a921844 */
        /* <DEDUP_REMOVED lines=27> */
[----:B------:R-:W-:Y:S01]  /*d870*/  IMAD.WIDE R222, R249, 0x4, R222 ;  /* 0x00000004f9de7825 */ /* 0x000fe200078e02de */
[----:B---3--:R3:W-:Y:S04]  /*d880*/  LDGSTS.E [R26+0x10200], [R34.64], P5 ;  /* 0x10200000221a7fae */ /* 0x0087e8000a921844 */
[----:B--2---:R3:W-:Y:S04]  /*d890*/  LDGSTS.E [R26+0x10a00], [R20.64], P5 ;  /* 0x10a00000141a7fae */ /* 0x0047e8000a921844 */
[----:B------:R3:W-:Y:S04]  /*d8a0*/  LDGSTS.E [R26+0x11200], [R18.64], P5 ;  /* 0x11200000121a7fae */ /* 0x0007e8000a921844 */
[----:B------:R3:W-:Y:S04]  /*d8b0*/  LDGSTS.E [R26+0x11a00], [R16.64], P5 ;  /* 0x11a00000101a7fae */ /* 0x0007e8000a921844 */
[----:B------:R2:W-:Y:S04]  /*d8c0*/  LDGSTS.E [R26+0x12200], [R22.64], P5 ;  /* 0x12200000161a7fae */ /* 0x0005e8000a921844 */
[----:B------:R3:W-:Y:S04]  /*d8d0*/  LDGSTS.E [R26+0x12a00], [R36.64], P5 ;  /* 0x12a00000241a7fae */ /* 0x0007e8000a921844 */
[----:B------:R3:W-:Y:S04]  /*d8e0*/  LDGSTS.E [R26+0x13200], [R44.64], P5 ;  /* 0x132000002c1a7fae */ /* 0x0007e8000a921844 */
[----:B--2---:R-:W2:Y:S04]  /*d8f0*/  S2R R23, SR_TID.X ;  /* 0x0000000000177919 */ /* 0x004ea80000002100 */
[----:B------:R3:W-:Y:S04]  /*d900*/  LDGSTS.E [R26+0x13a00], [R52.64], P5 ;  /* 0x13a00000341a7fae */ /* 0x0007e8000a921844 */
[----:B------:R3:W-:Y:S04]  /*d910*/  LDGSTS.E [R26+0x14200], [R60.64], P5 ;  /* 0x142000003c1a7fae */ /* 0x0007e8000a921844 */
[----:B------:R3:W-:Y:S04]  /*d920*/  LDGSTS.E [R26+0x14a00], [R68.64], P5 ;  /* 0x14a00000441a7fae */ /* 0x0007e8000a921844 */
[----:B------:R3:W-:Y:S04]  /*d930*/  LDGSTS.E [R26+0x15200], [R76.64], P5 ;  /* 0x152000004c1a7fae */ /* 0x0007e8000a921844 */
[----:B------:R3:W-:Y:S04]  /*d940*/  LDGSTS.E [R26+0x15a00], [R84.64], P5 ;  /* 0x15a00000541a7fae */ /* 0x0007e8000a921844 */
[----:B------:R3:W-:Y:S01]  /*d950*/  LDGSTS.E [R26+0x16200], [R92.64], P5 ;  /* 0x162000005c1a7fae */ /* 0x0007e2000a921844 */
[----:B--2---:R-:W-:-:S03]  /*d960*/  LOP3.LUT R22, R23, 0x3f, RZ, 0xc0, !PT ;  /* 0x0000003f17167812 */ /* 0x004fc600078ec0ff */
[----:B------:R3:W-:Y:S01]  /*d970*/  LDGSTS.E [R26+0x16a00], [R100.64], P5 ;  /* 0x16a00000641a7fae */ /* 0x0007e2000a921844 */
[----:B------:R-:W-:-:S03]  /*d980*/  SHF.R.S32.HI R23, RZ, 0x6, R23 ;  /* 0x00000006ff177819 */ /* 0x000fc60000011417 */
[----:B------:R3:W-:Y:S01]  /*d990*/  LDGSTS.E [R26+0x17200], [R108.64], P5 ;  /* 0x172000006c1a7fae */ /* 0x0007e2000a921844 */
[----:B------:R-:W-:-:S03]  /*d9a0*/  IMAD.SHL.U32 R22, R22, 0x4, RZ ;  /* 0x0000000416167824 */ /* 0x000fc600078e00ff */
[----:B------:R3:W-:Y:S01]  /*d9b0*/  LDGSTS.E [R26+0x17a00], [R116.64], P5 ;  /* 0x17a00000741a7fae */ /* 0x0007e2000a921844 */
[----:B-1----:R-:W-:-:S03]  /*d9c0*/  SGXT R27, R23, 0x1 ;  /* 0x00000001171b781a */ /* 0x002fc60000000200 */
[----:B------:R3:W-:Y:S04]  /*d9d0*/  LDGSTS.E [R26+0x18200], [R124.64], P5 ;  /* 0x182000007c1a7fae */ /* 0x0007e8000a921844 */
[----:B------:R3:W-:Y:S04]  /*d9e0*/  LDGSTS.E [R26+0x18a00], [R132.64], P5 ;  /* 0x18a00000841a7fae */ /* 0x0007e8000a921844 */
[----:B------:R3:W-:Y:S04]  /*d9f0*/  LDGSTS.E [R26+0x19200], [R140.64], P5 ;  /* 0x192000008c1a7fae */ /* 0x0007e8000a921844 */
[----:B------:R3:W-:Y:S01]  /*da00*/  LDGSTS.E [R26+0x19a00], [R148.64], P5 ;  /* 0x19a00000941a7fae */ /* 0x0007e2000a921844 */
[----:B------:R-:W-:-:S03]  /*da10*/  LOP3.LUT R23, R22, 0x110, R27, 0x78, !PT ;  /* 0x0000011016177812 */ /* 0x000fc600078e781b */
        /* <DEDUP_REMOVED lines=13> */
[----:B----4-:R1:W-:Y:S04]  /*daf0*/  LDGSTS.E [R23+0x10400], [R14.64], P5 ;  /* 0x104000000e177fae */ /* 0x0103e8000a921844 */
        /* <DEDUP_REMOVED lines=19> */
[----:B---3--:R-:W-:-:S03]  /*dc30*/  LOP3.LUT R26, R22, 0x110, R27, 0x78, !PT ;  /* 0x00000110161a7812 */ /* 0x008fc600078e781b */
[----:B------:R3:W-:Y:S01]  /*dc40*/  LDGSTS.E [R23+0x1a400], [R158.64], P5 ;  /* 0x1a4000009e177fae */ /* 0x0007e2000a921844 */
[----:B------:R-:W-:-:S03]  /*dc50*/  IMAD.WIDE R230, R249, 0x4, R230 ;  /* 0x00000004f9e67825 */ /* 0x000fc600078e02e6 */
[----:B------:R3:W-:Y:S01]  /*dc60*/  LDGSTS.E [R23+0x1ac00], [R166.64], P5 ;  /* 0x1ac00000a6177fae */ /* 0x0007e2000a921844 */
[----:B------:R-:W-:-:S03]  /*dc70*/  IMAD.WIDE R238, R249, 0x4, R238 ;  /* 0x00000004f9ee7825 */ /* 0x000fc600078e02ee */
[----:B------:R3:W-:Y:S01]  /*dc80*/  LDGSTS.E [R23+0x1b400], [R174.64], P5 ;  /* 0x1b400000ae177fae */ /* 0x0007e2000a921844 */
[----:B------:R-:W-:-:S03]  /*dc90*/  IMAD.WIDE R246, R249, 0x4, R246 ;  /* 0x00000004f9f67825 */ /* 0x000fc600078e02f6 */
[----:B------:R3:W-:Y:S01]  /*dca0*/  LDGSTS.E [R23+0x1bc00], [R182.64], P5 ;  /* 0x1bc00000b6177fae */ /* 0x0007e2000a921844 */
[----:B------:R-:W-:-:S03]  /*dcb0*/  LOP3.LUT R26, R26, 0x60, RZ, 0x3c, !PT ;  /* 0x000000601a1a7812 */ /* 0x000fc600078e3cff */
[----:B------:R3:W-:Y:S04]  /*dcc0*/  LDGSTS.E [R23+0x1c400], [R190.64], P5 ;  /* 0x1c400000be177fae */ /* 0x0007e8000a921844 */
[----:B------:R3:W-:Y:S04]  /*dcd0*/  LDGSTS.E [R23+0x1cc00], [R198.64], P5 ;  /* 0x1cc00000c6177fae */ /* 0x0007e8000a921844 */
[----:B------:R1:W5:Y:S04]  /*dce0*/  LDL.LU.64 R20, [R1+0x908] ;  /* 0x0009080001147983 */ /* 0x0003680000300a00 */
[----:B------:R3:W-:Y:S04]  /*dcf0*/  LDGSTS.E [R23+0x1d400], [R206.64], P5 ;  /* 0x1d400000ce177fae */ /* 0x0007e8000a921844 */
[----:B------:R1:W5:Y:S04]  /*dd00*/  LDL.LU.64 R18, [R1+0x900] ;  /* 0x0009000001127983 */ /* 0x0003680000300a00 */
[----:B------:R3:W-:Y:S04]  /*dd10*/  LDGSTS.E [R23+0x1dc00], [R214.64], P5 ;  /* 0x1dc00000d6177fae */ /* 0x0007e8000a921844 */
[----:B------:R1:W5:Y:S04]  /*dd20*/  LDL.LU.64 R16, [R1+0x8f8] ;  /* 0x0008f80001107983 */ /* 0x0003680000300a00 */
[----:B------:R3:W-:Y:S04]  /*dd30*/  LDGSTS.E [R23+0x1e400], [R222.64], P5 ;  /* 0x1e400000de177fae */ /* 0x0007e8000a921844 */
[----:B-1----:R1:W5:Y:S04]  /*dd40*/  LDL.LU.64 R14, [R1+0x8f0] ;  /* 0x0008f000010e7983 */ /* 0x0023680000300a00 */
[----:B------:R3:W-:Y:S04]  /*dd50*/  LDGSTS.E [R23+0x1ec00], [R230.64], P5 ;  /* 0x1ec00000e6177fae */ /* 0x0007e8000a921844 */
[----:B--2---:R1:W5:Y:S04]  /*dd60*/  LDL.LU.64 R12, [R1+0x8e8] ;  /* 0x0008e800010c7983 */ /* 0x0043680000300a00 */
[----:B------:R3:W-:Y:S04]  /*dd70*/  LDGSTS.E [R23+0x1f400], [R238.64], P5 ;  /* 0x1f400000ee177fae */ /* 0x0007e8000a921844 */
[----:B----4-:R1:W5:Y:S04]  /*dd80*/  LDL.LU.64 R10, [R1+0x8e0] ;  /* 0x0008e000010a7983 */ /* 0x0103680000300a00 */
[----:B------:R3:W-:Y:S04]  /*dd90*/  LDGSTS.E [R23+0x1fc00], [R246.64], P5 ;  /* 0x1fc00000f6177fae */ /* 0x0007e8000a921844 */
[----:B------:R1:W5:Y:S04]  /*dda0*/  LDL.LU.64 R8, [R1+0x8d8] ;  /* 0x0008d80001087983 */ /* 0x0003680000300a00 */
[----:B------:R2:W-:Y:S04]  /*ddb0*/  LDGSTS.E [R26+0x10600], [R6.64], P5 ;  /* 0x10600000061a7fae */ /* 0x0005e8000a921844 */
[----:B------:R4:W-:Y:S04]  /*ddc0*/  LDGSTS.E [R26+0x10e00], [R4.64], P5 ;  /* 0x10e00000041a7fae */ /* 0x0009e8000a921844 */
[----:B------:R1:W-:Y:S04]  /*ddd0*/  LDGSTS.E [R26+0x11600], [R250.64], P5 ;  /* 0x11600000fa1a7fae */ /* 0x0003e8000a921844 */
[----:B--2---:R2:W5:Y:S04]  /*dde0*/  LDL.LU.64 R6, [R1+0x8d0] ;  /* 0x0008d00001067983 */ /* 0x0045680000300a00 */
[----:B----4-:R2:W5:Y:S04]  /*ddf0*/  LDL.LU.64 R4, [R1+0x8c8] ;  /* 0x0008c80001047983 */ /* 0x0105680000300a00 */
[----:B-1----:R2:W5:Y:S04]  /*de00*/  LDL.LU.64 R250, [R1+0x8c0] ;  /* 0x0008c00001fa7983 */ /* 0x0025680000300a00 */
[----:B------:R1:W-:Y:S04]  /*de10*/  LDGSTS.E [R26+0x11e00], [R24.64], P5 ;  /* 0x11e00000181a7fae */ /* 0x0003e8000a921844 */
[----:B------:R2:W-:Y:S04]  /*de20*/  LDGSTS.E [R26+0x12600], [R32.64], P5 ;  /* 0x12600000201a7fae */ /* 0x0005e8000a921844 */
[----:B------:R2:W-:Y:S04]  /*de30*/  LDGSTS.E [R26+0x12e00], [R40.64], P5 ;  /* 0x12e00000281a7fae */ /* 0x0005e8000a921844 */
[----:B-1----:R-:W4:Y:S04]  /*de40*/  LDL.LU.64 R24, [R1+0x2c8] ;  /* 0x0002c80001187983 */ /* 0x002f280000300a00 */
[----:B---3--:R-:W3:Y:S04]  /*de50*/  LDL.LU.64 R22, [R1+0x2c0] ;  /* 0x0002c00001167983 */ /* 0x008ee80000300a00 */
[----:B------:R2:W-:Y:S04]  /*de60*/  LDGSTS.E [R26+0x13600], [R48.64], P5 ;  /* 0x13600000301a7fae */ /* 0x0005e8000a921844 */
[----:B------:R2:W-:Y:S04]  /*de70*/  LDGSTS.E [R26+0x13e00], [R56.64], P5 ;  /* 0x13e00000381a7fae */ /* 0x0005e8000a921844 */
        /* <DEDUP_REMOVED lines=38> */
[----:B------:R-:W0:Y:S01]  /*e0e0*/  LDGDEPBAR ;  /* 0x00000000000079af */ /* 0x000e220000000000 */
[----:B------:R-:W-:Y:S01]  /*e0f0*/  IMAD.MOV.U32 R0, RZ, RZ, c[0x0][0x180] ;  /* 0x00006000ff007624 */ /* 0x000fe200078e00ff */
[----:B------:R-:W-:Y:S01]  /*e100*/  ISETP.GE.U32.AND P0, PT, R252, 0x7fffff38, PT ;  /* 0x7fffff38fc00780c */ /* 0x000fe20003f06070 */
[----:B------:R-:W-:-:S02]  /*e110*/  IMAD.MOV.U32 R252, RZ, RZ, c[0x0][0x188] ;  /* 0x00006200fffc7624 */ /* 0x000fc400078e00ff */
[----:B------:R-:W-:Y:S01]  /*e120*/  IMAD.MOV.U32 R248, RZ, RZ, c[0x0][0x180] ;  /* 0x00006000fff87624 */ /* 0x000fe200078e00ff */
[----:B------:R-:W-:Y:S01]  /*e130*/  IADD3 R0, R0, -0x8d, RZ ;  /* 0xffffff7300007810 */ /* 0x000fe20007ffe0ff */
[----:B------:R-:W-:Y:S02]  /*e140*/  IMAD.MOV.U32 R27, RZ, RZ, c[0x0][0x180] ;  /* 0x00006000ff1b7624 */ /* 0x000fe400078e00ff */
[----:B------:R-:W-:Y:S01]  /*e150*/  IMAD.SHL.U32 R252, R252, 0x40, RZ ;  /* 0x00000040fcfc7824 */ /* 0x000fe200078e00ff */
[----:B------:R-:W-:Y:S02]  /*e160*/  ISETP.GE.U32.AND P5, PT, R0, 0x7fffff34, PT ;  /* 0x7fffff340000780c */ /* 0x000fe40003fa6070 */
[----:B------:R-:W-:Y:S02]  /*e170*/  IADD3 R248, R248, -0x80, RZ ;  /* 0xffffff80f8f87810 */ /* 0x000fe40007ffe0ff */
[----:B------:R-:W-:Y:S01]  /*e180*/  IADD3 R0, R27, -0x91, RZ ;  /* 0xffffff6f1b007810 */ /* 0x000fe20007ffe0ff */
[----:B----4-:R-:W-:-:S04]  /*e190*/  IMAD.WIDE R86, R252, 0x4, R24 ;  /* 0x00000004fc567825 */ /* 0x010fc800078e0218 */
[----:B---3--:R-:W-:-:S04]  /*e1a0*/  IMAD.WIDE R80, R252, 0x4, R22 ;  /* 0x00000004fc507825 */ /* 0x008fc800078e0216 */
[----:B--2---:R-:W2:Y:S04]  /*e1b0*/  LDL.LU.64 R34, [R1+0x2b8] ;  /* 0x0002b80001227983 */ /* 0x004ea80000300a00 */
[----:B------:R-:W3:Y:S04]  /*e1c0*/  LDL.LU.64 R32, [R1+0x2b0] ;  /* 0x0002b00001207983 */ /* 0x000ee80000300a00 */
[----:B------:R-:W4:Y:S04]  /*e1d0*/  LDL.LU.64 R28, [R1+0x2a8] ;  /* 0x0002a800011c7983 */ /* 0x000f280000300a00 */
[----:B------:R-:W4:Y:S04]  /*e1e0*/  LDL.LU.64 R24, [R1+0x2a0] ;  /* 0x0002a00001187983 */ /* 0x000f280000300a00 */
[----:B------:R-:W4:Y:S04]  /*e1f0*/  LDL.LU.64 R36, [R1+0x298] ;  /* 0x0002980001247983 */ /* 0x000f280000300a00 */
[----:B------:R-:W4:Y:S04]  /*e200*/  LDL.LU.64 R30, [R1+0x290] ;  /* 0x00029000011e7983 */ /* 0x000f280000300a00 */
[----:B------:R-:W4:Y:S04]  /*e210*/  LDL.LU.64 R26, [R1+0x288] ;  /* 0x00028800011a7983 */ /* 0x000f280000300a00 */
[----:B------:R1:W-:Y:S04]  /*e220*/  STL [R1+0x8c0], R129 ;  /* 0x0008c08101007387 */ /* 0x0003e80000100800 */
[----:B------:R-:W1:Y:S04]  /*e230*/  S2R R23, SR_TID.X ;  /* 0x0000000000177919 */ /* 0x000e680000002100 */
[----:B------:R-:W-:Y:S01]  /*e240*/  BAR.SYNC.DEFER_BLOCKING 0x0 ;  /* 0x0000000000007b1d */ /* 0x000fe20000010000 */
[----:B--2---:R-:W-:-:S05]  /*e250*/  IMAD.WIDE R74, R252, 0x4, R34 ;  /* 0x00000004fc4a7825 */ /* 0x004fca00078e0222 */
[----:B------:R-:W2:Y:S01]  /*e260*/  LDL.LU.64 R34, [R1+0x280] ;  /* 0x0002800001227983 */ /* 0x000ea20000300a00 */
[----:B---3--:R-:W-:-:S03]  /*e270*/  IMAD.WIDE R68, R252, 0x4, R32 ;  /* 0x00000004fc447825 */ /* 0x008fc600078e0220 */
[----:B------:R-:W3:Y:S01]  /*e280*/  LDL.LU.64 R32, [R1+0x278] ;  /* 0x0002780001207983 */ /* 0x000ee20000300a00 */
[----:B----4-:R-:W-:-:S03]  /*e290*/  IMAD.WIDE R62, R252, 0x4, R28 ;  /* 0x00000004fc3e7825 */ /* 0x010fc600078e021c */
[----:B------:R-:W4:Y:S01]  /*e2a0*/  LDL.LU.64 R28, [R1+0x270] ;  /* 0x00027000011c7983 */ /* 0x000f220000300a00 */
[----:B------:R-:W-:-:S03]  /*e2b0*/  IMAD.WIDE R56, R252, 0x4, R24 ;  /* 0x00000004fc387825 */ /* 0x000fc600078e0218 */
[----:B------:R-:W3:Y:S01]  /*e2c0*/  LDL.LU.64 R24, [R1+0x258] ;  /* 0x0002580001187983 */ /* 0x000ee20000300a00 */
[----:B------:R-:W-:-:S03]  /*e2d0*/  IMAD.WIDE R50, R252, 0x4, R36 ;  /* 0x00000004fc327825 */ /* 0x000fc600078e0224 */
[----:B------:R-:W3:Y:S01]  /*e2e0*/  LDL.LU.64 R36, [R1+0x250] ;  /* 0x0002500001247983 */ /* 0x000ee20000300a00 */
[----:B------:R-:W-:-:S03]  /*e2f0*/  IMAD.WIDE R44, R252, 0x4, R30 ;  /* 0x00000004fc2c7825 */ /* 0x000fc600078e021e */
[----:B------:R-:W4:Y:S01]  /*e300*/  LDL.LU.64 R30, [R1+0x248] ;  /* 0x00024800011e7983 */ /* 0x000f220000300a00 */
[----:B------:R-:W-:-:S03]  /*e310*/  IMAD.WIDE R40, R252, 0x4, R26 ;  /* 0x00000004fc287825 */ /* 0x000fc600078e021a */
[----:B------:R-:W4:Y:S01]  /*e320*/  LDL.LU.64 R26, [R1+0x240] ;  /* 0x00024000011a7983 */ /* 0x000f220000300a00 */
[----:B-1----:R-:W-:Y:S01]  /*e330*/  LOP3.LUT R23, R23, 0x7f, RZ, 0xc0, !PT ;  /* 0x0000007f17177812 */ /* 0x002fe200078ec0ff */
[----:B------:R-:W-:-:S04]  /*e340*/  IMAD.MOV.U32 R129, RZ, RZ, c[0x0][0x180] ;  /* 0x00006000ff817624 */ /* 0x000fc800078e00ff */
[----:B------:R-:W-:Y:S01]  /*e350*/  IMAD.SHL.U32 R249, R23, 0x4, RZ ;  /* 0x0000000417f97824 */ /* 0x000fe200078e00ff */
[----:B------:R-:W-:-:S04]  /*e360*/  IADD3 R2, R129, -0x95, RZ ;  /* 0xffffff6b81027810 */ /* 0x000fc80007ffe0ff */
[----:B------:R-:W-:Y:S01]  /*e370*/  @!PT LDS RZ, [RZ] ;  /* 0x00000000fffff984 */ /* 0x000fe20000000800 */
[----:B------:R-:W-:Y:S01]  /*e380*/  @!PT LDS RZ, [RZ] ;  /* 0x00000000fffff984 */ /* 0x000fe20000000800 */
[----:B------:R-:W-:Y:S01]  /*e390*/  @!PT LDS RZ, [RZ] ;  /* 0x00000000fffff984 */ /* 0x000fe20000000800 */
[----:B------:R1:W-:Y:S01]  /*e3a0*/  LDGSTS.E [R249+0x40000], [R86.64], !P3 ;  /* 0x4000000056f97fae */ /* 0x0003e2000d921844 */
[----:B------:R-:W-:-:S03]  /*e3b0*/  ISETP.GE.U32.AND P3, PT, R0, 0x7fffff30, PT ;  /* 0x7fffff300000780c */ /* 0x000fc60003f66070 */
[----:B------:R1:W-:Y:S01]  /*e3c0*/  LDGSTS.E [R249+0x40800], [R80.64], !P1 ;  /* 0x4080000050f97fae */ /* 0x0003e2000c921844 */
[----:B------:R-:W-:Y:S02]  /*e3d0*/  ISETP.GE.U32.AND P1, PT, R2, 0x7fffff2c, PT ;  /* 0x7fffff2c0200780c */ /* 0x000fe40003f26070 */
[C---:B------:R-:W-:Y:S01]  /*e3e0*/  IADD3 R0, R129.reuse, -0x99, RZ ;  /* 0xffffff6781007810 */ /* 0x040fe20007ffe0ff */
[----:B------:R1:W-:Y:S01]  /*e3f0*/  LDGSTS.E [R249+0x41000], [R74.64], !P0 ;  /* 0x410000004af97fae */ /* 0x0003e2000c121844 */
[C---:B------:R-:W-:Y:S02]  /*e400*/  IADD3 R2, R129.reuse, -0x9d, RZ ;  /* 0xffffff6381027810 */ /* 0x040fe40007ffe0ff */
[----:B------:R-:W-:Y:S01]  /*e410*/  ISETP.GE.U32.AND P0, PT, R0, 0x7fffff28, PT ;  /* 0x7fffff280000780c */ /* 0x000fe20003f06070 */
[----:B------:R1:W-:Y:S01]  /*e420*/  LDGSTS.E [R249+0x41800], [R68.64], !P5 ;  /* 0x4180000044f97fae */ /* 0x0003e2000e921844 */
[C---:B------:R-:W-:Y:S02]  /*e430*/  IADD3 R0, R129.reuse, -0xa1, RZ ;  /* 0xffffff5f81007810 */ /* 0x040fe40007ffe0ff */
[----:B------:R-:W-:Y:S01]  /*e440*/  ISETP.GE.U32.AND P5, PT, R2, 0x7fffff24, PT ;  /* 0x7fffff240200780c */ /* 0x000fe20003fa6070 */
[----:B------:R1:W-:Y:S01]  /*e450*/  LDGSTS.E [R249+0x42000], [R62.64], !P3 ;  /* 0x420000003ef97fae */ /* 0x0003e2000d921844 */
[----:B------:R-:W-:-:S02]  /*e460*/  IADD3 R2, R129, -0xa5, RZ ;  /* 0xffffff5b81027810 */ /* 0x000fc40007ffe0ff */
[----:B------:R-:W-:Y:S01]  /*e470*/  ISETP.GE.U32.AND P3, PT, R0, 0x7fffff20, PT ;  /* 0x7fffff200000780c */ /* 0x000fe20003f66070 */
[----:B------:R1:W-:Y:S01]  /*e480*/  LDGSTS.E [R249+0x42800], [R56.64], !P1 ;  /* 0x4280000038f97fae */ /* 0x0003e2000c921844 */
[----:B------:R-:W-:Y:S02]  /*e490*/  ISETP.GE.U32.AND P1, PT, R2, 0x7fffff1c, PT ;  /* 0x7fffff1c0200780c */ /* 0x000fe40003f26070 */
[----:B------:R-:W-:Y:S01]  /*e4a0*/  IADD3 R2, R129, -0xad, RZ ;  /* 0xffffff5381027810 */ /* 0x000fe20007ffe0ff */
[----:B------:R1:W-:Y:S04]  /*e4b0*/  LDGSTS.E [R249+0x43000], [R50.64], !P0 ;  /* 0x4300000032f97fae */ /* 0x0003e8000c121844 */
[----:B------:R1:W-:Y:S01]  /*e4c0*/  LDGSTS.E [R249+0x43800], [R44.64], !P5 ;  /* 0x438000002cf97fae */ /* 0x0003e2000e921844 */
[----:B------:R-:W-:-:S02]  /*e4d0*/  ISETP.GE.U32.AND P5, PT, R2, 0x7fffff14, PT ;  /* 0x7fffff140200780c */ /* 0x000fc40003fa6070 */
[----:B------:R-:W-:Y:S01]  /*e4e0*/  IADD3 R2, R129, -0xb5, RZ ;  /* 0xffffff4b81027810 */ /* 0x000fe20007ffe0ff */
[----:B------:R1:W-:Y:S01]  /*e4f0*/  LDGSTS.E [R249+0x44000], [R40.64], !P3 ;  /* 0x4400000028f97fae */ /* 0x0003e2000d921844 */
[----:B--2---:R-:W-:-:S03]  /*e500*/  IMAD.WIDE R38, R252, 0x4, R34 ;  /* 0x00000004fc267825 */ /* 0x004fc600078e0222 */
[----:B------:R-:W2:Y:S04]  /*e510*/  LDL.LU.64 R34, [R1+0x238] ;  /* 0x0002380001227983 */ /* 0x000ea80000300a00 */
[----:B------:R-:W2:Y:S04]  /*e520*/  LDL.LU.64 R52, [R1+0x230] ;  /* 0x0002300001347983 */ /* 0x000ea80000300a00 */
[----:B------:R-:W2:Y:S04]  /*e530*/  LDL.LU.64 R46, [R1+0x228] ;  /* 0x00022800012e7983 */ /* 0x000ea80000300a00 */
[----:B------:R1:W-:Y:S01]  /*e540*/  LDGSTS.E [R249+0x44800], [R38.64], !P1 ;  /* 0x4480000026f97fae */ /* 0x0003e2000c921844 */
[----:B------:R-:W-:Y:S01]  /*e550*/  ISETP.GE.U32.AND P1, PT, R2, 0x7fffff0c, PT ;  /* 0x7fffff0c0200780c */ /* 0x000fe20003f26070 */
[----:B---3--:R-:W-:-:S02]  /*e560*/  IMAD.WIDE R2, R252, 0x4, R36 ;  /* 0x00000004fc027825 */ /* 0x008fc400078e0224 */
[----:B------:R-:W3:Y:S02]  /*e570*/  LDL.LU.64 R36, [R1+0x220] ;  /* 0x0002200001247983 */ /* 0x000ee40000300a00 */
[C---:B----4-:R-:W-:Y:S02]  /*e580*/  IMAD.WIDE R120, R252.reuse, 0x4, R30 ;  /* 0x00000004fc787825 */ /* 0x050fe400078e021e */
[----:B------:R-:W4:Y:S02]  /*e590*/  LDL.LU.64 R30, [R1+0x218] ;  /* 0x00021800011e7983 */ /* 0x000f240000300a00 */
[----:B------:R-:W-:Y:S02]  /*e5a0*/  IMAD.WIDE R126, R252, 0x4, R26 ;  /* 0x00000004fc7e7825 */ /* 0x000fe400078e021a */
[----:B------:R-:W4:Y:S04]  /*e5b0*/  LDL.LU.64 R26, [R1+0x170] ;  /* 0x00017000011a7983 */ /* 0x000f280000300a00 */
[----:B------:R-:W4:Y:S04]  /*e5c0*/  LDL.LU.64 R48, [R1+0x158] ;  /* 0x0001580001307983 */ /* 0x000f280000300a00 */
[----:B------:R-:W4:Y:S01]  /*e5d0*/  LDL.LU.64 R42, [R1+0x150] ;  /* 0x00015000012a7983 */ /* 0x000f220000300a00 */
[----:B------:R-:W-:-:S04]  /*e5e0*/  IADD3 R0, R129, -0xa9, RZ ;  /* 0xffffff5781007810 */ /* 0x000fc80007ffe0ff */
[----:B------:R-:W-:Y:S02]  /*e5f0*/  ISETP.GE.U32.AND P0, PT, R0, 0x7fffff18, PT ;  /* 0x7fffff180000780c */ /* 0x000fe40003f06070 */
[----:B------:R-:W-:Y:S01]  /*e600*/  IADD3 R0, R129, -0xb1, RZ ;  /* 0xffffff4f81007810 */ /* 0x000fe20007ffe0ff */
[----:B------:R-:W-:-:S03]  /*e610*/  IMAD.WIDE R32, R252, 0x4, R32 ;  /* 0x00000004fc207825 */ /* 0x000fc600078e0220 */
[----:B------:R-:W-:Y:S02]  /*e620*/  ISETP.GE.U32.AND P3, PT, R0, 0x7fffff10, PT ;  /* 0x7fffff100000780c */ /* 0x000fe40003f66070 */
[C---:B------:R-:W-:Y:S01]  /*e630*/  IADD3 R0, R129.reuse, -0xb9, RZ ;  /* 0xffffff4781007810 */ /* 0x040fe20007ffe0ff */
[----:B------:R-:W-:Y:S01]  /*e640*/  IMAD.WIDE R28, R252, 0x4, R28 ;  /* 0x00000004fc1c7825 */ /* 0x000fe200078e021c */
[----:B------:R-:W-:-:S03]  /*e650*/  IADD3 R22, R129, -0x84, RZ ;  /* 0xffffff7c81167810 */ /* 0x000fc60007ffe0ff */
[----:B------:R1:W-:Y:S01]  /*e660*/  LDGSTS.E [R249+0x45000], [R32.64], !P0 ;  /* 0x4500000020f97fae */ /* 0x0003e2000c121844 */
[----:B--2---:R-:W-:-:S04]  /*e670*/  IMAD.WIDE R94, R252, 0x4, R52 ;  /* 0x00000004fc5e7825 */ /* 0x004fc800078e0234 */
[C---:B------:R-:W-:Y:S01]  /*e680*/  IMAD.WIDE R88, R252.reuse, 0x4, R46 ;  /* 0x00000004fc587825 */ /* 0x040fe200078e022e */
[----:B------:R-:W2:Y:S04]  /*e690*/  LDL.LU.64 R52, [R1+0x138] ;  /* 0x0001380001347983 */ /* 0x000ea80000300a00 */
[----:B------:R-:W2:Y:S01]  /*e6a0*/  LDL.LU.64 R46, [R1+0x130] ;  /* 0x00013000012e7983 */ /* 0x000ea20000300a00 */
[----:B---3--:R-:W-:-:S04]  /*e6b0*/  IMAD.WIDE R82, R252, 0x4, R36 ;  /* 0x00000004fc527825 */ /* 0x008fc800078e0224 */
[C---:B----4-:R-:W-:Y:S01]  /*e6c0*/  IMAD.WIDE R76, R252.reuse, 0x4, R30 ;  /* 0x00000004fc4c7825 */ /* 0x050fe200078e021e */
[----:B------:R-:W3:Y:S03]  /*e6d0*/  LDL.LU.64 R36, [R1+0x118] ;  /* 0x0001180001247983 */ /* 0x000ee60000300a00 */
[C---:B------:R-:W-:Y:S01]  /*e6e0*/  IMAD.WIDE R70, R252.reuse, 0x4, R26 ;  /* 0x00000004fc467825 */ /* 0x040fe200078e021a */
[----:B------:R-:W4:Y:S03]  /*e6f0*/  LDL.LU.64 R30, [R1+0x110] ;  /* 0x00011000011e7983 */ /* 0x000f260000300a00 */
[C---:B------:R-:W-:Y:S01]  /*e700*/  IMAD.WIDE R64, R252.reuse, 0x4, R48 ;  /* 0x00000004fc407825 */ /* 0x040fe200078e0230 */
[----:B------:R-:W3:Y:S03]  /*e710*/  LDL.LU.64 R26, [R1+0xf8] ;  /* 0x0000f800011a7983 */ /* 0x000ee60000300a00 */
[C---:B------:R-:W-:Y:S01]  /*e720*/  IMAD.WIDE R58, R252.reuse, 0x4, R42 ;  /* 0x00000004fc3a7825 */ /* 0x040fe200078e022a */
[----:B------:R-:W3:Y:S04]  /*e730*/  LDL.LU.64 R48, [R1+0xf0] ;  /* 0x0000f00001307983 */ /* 0x000ee80000300a00 */
[----:B------:R-:W4:Y:S01]  /*e740*/  LDL.LU.64 R42, [R1+0xd8] ;  /* 0x0000d800012a7983 */ /* 0x000f220000300a00 */
[----:B------:R-:W-:Y:S01]  /*e750*/  IMAD.WIDE R24, R252, 0x4, R24 ;  /* 0x00000004fc187825 */ /* 0x000fe200078e0218 */
[----:B------:R-:W-:-:S02]  /*e760*/  ISETP.GE.U32.AND P0, PT, R0, 0x7fffff08, PT ;  /* 0x7fffff080000780c */ /* 0x000fc40003f06070 */
[C---:B------:R-:W-:Y:S01]  /*e770*/  IADD3 R0, R129.reuse, -0xbd, RZ ;  /* 0xffffff4381007810 */ /* 0x040fe20007ffe0ff */
[----:B------:R1:W-:Y:S03]  /*e780*/  LDGSTS.E [R249+0x45800], [R28.64], !P5 ;  /* 0x458000001cf97fae */ /* 0x0003e6000e921844 */
[----:B------:R-:W-:Y:S01]  /*e790*/  ISETP.GE.U32.AND P5, PT, R0, 0x7fffff04, PT ;  /* 0x7fffff040000780c */ /* 0x000fe20003fa6070 */
[----:B------:R1:W-:Y:S01]  /*e7a0*/  LDGSTS.E [R249+0x46000], [R24.64], !P3 ;  /* 0x4600000018f97fae */ /* 0x0003e2000d921844 */
[----:B------:R-:W-:Y:S02]  /*e7b0*/  ISETP.GE.U32.AND P3, PT, R22, 0x7fffff3d, PT ;  /* 0x7fffff3d1600780c */ /* 0x000fe40003f66070 */
[----:B------:R-:W-:Y:S01]  /*e7c0*/  IADD3 R22, R129, -0x86, RZ ;  /* 0xffffff7a81167810 */ /* 0x000fe20007ffe0ff */
[----:B------:R1:W-:Y:S01]  /*e7d0*/  LDGSTS.E [R249+0x46800], [R2.64], !P1 ;  /* 0x4680000002f97fae */ /* 0x0003e2000c921844 */
[----:B------:R-:W-:-:S02]  /*e7e0*/  IMAD.SHL.U32 R67, R23, 0x4, RZ ;  /* 0x0000000417437824 */ /* 0x000fc400078e00ff */
[----:B------:R-:W-:Y:S01]  /*e7f0*/  ISETP.GE.U32.AND P1, PT, R22, 0x7fffff3b, PT ;  /* 0x7fffff3b1600780c */ /* 0x000fe20003f26070 */
[----:B------:R-:W-:Y:S01]  /*e800*/  IMAD.WIDE R100, R252, 0x4, R34 ;  /* 0x00000004fc647825 */ /* 0x000fe200078e0222 */
[C---:B------:R-:W-:Y:S01]  /*e810*/  IADD3 R0, R129.reuse, -0x8a, RZ ;  /* 0xffffff7681007810 */ /* 0x040fe20007ffe0ff */
[----:B------:R1:W-:Y:S01]  /*e820*/  LDGSTS.E [R249+0x47000], [R120.64], !P0 ;  /* 0x4700000078f97fae */ /* 0x0003e2000c121844 */
[----:B------:R-:W-:Y:S02]  /*e830*/  IADD3 R22, R129, -0x8e, RZ ;  /* 0xffffff7281167810 */ /* 0x000fe40007ffe0ff */
[----:B------:R-:W-:Y:S01]  /*e840*/  LOP3.LUT R35, R67, 0x20, RZ, 0x3c, !PT ;  /* 0x0000002043237812 */ /* 0x000fe200078e3cff */
[----:B------:R1:W-:Y:S01]  /*e850*/  LDGSTS.E [R249+0x47800], [R126.64], !P5 ;  /* 0x478000007ef97fae */ /* 0x0003e2000e921844 */
[----:B------:R-:W-:Y:S02]  /*e860*/  ISETP.GE.U32.AND P0, PT, R0, 0x7fffff37, PT ;  /* 0x7fffff370000780c */ /* 0x000fe40003f06070 */
[----:B------:R-:W-:Y:S01]  /*e870*/  IADD3 R0, R129, -0x92, RZ ;  /* 0xffffff6e81007810 */ /* 0x000fe20007ffe0ff */
[----:B------:R1:W-:Y:S01]  /*e880*/  LDGSTS.E [R35+0x40200], [R100.64], !P6 ;  /* 0x4020000064237fae */ /* 0x0003e2000f121844 */
[----:B------:R-:W-:-:S02]  /*e890*/  ISETP.GE.U32.AND P5, PT, R22, 0x7fffff33, PT ;  /* 0x7fffff331600780c */ /* 0x000fc40003fa6070 */
[C---:B------:R-:W-:Y:S01]  /*e8a0*/  IADD3 R22, R129.reuse, -0x96, RZ ;  /* 0xffffff6a81167810 */ /* 0x040fe20007ffe0ff */
[----:B------:R1:W-:Y:S01]  /*e8b0*/  LDGSTS.E [R35+0x40a00], [R94.64], !P1 ;  /* 0x40a000005e237fae */ /* 0x0003e2000c921844 */
[----:B------:R-:W-:Y:S02]  /*e8c0*/  ISETP.GE.U32.AND P6, PT, R0, 0x7fffff2f, PT ;  /* 0x7fffff2f0000780c */ /* 0x000fe40003fc6070 */
[----:B------:R-:W-:Y:S01]  /*e8d0*/  ISETP.GE.U32.AND P1, PT, R22, 0x7fffff2b, PT ;  /* 0x7fffff2b1600780c */ /* 0x000fe20003f26070 */
[----:B------:R-:W4:Y:S01]  /*e8e0*/  LDL.LU.64 R78, [R1+0xd0] ;  /* 0x0000d000014e7983 */ /* 0x000f220000300a00 */
[C---:B------:R-:W-:Y:S02]  /*e8f0*/  IADD3 R0, R129.reuse, -0x9a, RZ ;  /* 0xffffff6681007810 */ /* 0x040fe40007ffe0ff */
[----:B------:R-:W-:Y:S01]  /*e900*/  IADD3 R22, R129, -0x9e, RZ ;  /* 0xffffff6281167810 */ /* 0x000fe20007ffe0ff */
[----:B------:R1:W-:Y:S01]  /*e910*/  LDGSTS.E [R35+0x41200], [R88.64], !P0 ;  /* 0x4120000058237fae */ /* 0x0003e2000c121844 */
[----:B------:R-:W-:-:S02]  /*e920*/  ISETP.GE.U32.AND P0, PT, R0, 0x7fffff27, PT ;  /* 0x7fffff270000780c */ /* 0x000fc40003f06070 */
[C---:B------:R-:W-:Y:S01]  /*e930*/  IADD3 R0, R129.reuse, -0xa2, RZ ;  /* 0xffffff5e81007810 */ /* 0x040fe20007ffe0ff */
[----:B------:R1:W-:Y:S01]  /*e940*/  LDGSTS.E [R35+0x41a00], [R82.64], !P5 ;  /* 0x41a0000052237fae */ /* 0x0003e2000e921844 */
[----:B------:R-:W-:Y:S02]  /*e950*/  ISETP.GE.U32.AND P5, PT, R22, 0x7fffff23, PT ;  /* 0x7fffff231600780c */ /* 0x000fe40003fa6070 */
[----:B------:R-:W-:Y:S01]  /*e960*/  IADD3 R22, R129, -0xa6, RZ ;  /* 0xffffff5a81167810 */ /* 0x000fe20007ffe0ff */
[----:B------:R1:W-:Y:S01]  /*e970*/  LDGSTS.E [R35+0x42200], [R76.64], !P6 ;  /* 0x422000004c237fae */ /* 0x0003e2000f121844 */
[----:B------:R-:W-:-:S03]  /*e980*/  ISETP.GE.U32.AND P6, PT, R0, 0x7fffff1f, PT ;  /* 0x7fffff1f0000780c */ /* 0x000fc60003fc6070 */
[----:B------:R1:W-:Y:S01]  /*e990*/  LDGSTS.E [R35+0x42a00], [R70.64], !P1 ;  /* 0x42a0000046237fae */ /* 0x0003e2000c921844 */
[----:B------:R-:W-:-:S03]  /*e9a0*/  ISETP.GE.U32.AND P1, PT, R22, 0x7fffff1b, PT ;  /* 0x7fffff1b1600780c */ /* 0x000fc60003f26070 */
[----:B------:R-:W4:Y:S01]  /*e9b0*/  LDL.LU.64 R72, [R1+0xb8] ;  /* 0x0000b80001487983 */ /* 0x000f220000300a00 */
[----:B------:R-:W-:-:S03]  /*e9c0*/  IADD3 R22, R129, -0xae, RZ ;  /* 0xffffff5281167810 */ /* 0x000fc60007ffe0ff */
[----:B------:R-:W4:Y:S04]  /*e9d0*/  LDL.LU.64 R60, [R1+0xb0] ;  /* 0x0000b000013c7983 */ /* 0x000f280000300a00 */
[----:B------:R1:W-:Y:S04]  /*e9e0*/  LDGSTS.E [R35+0x43200], [R64.64], !P0 ;  /* 0x4320000040237fae */ /* 0x0003e8000c121844 */
[----:B------:R1:W-:Y:S01]  /*e9f0*/  LDGSTS.E [R35+0x43a00], [R58.64], !P5 ;  /* 0x43a000003a237fae */ /* 0x0003e2000e921844 */
[----:B------:R-:W-:Y:S02]  /*ea00*/  ISETP.GE.U32.AND P5, PT, R22, 0x7fffff13, PT ;  /* 0x7fffff131600780c */ /* 0x000fe40003fa6070 */
[----:B------:R-:W-:Y:S01]  /*ea10*/  IADD3 R22, R129, -0xb6, RZ ;  /* 0xffffff4a81167810 */ /* 0x000fe20007ffe0ff */
[----:B------:R-:W4:Y:S01]  /*ea20*/  LDL.LU.64 R54, [R1+0x98] ;  /* 0x0000980001367983 */ /* 0x000f220000300a00 */
[----:B--2---:R-:W-:-:S04]  /*ea30*/  IMAD.WIDE R52, R252, 0x4, R52 ;  /* 0x00000004fc347825 */ /* 0x004fc800078e0234 */
[----:B------:R-:W-:Y:S01]  /*ea40*/  IMAD.WIDE R46, R252, 0x4, R46 ;  /* 0x00000004fc2e7825 */ /* 0x000fe200078e022e */
[----:B------:R1:W-:Y:S04]  /*ea50*/  LDGSTS.E [R35+0x44200], [R52.64], !P6 ;  /* 0x4420000034237fae */ /* 0x0003e8000f121844 */
[----:B------:R1:W-:Y:S01]  /*ea60*/  LDGSTS.E [R35+0x44a00], [R46.64], !P1 ;  /* 0x44a000002e237fae */ /* 0x0003e2000c921844 */
[----:B------:R-:W-:Y:S01]  /*ea70*/  ISETP.GE.U32.AND P1, PT, R22, 0x7fffff0b, PT ;  /* 0x7fffff0b1600780c */ /* 0x000fe20003f26070 */
[C---:B---3--:R-:W-:Y:S02]  /*ea80*/  IMAD.WIDE R22, R252.reuse, 0x4, R48 ;  /* 0x00000004fc167825 */ /* 0x048fe400078e0230 */
[----:B------:R-:W2:Y:S02]  /*ea90*/  LDL.LU.64 R48, [R1+0x90] ;  /* 0x0000900001307983 */ /* 0x000ea40000300a00 */
[----:B----4-:R-:W-:-:S02]  /*eaa0*/  IMAD.WIDE R116, R252, 0x4, R42 ;  /* 0x00000004fc747825 */ /* 0x010fc400078e022a */
[----:B------:R-:W3:Y:S04]  /*eab0*/  LDL.LU.64 R42, [R1+0x78] ;  /* 0x00007800012a7983 */ /* 0x000ee80000300a00 */
[----:B------:R-:W4:Y:S01]  /*eac0*/  LDL.LU.64 R84, [R1+0x70] ;  /* 0x0000700001547983 */ /* 0x000f220000300a00 */
[----:B------:R-:W-:Y:S01]  /*ead0*/  LOP3.LUT R248, R67, 0x40, RZ, 0x3c, !PT ;  /* 0x0000004043f87812 */ /* 0x000fe200078e3cff */
[C---:B------:R-:W-:Y:S02]  /*eae0*/  IMAD.WIDE R118, R252.reuse, 0x4, R78 ;  /* 0x00000004fc767825 */ /* 0x040fe400078e024e */
[----:B------:R-:W4:Y:S02]  /*eaf0*/  LDL.LU.64 R78, [R1+0x58] ;  /* 0x00005800014e7983 */ /* 0x000f240000300a00 */
[----:B------:R-:W-:-:S02]  /*eb00*/  IMAD.WIDE R108, R252, 0x4, R72 ;  /* 0x00000004fc6c7825 */ /* 0x000fc400078e0248 */
[----:B------:R-:W4:Y:S02]  /*eb10*/  LDL.LU.64 R72, [R1+0x50] ;  /* 0x0000500001487983 */ /* 0x000f240000300a00 */
[C---:B------:R-:W-:Y:S02]  /*eb20*/  IMAD.WIDE R104, R252.reuse, 0x4, R60 ;  /* 0x00000004fc687825 */ /* 0x040fe400078e023c */
[----:B------:R-:W4:Y:S04]  /*eb30*/  LDL.LU.64 R66, [R1+0x38] ;  /* 0x0000380001427983 */ /* 0x000f280000300a00 */
[----:B------:R-:W4:Y:S01]  /*eb40*/  LDL.LU.64 R60, [R1+0x30] ;  /* 0x00003000013c7983 */ /* 0x000f220000300a00 */
[----:B------:R-:W-:-:S03]  /*eb50*/  IMAD.WIDE R102, R252, 0x4, R54 ;  /* 0x00000004fc667825 */ /* 0x000fc600078e0236 */
[----:B------:R-:W4:Y:S01]  /*eb60*/  LDL.LU.64 R54, [R1+0x28] ;  /* 0x0000280001367983 */ /* 0x000f220000300a00 */
[----:B--2---:R-:W-:-:S03]  /*eb70*/  IMAD.WIDE R96, R252, 0x4, R48 ;  /* 0x00000004fc607825 */ /* 0x004fc600078e0230 */
[----:B------:R-:W2:Y:S01]  /*eb80*/  LDL.LU.64 R48, [R1+0x20] ;  /* 0x0000200001307983 */ /* 0x000ea20000300a00 */
[----:B---3--:R-:W-:-:S03]  /*eb90*/  IMAD.WIDE R92, R252, 0x4, R42 ;  /* 0x00000004fc5c7825 */ /* 0x008fc600078e022a */
[----:B------:R-:W3:Y:S04]  /*eba0*/  LDL.LU.64 R42, [R1+0x18] ;  /* 0x00001800012a7983 */ /* 0x000ee80000300a00 */
[----:B------:R-:W1:Y:S01]  /*ebb0*/  LDL.LU.64 R112, [R1+0x10] ;  /* 0x0000100001707983 */ /* 0x000e620000300a00 */
[----:B------:R-:W-:-:S04]  /*ebc0*/  IADD3 R0, R129, -0xaa, RZ ;  /* 0xffffff5681007810 */ /* 0x000fc80007ffe0ff */
[----:B------:R-:W-:Y:S02]  /*ebd0*/  ISETP.GE.U32.AND P0, PT, R0, 0x7fffff17, PT ;  /* 0x7fffff170000780c */ /* 0x000fe40003f06070 */
[----:B------:R-:W-:Y:S01]  /*ebe0*/  IADD3 R0, R129, -0xb2, RZ ;  /* 0xffffff4e81007810 */ /* 0x000fe20007ffe0ff */
[----:B------:R-:W-:-:S03]  /*ebf0*/  IMAD.WIDE R36, R252, 0x4, R36 ;  /* 0x00000004fc247825 */ /* 0x000fc600078e0224 */
[----:B------:R-:W-:Y:S02]  /*ec00*/  ISETP.GE.U32.AND P6, PT, R0, 0x7fffff0f, PT ;  /* 0x7fffff0f0000780c */ /* 0x000fe40003fc6070 */
[----:B------:R-:W-:Y:S01]  /*ec10*/  IADD3 R0, R129, -0xba, RZ ;  /* 0xffffff4681007810 */ /* 0x000fe20007ffe0ff */
[----:B------:R-:W-:-:S04]  /*ec20*/  IMAD.WIDE R30, R252, 0x4, R30 ;  /* 0x00000004fc1e7825 */ /* 0x000fc800078e021e */
[----:B------:R1:W-:Y:S01]  /*ec30*/  LDGSTS.E [R35+0x45200], [R36.64], !P0 ;  /* 0x4520000024237fae */ /* 0x0003e2000c121844 */
[----:B------:R-:W-:Y:S02]  /*ec40*/  ISETP.GE.U32.AND P0, PT, R0, 0x7fffff07, PT ;  /* 0x7fffff070000780c */ /* 0x000fe40003f06070 */
[C---:B------:R-:W-:Y:S01]  /*ec50*/  IADD3 R0, R129.reuse, -0xbe, RZ ;  /* 0xffffff4281007810 */ /* 0x040fe20007ffe0ff */
[----:B------:R-:W-:Y:S01]  /*ec60*/  IMAD.WIDE R26, R252, 0x4, R26 ;  /* 0x00000004fc1a7825 */ /* 0x000fe200078e021a */
[----:B------:R1:W-:Y:S01]  /*ec70*/  LDGSTS.E [R35+0x45a00], [R30.64], !P5 ;  /* 0x45a000001e237fae */ /* 0x0003e2000e921844 */
[----:B------:R-:W-:Y:S02]  /*ec80*/  IADD3 R34, R129, -0x87, RZ ;  /* 0xffffff7981227810 */ /* 0x000fe40007ffe0ff */
[----:B------:R-:W-:Y:S01]  /*ec90*/  ISETP.GE.U32.AND P5, PT, R0, 0x7fffff03, PT ;  /* 0x7fffff030000780c */ /* 0x000fe20003fa6070 */
[----:B------:R1:W-:Y:S01]  /*eca0*/  LDGSTS.E [R35+0x46200], [R26.64], !P6 ;  /* 0x462000001a237fae */ /* 0x0003e2000f121844 */
[----:B------:R-:W-:-:S02]  /*ecb0*/  ISETP.GE.U32.AND P6, PT, R34, 0x7fffff3a, PT ;  /* 0x7fffff3a2200780c */ /* 0x000fc40003fc6070 */
        /* <DEDUP_REMOVED lines=11> */
[C---:B------:R-:W-:Y:S02]  /*ed70*/  IADD3 R34, R129.reuse, -0x97, RZ ;  /* 0xffffff6981227810 */ /* 0x040fe40007ffe0ff */
[----:B------:R-:W-:Y:S01]  /*ed80*/  ISETP.GE.U32.AND P4, PT, R0, 0x7fffff2e, PT ;  /* 0x7fffff2e0000780c */ /* 0x000fe20003f86070 */
[----:B------:R1:W-:Y:S01]  /*ed90*/  LDGSTS.E [R248+0x40c00], [R104.64], !P6 ;  /* 0x40c0000068f87fae */ /* 0x0003e2000f121844 */
[----:B------:R-:W-:Y:S02]  /*eda0*/  ISETP.GE.U32.AND P6, PT, R34, 0x7fffff2a, PT ;  /* 0x7fffff2a2200780c */ /* 0x000fe40003fc6070 */
[C---:B------:R-:W-:Y:S01]  /*edb0*/  IADD3 R0, R129.reuse, -0x9b, RZ ;  /* 0xffffff6581007810 */ /* 0x040fe20007ffe0ff */
[----:B------:R1:W-:Y:S01]  /*edc0*/  LDGSTS.E [R248+0x41400], [R102.64], !P0 ;  /* 0x4140000066f87fae */ /* 0x0003e2000c121844 */
[C---:B------:R-:W-:Y:S01]  /*edd0*/  IADD3 R34, R129.reuse, -0x9f, RZ ;  /* 0xffffff6181227810 */ /* 0x040fe20007ffe0ff */
[----:B----4-:R-:W-:Y:S01]  /*ede0*/  IMAD.WIDE R84, R252, 0x4, R84 ;  /* 0x00000004fc547825 */ /* 0x010fe200078e0254 */
        /* <DEDUP_REMOVED lines=8> */
[----:B------:R-:W-:Y:S01]  /*ee70*/  ISETP.GE.U32.AND P6, PT, R34, 0x7fffff1a, PT ;  /* 0x7fffff1a2200780c */ /* 0x000fe20003fc6070 */
[----:B------:R-:W-:Y:S01]  /*ee80*/  IMAD.WIDE R78, R252, 0x4, R78 ;  /* 0x00000004fc4e7825 */ /* 0x000fe200078e024e */
[----:B------:R-:W-:-:S03]  /*ee90*/  IADD3 R0, R129, -0xab, RZ ;  /* 0xffffff5581007810 */ /* 0x000fc60007ffe0ff */
[----:B------:R-:W-:Y:S01]  /*eea0*/  IMAD.WIDE R72, R252, 0x4, R72 ;  /* 0x00000004fc487825 */ /* 0x000fe200078e0248 */
[C---:B------:R-:W-:Y:S01]  /*eeb0*/  IADD3 R34, R129.reuse, -0xaf, RZ ;  /* 0xffffff5181227810 */ /* 0x040fe20007ffe0ff */
[----:B------:R4:W-:Y:S01]  /*eec0*/  LDGSTS.E [R248+0x43400], [R78.64], !P0 ;  /* 0x434000004ef87fae */ /* 0x0009e2000c121844 */
[----:B------:R-:W-:Y:S01]  /*eed0*/  ISETP.GE.U32.AND P0, PT, R0, 0x7fffff16, PT ;  /* 0x7fffff160000780c */ /* 0x000fe20003f06070 */
[----:B------:R-:W-:Y:S01]  /*eee0*/  IMAD.WIDE R66, R252, 0x4, R66 ;  /* 0x00000004fc427825 */ /* 0x000fe200078e0242 */
[C---:B------:R-:W-:Y:S01]  /*eef0*/  IADD3 R0, R129.reuse, -0xb3, RZ ;  /* 0xffffff4d81007810 */ /* 0x040fe20007ffe0ff */
[----:B------:R4:W-:Y:S01]  /*ef00*/  LDGSTS.E [R248+0x43c00], [R72.64], !P5 ;  /* 0x43c0000048f87fae */ /* 0x0009e2000e921844 */
[----:B------:R-:W-:Y:S01]  /*ef10*/  ISETP.GE.U32.AND P5, PT, R34, 0x7fffff12, PT ;  /* 0x7fffff122200780c */ /* 0x000fe20003fa6070 */
[----:B------:R-:W-:Y:S01]  /*ef20*/  IMAD.WIDE R60, R252, 0x4, R60 ;  /* 0x00000004fc3c7825 */ /* 0x000fe200078e023c */
[----:B------:R-:W-:Y:S01]  /*ef30*/  IADD3 R34, R129, -0xb7, RZ ;  /* 0xffffff4981227810 */ /* 0x000fe20007ffe0ff */
[----:B------:R4:W-:Y:S01]  /*ef40*/  LDGSTS.E [R248+0x44400], [R66.64], !P4 ;  /* 0x4440000042f87fae */ /* 0x0009e2000e121844 */
[----:B------:R-:W-:-:S03]  /*ef50*/  ISETP.GE.U32.AND P4, PT, R0, 0x7fffff0e, PT ;  /* 0x7fffff0e0000780c */ /* 0x000fc60003f86070 */
[----:B------:R4:W-:Y:S01]  /*ef60*/  LDGSTS.E [R248+0x44c00], [R60.64], !P6 ;  /* 0x44c000003cf87fae */ /* 0x0009e2000f121844 */
[----:B------:R-:W-:Y:S01]  /*ef70*/  ISETP.GE.U32.AND P6, PT, R34, 0x7fffff0a, PT ;  /* 0x7fffff0a2200780c */ /* 0x000fe20003fc6070 */
[----:B------:R-:W-:Y:S01]  /*ef80*/  IMAD.WIDE R54, R252, 0x4, R54 ;  /* 0x00000004fc367825 */ /* 0x000fe200078e0236 */
[----:B------:R-:W-:-:S04]  /*ef90*/  IADD3 R110, R129, -0x8c, RZ ;  /* 0xffffff74816e7810 */ /* 0x000fc80007ffe0ff */
[----:B------:R4:W-:Y:S01]  /*efa0*/  LDGSTS.E [R248+0x45400], [R54.64], !P0 ;  /* 0x4540000036f87fae */ /* 0x0009e2000c121844 */
[----:B--2---:R-:W-:-:S04]  /*efb0*/  IMAD.WIDE R48, R252, 0x4, R48 ;  /* 0x00000004fc307825 */ /* 0x004fc800078e0230 */
[C---:B---3--:R-:W-:Y:S01]  /*efc0*/  IMAD.WIDE R42, R252.reuse, 0x4, R42 ;  /* 0x00000004fc2a7825 */ /* 0x048fe200078e022a */
[----:B------:R4:W-:Y:S03]  /*efd0*/  LDGSTS.E [R248+0x45c00], [R48.64], !P5 ;  /* 0x45c0000030f87fae */ /* 0x0009e6000e921844 */
[----:B-1----:R-:W-:Y:S01]  /*efe0*/  IMAD.WIDE R34, R252, 0x4, R112 ;  /* 0x00000004fc227825 */ /* 0x002fe200078e0270 */
[----:B------:R-:W-:Y:S01]  /*eff0*/  IADD3 R112, R129, -0x90, RZ ;  /* 0xffffff7081707810 */ /* 0x000fe20007ffe0ff */
[----:B------:R4:W-:Y:S01]  /*f000*/  LDGSTS.E [R248+0x46400], [R42.64], !P4 ;  /* 0x464000002af87fae */ /* 0x0009e2000e121844 */
[----:B------:R-:W-:-:S03]  /*f010*/  ISETP.GE.U32.AND P4, PT, R110, 0x7fffff35, PT ;  /* 0x7fffff356e00780c */ /* 0x000fc60003f86070 */
[----:B------:R4:W-:Y:S01]  /*f020*/  LDGSTS.E [R248+0x46c00], [R34.64], !P6 ;  /* 0x46c0000022f87fae */ /* 0x0009e2000f121844 */
[----:B------:R-:W-:-:S03]  /*f030*/  ISETP.GE.U32.AND P6, PT, R112, 0x7fffff31, PT ;  /* 0x7fffff317000780c */ /* 0x000fc60003fc6070 */
[----:B------:R-:W2:Y:S04]  /*f040*/  LDL.LU.64 R110, [R1+0x8] ;  /* 0x00000800016e7983 */ /* 0x000ea80000300a00 */
[----:B------:R-:W3:Y:S01]  /*f050*/  LDL.LU.64 R112, [R1] ;  /* 0x0000000001707983 */ /* 0x000ee20000300a00 */
[----:B------:R-:W-:-:S04]  /*f060*/  IADD3 R0, R129, -0xbb, RZ ;  /* 0xffffff4581007810 */ /* 0x000fc80007ffe0ff */
[----:B------:R-:W-:Y:S02]  /*f070*/  ISETP.GE.U32.AND P0, PT, R0, 0x7fffff06, PT ;  /* 0x7fffff060000780c */ /* 0x000fe40003f06070 */
[----:B------:R-:W-:-:S04]  /*f080*/  IADD3 R0, R129, -0xbf, RZ ;  /* 0xffffff4181007810 */ /* 0x000fc80007ffe0ff */
[----:B------:R-:W-:Y:S01]  /*f090*/  ISETP.GE.U32.AND P5, PT, R0, 0x7fffff02, PT ;  /* 0x7fffff020000780c */ /* 0x000fe20003fa6070 */
[----:B-----5:R-:W-:Y:S01]  /*f0a0*/  IMAD.WIDE R250, R252, 0x4, R250 ;  /* 0x00000004fcfa7825 */ /* 0x020fe200078e02fa */
[----:B------:R-:W-:-:S03]  /*f0b0*/  IADD3 R0, R129, -0x94, RZ ;  /* 0xffffff6c81007810 */ /* 0x000fc60007ffe0ff */
[----:B--2---:R-:W-:-:S04]  /*f0c0*/  IMAD.WIDE R110, R252, 0x4, R110 ;  /* 0x00000004fc6e7825 */ /* 0x004fc800078e026e */
[----:B---3--:R-:W-:Y:S01]  /*f0d0*/  IMAD.WIDE R112, R252, 0x4, R112 ;  /* 0x00000004fc707825 */ /* 0x008fe200078e0270 */
[C---:B------:R-:W-:Y:S01]  /*f0e0*/  LOP3.LUT R252, R249.reuse, 0x40, RZ, 0x3c, !PT ;  /* 0x00000040f9fc7812 */ /* 0x040fe200078e3cff */
[----:B------:R4:W-:Y:S01]  /*f0f0*/  LDGSTS.E [R248+0x47400], [R110.64], !P0 ;  /* 0x474000006ef87fae */ /* 0x0009e2000c121844 */
[----:B------:R-:W-:-:S03]  /*f100*/  LOP3.LUT R249, R249, 0x60, RZ, 0x3c, !PT ;  /* 0x00000060f9f97812 */ /* 0x000fc600078e3cff */
[----:B------:R1:W-:Y:S01]  /*f110*/  LDGSTS.E [R252+0x47c00], [R112.64], !P5 ;  /* 0x47c0000070fc7fae */ /* 0x0003e2000e921844 */
[----:B------:R-:W-:Y:S02]  /*f120*/  ISETP.GE.U32.AND P0, PT, R0, 0x7fffff2d, PT ;  /* 0x7fffff2d0000780c */ /* 0x000fe40003f06070 */
[C---:B------:R-:W-:Y:S01]  /*f130*/  IADD3 R0, R129.reuse, -0x9c, RZ ;  /* 0xffffff6481007810 */ /* 0x040fe20007ffe0ff */
[----:B------:R2:W-:Y:S01]  /*f140*/  LDGSTS.E [R249+0x40600], [R250.64], !P3 ;  /* 0x40600000faf97fae */ /* 0x0005e2000d921844 */
[----:B----4-:R-:W-:Y:S01]  /*f150*/  IADD3 R248, R129, -0x98, RZ ;  /* 0xffffff6881f87810 */ /* 0x010fe20007ffe0ff */
[----:B-1----:R-:W-:-:S03]  /*f160*/  IMAD.MOV.U32 R252, RZ, RZ, c[0x0][0x188] ;  /* 0x00006200fffc7624 */ /* 0x002fc600078e00ff */
[----:B------:R-:W-:Y:S01]  /*f170*/  ISETP.GE.U32.AND P5, PT, R248, 0x7fffff29, PT ;  /* 0x7fffff29f800780c */ /* 0x000fe20003fa6070 */
[----:B------:R-:W-:Y:S01]  /*f180*/  IMAD.SHL.U32 R252, R252, 0x40, RZ ;  /* 0x00000040fcfc7824 */ /* 0x000fe200078e00ff */
[----:B------:R-:W-:-:S03]  /*f190*/  ISETP.GE.U32.AND P3, PT, R0, 0x7fffff25, PT ;  /* 0x7fffff250000780c */ /* 0x000fc60003f66070 */
[----:B------:R-:W-:Y:S01]  /*f1a0*/  IMAD.WIDE R4, R252, 0x4, R4 ;  /* 0x00000004fc047825 */ /* 0x000fe200078e0204 */
[----:B------:R-:W-:-:S03]  /*f1b0*/  IADD3 R248, R129, -0xa0, RZ ;  /* 0xffffff6081f87810 */ /* 0x000fc60007ffe0ff */
[C---:B------:R-:W-:Y:S01]  /*f1c0*/  IMAD.WIDE R6, R252.reuse, 0x4, R6 ;  /* 0x00000004fc067825 */ /* 0x040fe200078e0206 */
[C---:B------:R-:W-:Y:S01]  /*f1d0*/  IADD3 R0, R129.reuse, -0xa4, RZ ;  /* 0xffffff5c81007810 */ /* 0x040fe20007ffe0ff */
[----:B------:R1:W-:Y:S02]  /*f1e0*/  LDGSTS.E [R249+0x40e00], [R4.64], !P1 ;  /* 0x40e0000004f97fae */ /* 0x0003e4000c921844 */
[----:B------:R-:W-:Y:S01]  /*f1f0*/  IMAD.WIDE R8, R252, 0x4, R8 ;  /* 0x00000004fc087825 */ /* 0x000fe200078e0208 */
[----:B------:R-:W-:Y:S01]  /*f200*/  ISETP.GE.U32.AND P1, PT, R248, 0x7fffff21, PT ;  /* 0x7fffff21f800780c */ /* 0x000fe20003f26070 */
[----:B------:R3:W-:Y:S01]  /*f210*/  LDGSTS.E [R249+0x41600], [R6.64], !P4 ;  /* 0x4160000006f97fae */ /* 0x0007e2000e121844 */
[----:B------:R-:W-:Y:S01]  /*f220*/  ISETP.GE.U32.AND P4, PT, R0, 0x7fffff1d, PT ;  /* 0x7fffff1d0000780c */ /* 0x000fe20003f86070 */
[C---:B------:R-:W-:Y:S01]  /*f230*/  IMAD.WIDE R10, R252.reuse, 0x4, R10 ;  /* 0x00000004fc0a7825 */ /* 0x040fe200078e020a */
[C---:B------:R-:W-:Y:S01]  /*f240*/  IADD3 R248, R129.reuse, -0xa8, RZ ;  /* 0xffffff5881f87810 */ /* 0x040fe20007ffe0ff */
[----:B------:R3:W-:Y:S01]  /*f250*/  LDGSTS.E [R249+0x41e00], [R8.64], !P6 ;  /* 0x41e0000008f97fae */ /* 0x0007e2000f121844 */
[C---:B------:R-:W-:Y:S01]  /*f260*/  IADD3 R0, R129.reuse, -0xac, RZ ;  /* 0xffffff5481007810 */ /* 0x040fe20007ffe0ff */
[C---:B------:R-:W-:Y:S01]  /*f270*/  IMAD.WIDE R12, R252.reuse, 0x4, R12 ;  /* 0x00000004fc0c7825 */ /* 0x040fe200078e020c */
[----:B------:R-:W-:Y:S01]  /*f280*/  IADD3 R129, R129, -0xb0, RZ ;  /* 0xffffff5081817810 */ /* 0x000fe20007ffe0ff */
[----:B------:R3:W-:Y:S02]  /*f290*/  LDGSTS.E [R249+0x42600], [R10.64], !P0 ;  /* 0x426000000af97fae */ /* 0x0007e4000c121844 */
[----:B------:R-:W-:-:S02]  /*f2a0*/  IMAD.WIDE R14, R252, 0x4, R14 ;  /* 0x00000004fc0e7825 */ /* 0x000fc400078e020e */
[----:B------:R3:W-:Y:S04]  /*f2b0*/  LDGSTS.E [R249+0x42e00], [R12.64], !P5 ;  /* 0x42e000000cf97fae */ /* 0x0007e8000e921844 */
[----:B------:R3:W-:Y:S01]  /*f2c0*/  LDGSTS.E [R249+0x43600], [R14.64], !P3 ;  /* 0x436000000ef97fae */ /* 0x0007e2000d921844 */
[----:B------:R-:W-:-:S03]  /*f2d0*/  ISETP.GE.U32.AND P3, PT, R129, 0x7fffff11, PT ;  /* 0x7fffff118100780c */ /* 0x000fc60003f66070 */
[----:B------:R-:W4:Y:S04]  /*f2e0*/  LDL.LU R129, [R1+0x8c0] ;  /* 0x0008c00001817983 */ /* 0x000f280000300800 */
[----:B------:R-:W-:Y:S04]  /*f2f0*/  STL [R1+0x280], R86 ;  /* 0x0002805601007387 */ /* 0x000fe80000100800 */
        /* <DEDUP_REMOVED lines=10> */
[----:B------:R-:W-:Y:S01]  /*f3a0*/  STL [R1+0x2a4], R95 ;  /* 0x0002a45f01007387 */ /* 0x000fe20000100800 */
[----:B------:R-:W-:-:S03]  /*f3b0*/  ISETP.GE.U32.AND P0, PT, R0, 0x7fffff15, PT ;  /* 0x7fffff150000780c */ /* 0x000fc60003f06070 */
[----:B------:R-:W-:Y:S04]  /*f3c0*/  STL [R1+0x2b0], R104 ;  /* 0x0002b06801007387 */ /* 0x000fe80000100800 */
[----:B------:R-:W-:Y:S04]  /*f3d0*/  STL [R1+0x2ac], R105 ;  /* 0x0002ac6901007387 */ /* 0x000fe80000100800 */
[----:B------:R-:W-:Y:S04]  /*f3e0*/  STL [R1+0x2b8], R4 ;  /* 0x0002b80401007387 */ /* 0x000fe80000100800 */
[----:B------:R1:W-:Y:S04]  /*f3f0*/  STL [R1+0x2b4], R5 ;  /* 0x0002b40501007387 */ /* 0x0003e80000100800 */
[----:B------:R-:W1:Y:S04]  /*f400*/  S2R R0, SR_TID.X ;  /* 0x0000000000007919 */ /* 0x000e680000002100 */
        /* <DEDUP_REMOVED lines=16> */
[----:B------:R-:W-:Y:S01]  /*f510*/  STL [R1+0x2f4], R9 ;  /* 0x0002f40901007387 */ /* 0x000fe20000100800 */
[----:B------:R-:W-:-:S03]  /*f520*/  IMAD.MOV.U32 R248, RZ, RZ, c[0x0][0x180] ;  /* 0x00006000fff87624 */ /* 0x000fc600078e00ff */
[----:B------:R-:W-:Y:S04]  /*f530*/  STL [R1+0x300], R62 ;  /* 0x0003003e01007387 */ /* 0x000fe80000100800 */
[----:B------:R-:W-:Y:S04]  /*f540*/  STL [R1+0x2fc], R63 ;  /* 0x0002fc3f01007387 */ /* 0x000fe80000100800 */
[----:B------:R-:W-:Y:S04]  /*f550*/  STL [R1+0x308], R76 ;  /* 0x0003084c01007387 */ /* 0x000fe80000100800 */
[----:B------:R-:W-:Y:S04]  /*f560*/  STL [R1+0x304], R77 ;  /* 0x0003044d01007387 */ /* 0x000fe80000100800 */
[----:B------:R-:W-:Y:S01]  /*f570*/  STL [R1+0x310], R92 ;  /* 0x0003105c01007387 */ /* 0x000fe20000100800 */
[----:B------:R-:W-:-:S03]  /*f580*/  IADD3 R248, R248, -0x80, RZ ;  /* 0xffffff80f8f87810 */ /* 0x000fc60007ffe0ff */
[----:B------:R-:W-:Y:S01]  /*f590*/  STL [R1+0x30c], R93 ;  /* 0x00030c5d01007387 */ /* 0x000fe20000100800 */
[----:B-1----:R-:W-:-:S03]  /*f5a0*/  LOP3.LUT R0, R0, 0x3f, RZ, 0xc0, !PT ;  /* 0x0000003f00007812 */ /* 0x002fc600078ec0ff */
[----:B------:R-:W-:Y:S04]  /*f5b0*/  STL [R1+0x318], R10 ;  /* 0x0003180a01007387 */ /* 0x000fe80000100800 */
[----:B------:R-:W-:Y:S04]  /*f5c0*/  STL [R1+0x314], R11 ;  /* 0x0003140b01007387 */ /* 0x000fe80000100800 */
[----:B------:R-:W-:Y:S01]  /*f5d0*/  STL [R1+0x320], R56 ;  /* 0x0003203801007387 */ /* 0x000fe20000100800 */
[----:B------:R-:W-:-:S03]  /*f5e0*/  ISETP.GE.AND P5, PT, R0, R248, PT ;  /* 0x000000f80000720c */ /* 0x000fc60003fa6270 */
[----:B------:R-:W-:Y:S01]  /*f5f0*/  STL [R1+0x31c], R57 ;  /* 0x00031c3901007387 */ /* 0x000fe20000100800 */
[----:B------:R-:W-:-:S03]  /*f600*/  IMAD.MOV.U32 R248, RZ, RZ, c[0x0][0x180] ;  /* 0x00006000fff87624 */ /* 0x000fc600078e00ff */
[----:B------:R-:W-:Y:S01]  /*f610*/  STL [R1+0x328], R70 ;  /* 0x0003284601007387 */ /* 0x000fe20000100800 */
[----:B------:R-:W-:-:S03]  /*f620*/  IMAD.WIDE R16, R252, 0x4, R16 ;  /* 0x00000004fc107825 */ /* 0x000fc600078e0210 */
[----:B------:R-:W-:Y:S01]  /*f630*/  STL [R1+0x324], R71 ;  /* 0x0003244701007387 */ /* 0x000fe20000100800 */
[----:B------:R-:W-:-:S03]  /*f640*/  IMAD.MOV.U32 R252, RZ, RZ, 0x3f ;  /* 0x0000003ffffc7424 */ /* 0x000fc600078e00ff */
[----:B------:R-:W-:Y:S04]  /*f650*/  STL [R1+0x330], R84 ;  /* 0x0003305401007387 */ /* 0x000fe80000100800 */
[----:B------:R-:W-:Y:S04]  /*f660*/  STL [R1+0x32c], R85 ;  /* 0x00032c5501007387 */ /* 0x000fe80000100800 */
[----:B------:R-:W-:Y:S01]  /*f670*/  STL [R1+0x338], R12 ;  /* 0x0003380c01007387 */ /* 0x000fe20000100800 */
[----:B------:R-:W-:-:S03]  /*f680*/  IADD3 R0, R248, -0xb4, RZ ;  /* 0xffffff4cf8007810 */ /* 0x000fc60007ffe0ff */
[----:B------:R-:W-:Y:S04]  /*f690*/  STL [R1+0x334], R13 ;  /* 0x0003340d01007387 */ /* 0x000fe80000100800 */
[----:B------:R-:W-:Y:S01]  /*f6a0*/  STL [R1+0x340], R50 ;  /* 0x0003403201007387 */ /* 0x000fe20000100800 */
[----:B------:R-:W-:-:S03]  /*f6b0*/  IADD3 R252, R252, c[0x0][0x180], RZ ;  /* 0x00006000fcfc7a10 */ /* 0x000fc60007ffe0ff */
[----:B------:R-:W-:Y:S04]  /*f6c0*/  STL [R1+0x33c], R51 ;  /* 0x00033c3301007387 */ /* 0x000fe80000100800 */
[----:B------:R-:W-:Y:S04]  /*f6d0*/  STL [R1+0x348], R64 ;  /* 0x0003484001007387 */ /* 0x000fe80000100800 */
[----:B------:R-:W-:Y:S04]  /*f6e0*/  STL [R1+0x344], R65 ;  /* 0x0003444101007387 */ /* 0x000fe80000100800 */
[----:B------:R-:W-:Y:S04]  /*f6f0*/  STL [R1+0x350], R78 ;  /* 0x0003504e01007387 */ /* 0x000fe80000100800 */
[----:B------:R3:W-:Y:S01]  /*f700*/  LDGSTS.E [R249+0x43e00], [R16.64], !P1 ;  /* 0x43e0000010f97fae */ /* 0x0007e2000c921844 */
[----:B------:R-:W-:-:S03]  /*f710*/  ISETP.GE.U32.AND P1, PT, R0, 0x7fffff0d, PT ;  /* 0x7fffff0d0000780c */ /* 0x000fc60003f26070 */
[----:B------:R-:W-:Y:S01]  /*f720*/  STL [R1+0x34c], R79 ;  /* 0x00034c4f01007387 */ /* 0x000fe20000100800 */
[----:B------:R-:W-:-:S03]  /*f730*/  SEL R0, RZ, 0x4, P5 ;  /* 0x00000004ff007807 */ /* 0x000fc60002800000 */
[----:B------:R-:W-:Y:S01]  /*f740*/  STL [R1+0x358], R14 ;  /* 0x0003580e01007387 */ /* 0x000fe20000100800 */
[----:B------:R-:W-:Y:S01]  /*f750*/  ISETP.GT.AND P5, PT, R252, 0xbf, PT ;  /* 0x000000bffc00780c */ /* 0x000fe20003fa4270 */
[----:B------:R-:W-:Y:S02]  /*f760*/  IMAD.MOV.U32 R252, RZ, RZ, c[0x0][0x188] ;  /* 0x00006200fffc7624 */ /* 0x000fe400078e00ff */
[----:B------:R-:W-:Y:S04]  /*f770*/  STL [R1+0x354], R15 ;  /* 0x0003540f01007387 */ /* 0x000fe80000100800 */
[----:B------:R-:W-:Y:S04]  /*f780*/  STL [R1+0x360], R44 ;  /* 0x0003602c01007387 */ /* 0x000fe80000100800 */
[----:B------:R-:W-:Y:S01]  /*f790*/  STL [R1+0x35c], R45 ;  /* 0x00035c2d01007387 */ /* 0x000fe20000100800 */
[----:B------:R-:W-:-:S03]  /*f7a0*/  IMAD.SHL.U32 R252, R252, 0x40, RZ ;  /* 0x00000040fcfc7824 */ /* 0x000fc600078e00ff */
[----:B------:R-:W-:Y:S04]  /*f7b0*/  STL [R1+0x368], R58 ;  /* 0x0003683a01007387 */ /* 0x000fe80000100800 */
[----:B------:R-:W-:Y:S04]  /*f7c0*/  STL [R1+0x364], R59 ;  /* 0x0003643b01007387 */ /* 0x000fe80000100800 */
[----:B------:R-:W-:Y:S04]  /*f7d0*/  STL [R1+0x370], R72 ;  /* 0x0003704801007387 */ /* 0x000fe80000100800 */
[----:B------:R-:W-:Y:S01]  /*f7e0*/  STL [R1+0x36c], R73 ;  /* 0x00036c4901007387 */ /* 0x000fe20000100800 */
[----:B------:R-:W-:-:S03]  /*f7f0*/  IMAD.WIDE R18, R252, 0x4, R18 ;  /* 0x00000004fc127825 */ /* 0x000fc600078e0212 */
        /* <DEDUP_REMOVED lines=17> */
[----:B------:R-:W3:Y:S04]  /*f910*/  LDL.LU.64 R4, [R1+0xa8] ;  /* 0x0000a80001047983 */ /* 0x000ee80000300a00 */
[----:B------:R-:W-:Y:S04]  /*f920*/  STL [R1+0x3b8], R20 ;  /* 0x0003b81401007387 */ /* 0x000fe80000100800 */
[----:B------:R-:W-:Y:S04]  /*f930*/  STL [R1+0x3b4], R21 ;  /* 0x0003b41501007387 */ /* 0x000fe80000100800 */
[----:B------:R-:W-:Y:S04]  /*f940*/  STL [R1+0x878], R32 ;  /* 0x0008782001007387 */ /* 0x000fe80000100800 */
[----:B------:R-:W-:Y:S04]  /*f950*/  STL [R1+0x3bc], R33 ;  /* 0x0003bc2101007387 */ /* 0x000fe80000100800 */
[----:B------:R-:W4:Y:S04]  /*f960*/  LDL.LU.64 R100, [R1+0x100] ;  /* 0x0001000001647983 */ /* 0x000f280000300a00 */
[----:B------:R-:W-:Y:S04]  /*f970*/  STL [R1+0x868], R36 ;  /* 0x0008682401007387 */ /* 0x000fe80000100800 */
        /* <DEDUP_REMOVED lines=10> */
[----:B------:R-:W-:Y:S01]  /*fa20*/  STL [R1+0x864], R24 ;  /* 0x0008641801007387 */ /* 0x000fe20000100800 */
[----:B------:R-:W-:-:S03]  /*fa30*/  IADD3 R252, R248, -0xb8, RZ ;  /* 0xffffff48f8fc7810 */ /* 0x000fc60007ffe0ff */
[----:B------:R-:W-:Y:S01]  /*fa40*/  STL [R1+0x3dc], R25 ;  /* 0x0003dc1901007387 */ /* 0x000fe20000100800 */
[----:B------:R-:W-:-:S03]  /*fa50*/  IADD3 R248, R248, -0xbc, RZ ;  /* 0xffffff44f8f87810 */ /* 0x000fc60007ffe0ff */
[----:B------:R-:W-:Y:S04]  /*fa60*/  STL [R1+0x848], R26 ;  /* 0x0008481a01007387 */ /* 0x000fe80000100800 */
[----:B------:R-:W-:Y:S04]  /*fa70*/  STL [R1+0x3e0], R27 ;  /* 0x0003e01b01007387 */ /* 0x000fe80000100800 */
[----:B------:R-:W4:Y:S04]  /*fa80*/  LDL.LU.64 R104, [R1+0x120] ;  /* 0x0001200001687983 */ /* 0x000f280000300a00 */
[----:B------:R-:W-:Y:S04]  /*fa90*/  STL [R1+0x850], R42 ;  /* 0x0008502a01007387 */ /* 0x000fe80000100800 */
[----:B------:R-:W4:Y:S04]  /*faa0*/  LDL.LU.64 R108, [R1+0xe8] ;  /* 0x0000e800016c7983 */ /* 0x000f280000300a00 */
[----:B------:R1:W-:Y:S04]  /*fab0*/  LDGSTS.E [R249+0x44600], [R18.64], !P4 ;  /* 0x4460000012f97fae */ /* 0x0003e8000e121844 */
[----:B------:R1:W-:Y:S01]  /*fac0*/  LDGSTS.E [R249+0x44e00], [R20.64], !P6 ;  /* 0x44e0000014f97fae */ /* 0x0003e2000f121844 */
[----:B------:R-:W-:-:S03]  /*fad0*/  ISETP.GE.U32.AND P6, PT, R248, 0x7fffff05, PT ;  /* 0x7fffff05f800780c */ /* 0x000fc60003fc6070 */
[----:B------:R-:W1:Y:S01]  /*fae0*/  S2R R248, SR_TID.X ;  /* 0x0000000000f87919 */ /* 0x000e620000002100 */
[----:B------:R-:W-:Y:S01]  /*faf0*/  ISETP.GE.U32.AND P4, PT, R252, 0x7fffff09, PT ;  /* 0x7fffff09fc00780c */ /* 0x000fe20003f86070 */
[----:B------:R-:W-:Y:S02]  /*fb00*/  IMAD.MOV.U32 R252, RZ, RZ, c[0x0][0x188] ;  /* 0x00006200fffc7624 */ /* 0x000fe400078e00ff */
[----:B------:R-:W-:Y:S04]  /*fb10*/  STL [R1+0x84c], R43 ;  /* 0x00084c2b01007387 */ /* 0x000fe80000100800 */
[----:B------:R-:W4:Y:S01]  /*fb20*/  LDL.LU.64 R94, [R1+0x148] ;  /* 0x00014800015e7983 */ /* 0x000f220000300a00 */
[----:B------:R-:W-:-:S03]  /*fb30*/  IMAD.SHL.U32 R252, R252, 0x40, RZ ;  /* 0x00000040fcfc7824 */ /* 0x000fc600078e00ff */
[----:B------:R-:W4:Y:S04]  /*fb40*/  LDL.LU.64 R80, [R1+0x140] ;  /* 0x0001400001507983 */ /* 0x000f280000300a00 */
[----:B------:R-:W-:Y:S04]  /*fb50*/  STL [R1+0x854], R2 ;  /* 0x0008540201007387 */ /* 0x000fe80000100800 */
[----:B------:R3:W-:Y:S01]  /*fb60*/  STL [R1+0x3ec], R3 ;  /* 0x0003ec0301007387 */ /* 0x0007e20000100800 */
[----:B-1----:R-:W-:-:S03]  /*fb70*/  LOP3.LUT R248, R248, 0x7f, RZ, 0xc0, !PT ;  /* 0x0000007ff8f87812 */ /* 0x002fc600078ec0ff */
[----:B--2---:R-:W2:Y:S02]  /*fb80*/  LDL.LU.64 R250, [R1+0x128] ;  /* 0x0001280001fa7983 */ /* 0x004ea40000300a00 */
[----:B------:R-:W-:Y:S02]  /*fb90*/  IMAD.SHL.U32 R248, R248, 0x4, RZ ;  /* 0x00000004f8f87824 */ /* 0x000fe400078e00ff */
[----:B------:R-:W-:Y:S04]  /*fba0*/  STL [R1+0x3f4], R22 ;  /* 0x0003f41601007387 */ /* 0x000fe80000100800 */
[----:B------:R-:W-:Y:S01]  /*fbb0*/  STL [R1+0x3f0], R23 ;  /* 0x0003f01701007387 */ /* 0x000fe20000100800 */
[----:B------:R-:W-:-:S03]  /*fbc0*/  LOP3.LUT R248, R248, 0x60, RZ, 0x3c, !PT ;  /* 0x00000060f8f87812 */ /* 0x000fc600078e3cff */
[----:B------:R-:W-:Y:S04]  /*fbd0*/  STL [R1+0x3fc], R34 ;  /* 0x0003fc2201007387 */ /* 0x000fe80000100800 */
[----:B------:R-:W-:Y:S01]  /*fbe0*/  STL [R1+0x3f8], R35 ;  /* 0x0003f82301007387 */ /* 0x000fe20000100800 */
[----:B---3--:R-:W-:-:S05]  /*fbf0*/  IMAD.WIDE R2, R252, 0x4, R4 ;  /* 0x00000004fc027825 */ /* 0x008fca00078e0204 */
[----:B------:R-:W-:Y:S04]  /*fc00*/  STL [R1+0x3c8], R2 ;  /* 0x0003c80201007387 */ /* 0x000fe80000100800 */
[----:B------:R1:W-:Y:S04]  /*fc10*/  STL [R1+0x3c4], R3 ;  /* 0x0003c40301007387 */ /* 0x0003e80000100800 */
[----:B------:R1:W-:Y:S01]  /*fc20*/  LDGSTS.E [R248+0x45600], [R2.64], !P0 ;  /* 0x4560000002f87fae */ /* 0x0003e2000c121844 */
[----:B----4-:R-:W-:-:S03]  /*fc30*/  IMAD.WIDE R4, R252, 0x4, R100 ;  /* 0x00000004fc047825 */ /* 0x010fc600078e0264 */
[----:B------:R-:W3:Y:S04]  /*fc40*/  LDL.LU.64 R100, [R1+0xe0] ;  /* 0x0000e00001647983 */ /* 0x000ee80000300a00 */
[----:B------:R-:W-:Y:S01]  /*fc50*/  STL [R1+0x3d8], R4 ;  /* 0x0003d80401007387 */ /* 0x000fe20000100800 */
[----:B------:R-:W-:-:S03]  /*fc60*/  IMAD.MOV.U32 R249, RZ, RZ, c[0x0][0x18c] ;  /* 0x00006300fff97624 */ /* 0x000fc600078e00ff */
[----:B------:R4:W-:Y:S01]  /*fc70*/  LDGSTS.E [R248+0x45e00], [R4.64], !P3 ;  /* 0x45e0000004f87fae */ /* 0x0009e2000d921844 */
[----:B-1----:R-:W-:-:S03]  /*fc80*/  IMAD.WIDE R2, R252, 0x4, R86 ;  /* 0x00000004fc027825 */ /* 0x002fc600078e0256 */
[----:B------:R-:W3:Y:S01]  /*fc90*/  LDL.LU.64 R86, [R1+0xc8] ;  /* 0x0000c80001567983 */ /* 0x000ee20000300a00 */
[----:B------:R-:W-:-:S03]  /*fca0*/  IMAD.SHL.U32 R249, R249, 0x40, RZ ;  /* 0x00000040f9f97824 */ /* 0x000fc600078e00ff */
[----:B------:R4:W-:Y:S01]  /*fcb0*/  STL [R1+0x3d4], R5 ;  /* 0x0003d40501007387 */ /* 0x0009e20000100800 */
[----:B------:R-:W-:-:S03]  /*fcc0*/  SEL R0, R0, RZ, P5 ;  /* 0x000000ff00007207 */ /* 0x000fc60002800000 */
[----:B------:R1:W-:Y:S01]  /*fcd0*/  LDGSTS.E [R248+0x46600], [R2.64], !P1 ;  /* 0x4660000002f87fae */ /* 0x0003e2000c921844 */
[----:B------:R-:W-:Y:S01]  /*fce0*/  ISETP.NE.U32.AND P5, PT, R0, RZ, PT ;  /* 0x000000ff0000720c */ /* 0x000fe20003fa5070 */
[----:B------:R-:W-:Y:S02]  /*fcf0*/  IMAD.MOV.U32 R0, RZ, RZ, c[0x0][0x180] ;  /* 0x00006000ff007624 */ /* 0x000fe400078e00ff */
[----:B------:R-:W-:Y:S03]  /*fd00*/  STL [R1+0x3e8], R2 ;  /* 0x0003e80201007387 */ /* 0x000fe60000100800 */
[----:B------:R-:W-:Y:S01]  /*fd10*/  IADD3 R0, R0, -0xc0, RZ ;  /* 0xffffff4000007810 */ /* 0x000fe20007ffe0ff */
[----:B------:R-:W3:Y:S03]  /*fd20*/  LDL.LU.64 R88, [R1+0xc0] ;  /* 0x0000c00001587983 */ /* 0x000ee60000300a00 */
[----:B------:R-:W-:Y:S01]  /*fd30*/  ISETP.GE.U32.AND P0, PT, R0, 0x7fffff01, PT ;  /* 0x7fffff010000780c */ /* 0x000fe20003f06070 */
[----:B------:R1:W-:Y:S04]  /*fd40*/  STL [R1+0x3e4], R3 ;  /* 0x0003e40301007387 */ /* 0x0003e80000100800 */
[----:B------:R-:W3:Y:S01]  /*fd50*/  LDL.LU.64 R74, [R1+0xa0] ;  /* 0x0000a000014a7983 */ /* 0x000ee20000300a00 */
[----:B----4-:R-:W-:-:S03]  /*fd60*/  IMAD.WIDE R4, R249, 0x4, R108 ;  /* 0x00000004f9047825 */ /* 0x010fc600078e026c */
[----:B------:R-:W4:Y:S01]  /*fd70*/  S2R R109, SR_TID.X ;  /* 0x00000000006d7919 */ /* 0x000f220000002100 */
[----:B-1----:R-:W-:-:S04]  /*fd80*/  IMAD.WIDE R2, R249, 0x4, R104 ;  /* 0x00000004f9027825 */ /* 0x002fc800078e0268 */
[C---:B------:R-:W-:Y:S02]  /*fd90*/  IMAD.WIDE R8, R252.reuse, 0x4, R94 ;  /* 0x00000004fc087825 */ /* 0x040fe400078e025e */
[----:B------:R-:W3:Y:S01]  /*fda0*/  LDL.LU.64 R94, [R1+0x88] ;  /* 0x00008800015e7983 */ /* 0x000ee20000300a00 */
[----:B----4-:R-:W-:Y:S01]  /*fdb0*/  LOP3.LUT R0, R109, 0x3f, RZ, 0xc0, !PT ;  /* 0x0000003f6d007812 */ /* 0x010fe200078ec0ff */
[----:B------:R-:W-:Y:S01]  /*fdc0*/  IMAD.WIDE R10, R252, 0x4, R80 ;  /* 0x00000004fc0a7825 */ /* 0x000fe200078e0250 */
[----:B------:R-:W-:Y:S01]  /*fdd0*/  SHF.R.S32.HI R109, RZ, 0x6, R109 ;  /* 0x00000006ff6d7819 */ /* 0x000fe2000001146d */
[----:B------:R-:W-:Y:S02]  /*fde0*/  STL [R1+0x44c], R2 ;  /* 0x00044c0201007387 */ /* 0x000fe40000100800 */
[----:B------:R-:W-:Y:S01]  /*fdf0*/  IMAD.SHL.U32 R0, R0, 0x4, RZ ;  /* 0x0000000400007824 */ /* 0x000fe200078e00ff */
[----:B------:R-:W-:Y:S01]  /*fe00*/  SGXT R109, R109, 0x1 ;  /* 0x000000016d6d781a */ /* 0x000fe20000000200 */
[----:B------:R3:W-:Y:S01]  /*fe10*/  STL [R1+0x448], R3 ;  /* 0x0004480301007387 */ /* 0x0007e20000100800 */
[----:B--2---:R-:W-:-:S03]  /*fe20*/  IMAD.WIDE R12, R252, 0x4, R250 ;  /* 0x00000004fc0c7825 */ /* 0x004fc600078e02fa */
[----:B------:R-:W2:Y:S01]  /*fe30*/  LDL.LU.64 R80, [R1+0x80] ;  /* 0x0000800001507983 */ /* 0x000ea20000300a00 */
[----:B------:R-:W-:-:S03]  /*fe40*/  LOP3.LUT R105, R0, 0x110, R109, 0x78, !PT ;  /* 0x0000011000697812 */ /* 0x000fc600078e786d */
[----:B------:R-:W4:Y:S04]  /*fe50*/  LDL.LU.64 R250, [R1+0x68] ;  /* 0x0000680001fa7983 */ /* 0x000f280000300a00 */
[----:B------:R1:W-:Y:S04]  /*fe60*/  LDGSTS.E [R248+0x46e00], [R8.64], !P4 ;  /* 0x46e0000008f87fae */ /* 0x0003e8000e121844 */
[----:B------:R1:W-:Y:S04]  /*fe70*/  LDGSTS.E [R248+0x47600], [R10.64], !P6 ;  /* 0x476000000af87fae */ /* 0x0003e8000f121844 */
[----:B------:R1:W-:Y:S04]  /*fe80*/  LDGSTS.E [R248+0x47e00], [R12.64], !P0 ;  /* 0x47e000000cf87fae */ /* 0x0003e8000c121844 */
[----:B------:R-:W4:Y:S04]  /*fe90*/  LDL.LU.64 R108, [R1+0x60] ;  /* 0x00006000016c7983 */ /* 0x000f280000300a00 */
[----:B------:R-:W0:Y:S04]  /*fea0*/  LDGDEPBAR ;  /* 0x00000000000079af */ /* 0x000e280000000000 */
[----:B------:R3:W-:Y:S04]  /*feb0*/  LDGSTS.E [R105+0x20000], [R2.64], P5 ;  /* 0x2000000002697fae */ /* 0x0007e8000a921844 */
[----:B------:R-:W-:Y:S04]  /*fec0*/  STL [R1+0x46c], R4 ;  /* 0x00046c0401007387 */ /* 0x000fe80000100800 */
[----:B------:R1:W-:Y:S04]  /*fed0*/  STL [R1+0x468], R5 ;  /* 0x0004680501007387 */ /* 0x0003e80000100800 */
[----:B------:R1:W-:Y:S01]  /*fee0*/  LDGSTS.E [R105+0x20800], [R4.64], P5 ;  /* 0x2080000004697fae */ /* 0x0003e2000a921844 */
[----:B---3--:R-:W-:-:S03]  /*fef0*/  IMAD.WIDE R2, R249, 0x4, R100 ;  /* 0x00000004f9027825 */ /* 0x008fc600078e0264 */
[----:B------:R-:W3:Y:S04]  /*ff00*/  LDL.LU.64 R100, [R1+0x48] ;  /* 0x0000480001647983 */ /* 0x000ee80000300a00 */
[----:B------:R-:W-:Y:S04]  /*ff10*/  STL [R1+0x48c], R2 ;  /* 0x00048c0201007387 */ /* 0x000fe80000100800 */
[----:B------:R1:W-:Y:S02]  /*ff20*/  LDGSTS.E [R105+0x21000], [R2.64], P5 ;  /* 0x2100000002697fae */ /* 0x0003e4000a921844 */
[----:B-1----:R-:W-:-:S02]  /*ff30*/  IMAD.WIDE R4, R249, 0x4, R86 ;  /* 0x00000004f9047825 */ /* 0x002fc400078e0256 */
[----:B------:R-:W3:Y:S04]  /*ff40*/  LDL.LU.64 R86, [R1+0x40] ;  /* 0x0000400001567983 */ /* 0x000ee80000300a00 */
[----:B------:R1:W-:Y:S04]  /*ff50*/  STL [R1+0x488], R3 ;  /* 0x0004880301007387 */ /* 0x0003e80000100800 */
[----:B------:R-:W-:Y:S04]  /*ff60*/  STL [R1+0x4ac], R4 ;  /* 0x0004ac0401007387 */ /* 0x000fe80000100800 */
[----:B------:R1:W-:Y:S02]  /*ff70*/  LDGSTS.E [R105+0x21800], [R4.64], P5 ;  /* 0x2180000004697fae */ /* 0x0003e4000a921844 */
[----:B-1----:R-:W-:-:S02]  /*ff80*/  IMAD.WIDE R2, R249, 0x4, R88 ;  /* 0x00000004f9027825 */ /* 0x002fc400078e0258 */
[----:B------:R1:W-:Y:S04]  /*ff90*/  STL [R1+0x4a8], R5 ;  /* 0x0004a80501007387 */ /* 0x0003e80000100800 */
[----:B------:R-:W-:Y:S04]  /*ffa0*/  STL [R1+0x68c], R2 ;  /* 0x00068c0201007387 */ /* 0x000fe80000100800 */
[----:B------:R1:W-:Y:S02]  /*ffb0*/  STL [R1+0x688], R3 ;  /* 0x0006880301007387 */ /* 0x0003e40000100800 */
[----:B-1----:R-:W-:-:S02]  /*ffc0*/  IMAD.WIDE R4, R249, 0x4, R74 ;  /* 0x00000004f9047825 */ /* 0x002fc400078e024a */
[----:B------:R1:W-:Y:S04]  /*ffd0*/  LDGSTS.E [R105+0x22000], [R2.64], P5 ;  /* 0x2200000002697fae */ /* 0x0003e8000a921844 */
[----:B------:R-:W-:Y:S04]  /*ffe0*/  STL [R1+0x69c], R4 ;  /* 0x00069c0401007387 */ /* 0x000fe80000100800 */
[----:B------:R2:W-:Y:S04]  /*fff0*/  STL [R1+0x698], R5 ;  /* 0x0006980501007387 */ /* 0x0005e80000100800 */
[----:B------:R2:W-:Y:S01]  /*10000*/  LDGSTS.E [R105+0x22800], [R4.64], P5 ;  /* 0x2280000004697fae */ /* 0x0005e2000a921844 */
[----:B-1----:R-:W-:-:S05]  /*10010*/  IMAD.WIDE R2, R249, 0x4, R94 ;  /* 0x00000004f9027825 */ /* 0x002fca00078e025e */
[----:B------:R-:W-:Y:S04]  /*10020*/  STL [R1+0x77c], R2 ;  /* 0x00077c0201007387 */ /* 0x000fe80000100800 */
[----:B------:R4:W-:Y:S04]  /*10030*/  STL [R1+0x778], R3 ;  /* 0x0007780301007387 */ /* 0x0009e80000100800 */
[----:B------:R4:W-:Y:S01]  /*10040*/  LDGSTS.E [R105+0x23000], [R2.64], P5 ;  /* 0x2300000002697fae */ /* 0x0009e2000a921844 */
[----:B--2---:R-:W-:-:S05]  /*10050*/  IMAD.WIDE R4, R249, 0x4, R80 ;  /* 0x00000004f9047825 */ /* 0x004fca00078e0250 */
[----:B------:R-:W-:Y:S01]  /*10060*/  STL [R1+0x784], R4 ;  /* 0x0007840401007387 */ /* 0x000fe20000100800 */
[----:B----4-:R-:W-:-:S03]  /*10070*/  IMAD.WIDE R2, R249, 0x4, R250 ;  /* 0x00000004f9027825 */ /* 0x010fc600078e02fa */
[----:B------:R1:W-:Y:S04]  /*10080*/  STL [R1+0x780], R5 ;  /* 0x0007800501007387 */ /* 0x0003e80000100800 */
[----:B------:R1:W-:Y:S04]  /*10090*/  LDGSTS.E [R105+0x23800], [R4.64], P5 ;  /* 0x2380000004697fae */ /* 0x0003e8000a921844 */
[----:B------:R-:W-:Y:S04]  /*100a0*/  STL [R1+0x78c], R2 ;  /* 0x00078c0201007387 */ /* 0x000fe80000100800 */
[----:B------:R3:W-:Y:S01]  /*100b0*/  STL [R1+0x788], R3 ;  /* 0x0007880301007387 */ /* 0x0007e20000100800 */
[----:B-1----:R-:W-:-:S03]  /*100c0*/  IMAD.WIDE R4, R249, 0x4, R108 ;  /* 0x00000004f9047825 */ /* 0x002fc600078e026c */
[----:B------:R3:W-:Y:S04]  /*100d0*/  LDGSTS.E [R105+0x24000], [R2.64], P5 ;  /* 0x2400000002697fae */ /* 0x0007e8000a921844 */
[----:B------:R-:W-:Y:S04]  /*100e0*/  STL [R1+0x794], R4 ;  /* 0x0007940401007387 */ /* 0x000fe80000100800 */
[----:B------:R1:W-:Y:S04]  /*100f0*/  STL [R1+0x790], R5 ;  /* 0x0007900501007387 */ /* 0x0003e80000100800 */
[----:B------:R1:W-:Y:S01]  /*10100*/  LDGSTS.E [R105+0x24800], [R4.64], P5 ;  /* 0x2480000004697fae */ /* 0x0003e2000a921844 */
[----:B---3--:R-:W-:-:S05]  /*10110*/  IMAD.WIDE R2, R249, 0x4, R100 ;  /* 0x00000004f9027825 */ /* 0x008fca00078e0264 */
[----:B------:R-:W-:Y:S04]  /*10120*/  STL [R1+0x79c], R2 ;  /* 0x00079c0201007387 */ /* 0x000fe80000100800 */
[----:B------:R2:W-:Y:S04]  /*10130*/  STL [R1+0x798], R3 ;  /* 0x0007980301007387 */ /* 0x0005e80000100800 */
[----:B------:R2:W-:Y:S01]  /*10140*/  LDGSTS.E [R105+0x25000], [R2.64], P5 ;  /* 0x2500000002697fae */ /* 0x0005e2000a921844 */
[----:B-1----:R-:W-:-:S04]  /*10150*/  IMAD.WIDE R4, R249, 0x4, R86 ;  /* 0x00000004f9047825 */ /* 0x002fc800078e0256 */
[C---:B--2---:R-:W-:Y:S01]  /*10160*/  IMAD.WIDE R2, R249.reuse, 0x4, R90 ;  /* 0x00000004f9027825 */ /* 0x044fe200078e025a */
[----:B------:R-:W-:Y:S04]  /*10170*/  STL [R1+0x844], R4 ;  /* 0x0008440401007387 */ /* 0x000fe80000100800 */
[----:B------:R1:W-:Y:S04]  /*10180*/  STL [R1+0x7a0], R5 ;  /* 0x0007a00501007387 */ /* 0x0003e80000100800 */
[----:B------:R1:W-:Y:S04]  /*10190*/  LDGSTS.E [R105+0x25800], [R4.64], P5 ;  /* 0x2580000004697fae */ /* 0x0003e8000a921844 */
[----:B------:R-:W-:Y:S04]  /*101a0*/  STL [R1+0x840], R2 ;  /* 0x0008400201007387 */ /* 0x000fe80000100800 */
[----:B------:R2:W-:Y:S01]  /*101b0*/  STL [R1+0x83c], R3 ;  /* 0x00083c0301007387 */ /* 0x0005e20000100800 */
[----:B-1----:R-:W-:-:S03]  /*101c0*/  IMAD.WIDE R4, R249, 0x4, R98 ;  /* 0x00000004f9047825 */ /* 0x002fc600078e0262 */
[----:B------:R2:W-:Y:S04]  /*101d0*/  LDGSTS.E [R105+0x26000], [R2.64], P5 ;  /* 0x2600000002697fae */ /* 0x0005e8000a921844 */
[----:B------:R-:W-:Y:S04]  /*101e0*/  STL [R1+0x838], R4 ;  /* 0x0008380401007387 */ /* 0x000fe80000100800 */
[----:B------:R1:W-:Y:S01]  /*101f0*/  STL [R1+0x834], R5 ;  /* 0x0008340501007387 */ /* 0x0003e20000100800 */
[----:B--2---:R-:W-:-:S03]  /*10200*/  IMAD.WIDE R2, R249, 0x4, R106 ;  /* 0x00000004f9027825 */ /* 0x004fc600078e026a */
        /* <DEDUP_REMOVED lines=44> */
[----:B------:R-:W3:Y:S04]  /*104d0*/  LDL.LU.64 R100, [R1+0x208] ;  /* 0x0002080001647983 */ /* 0x000ee80000300a00 */
[----:B------:R-:W-:Y:S04]  /*104e0*/  STL [R1+0x7d8], R4 ;  /* 0x0007d80401007387 */ /* 0x000fe80000100800 */
[----:B------:R1:W-:Y:S04]  /*104f0*/  STL [R1+0x7d4], R5 ;  /* 0x0007d40501007387 */ /* 0x0003e80000100800 */
[----:B------:R-:W4:Y:S04]  /*10500*/  LDL.LU.64 R86, [R1+0x1e8] ;  /* 0x0001e80001567983 */ /* 0x000f280000300a00 */
[----:B------:R2:W-:Y:S04]  /*10510*/  LDGSTS.E [R105+0x2c000], [R2.64], P5 ;  /* 0x2c00000002697fae */ /* 0x0005e8000a921844 */
[----:B------:R1:W-:Y:S01]  /*10520*/  LDGSTS.E [R105+0x2c800], [R4.64], P5 ;  /* 0x2c80000004697fae */ /* 0x0003e2000a921844 */
[----:B--2---:R-:W-:-:S04]  /*10530*/  IMAD.WIDE R2, R249, 0x4, R202 ;  /* 0x00000004f9027825 */ /* 0x004fc800078e02ca */
[C---:B-1----:R-:W-:Y:S01]  /*10540*/  IMAD.WIDE R4, R249.reuse, 0x4, R210 ;  /* 0x00000004f9047825 */ /* 0x042fe200078e02d2 */
[----:B------:R-:W-:Y:S04]  /*10550*/  STL [R1+0x7d0], R2 ;  /* 0x0007d00201007387 */ /* 0x000fe80000100800 */
[----:B------:R1:W-:Y:S04]  /*10560*/  STL [R1+0x7cc], R3 ;  /* 0x0007cc0301007387 */ /* 0x0003e80000100800 */
[----:B------:R1:W-:Y:S04]  /*10570*/  LDGSTS.E [R105+0x2d000], [R2.64], P5 ;  /* 0x2d00000002697fae */ /* 0x0003e8000a921844 */
[----:B------:R-:W2:Y:S04]  /*10580*/  LDL.LU.64 R94, [R1+0x1d0] ;  /* 0x0001d000015e7983 */ /* 0x000ea80000300a00 */
[----:B------:R-:W-:Y:S01]  /*10590*/  STL [R1+0x7c8], R4 ;  /* 0x0007c80401007387 */ /* 0x000fe20000100800 */
[----:B-1----:R-:W-:-:S03]  /*105a0*/  IMAD.WIDE R2, R249, 0x4, R218 ;  /* 0x00000004f9027825 */ /* 0x002fc600078e02da */
[----:B------:R1:W-:Y:S04]  /*105b0*/  STL [R1+0x7c4], R5 ;  /* 0x0007c40501007387 */ /* 0x0003e80000100800 */
[----:B------:R1:W-:Y:S04]  /*105c0*/  LDGSTS.E [R105+0x2d800], [R4.64], P5 ;  /* 0x2d80000004697fae */ /* 0x0003e8000a921844 */
[----:B------:R-:W-:Y:S04]  /*105d0*/  STL [R1+0x7c0], R2 ;  /* 0x0007c00201007387 */ /* 0x000fe80000100800 */
[----:B------:R-:W2:Y:S01]  /*105e0*/  LDL.LU.64 R80, [R1+0x1c8] ;  /* 0x0001c80001507983 */ /* 0x000ea20000300a00 */
        /* <DEDUP_REMOVED lines=14> */
[----:B------:R4:W-:Y:S04]  /*106d0*/  STL [R1+0x7a4], R5 ;  /* 0x0007a40501007387 */ /* 0x0009e80000100800 */
[----:B------:R4:W-:Y:S01]  /*106e0*/  LDGSTS.E [R105+0x2f800], [R4.64], P5 ;  /* 0x2f80000004697fae */ /* 0x0009e2000a921844 */
[----:B---3--:R-:W-:-:S03]  /*106f0*/  IMAD.WIDE R2, R249, 0x4, R100 ;  /* 0x00000004f9027825 */ /* 0x008fc600078e0264 */
[----:B------:R-:W3:Y:S01]  /*10700*/  LDL.LU.64 R100, [R1+0x1b0] ;  /* 0x0001b00001647983 */ /* 0x000ee20000300a00 */
[----:B----4-:R-:W-:-:S03]  /*10710*/  IMAD.WIDE R4, R249, 0x4, R86 ;  /* 0x00000004f9047825 */ /* 0x010fc600078e0256 */
[----:B------:R-:W4:Y:S04]  /*10720*/  LDL.LU.64 R86, [R1+0x1a8] ;  /* 0x0001a80001567983 */ /* 0x000f280000300a00 */
[----:B------:R-:W1:Y:S04]  /*10730*/  S2R R0, SR_TID.X ;  /* 0x0000000000007919 */ /* 0x000e680000002100 */
[----:B------:R-:W-:Y:S01]  /*10740*/  STL [R1+0x454], R2 ;  /* 0x0004540201007387 */ /* 0x000fe20000100800 */
[----:B-1----:R-:W-:Y:S02]  /*10750*/  LOP3.LUT R248, R0, 0x3f, RZ, 0xc0, !PT ;  /* 0x0000003f00f87812 */ /* 0x002fe400078ec0ff */
[----:B------:R-:W-:-:S03]  /*10760*/  SHF.R.S32.HI R0, RZ, 0x6, R0 ;  /* 0x00000006ff007819 */ /* 0x000fc60000011400 */
[----:B------:R-:W-:Y:S01]  /*10770*/  IMAD.SHL.U32 R248, R248, 0x4, RZ ;  /* 0x00000004f8f87824 */ /* 0x000fe200078e00ff */
[----:B------:R-:W-:-:S04]  /*10780*/  SGXT R0, R0, 0x1 ;  /* 0x000000010000781a */ /* 0x000fc80000000200 */
[----:B------:R-:W-:-:S04]  /*10790*/  LOP3.LUT R105, R248, 0x110, R0, 0x78, !PT ;  /* 0x00000110f8697812 */ /* 0x000fc800078e7800 */
[----:B------:R-:W-:Y:S01]  /*107a0*/  LOP3.LUT R105, R105, 0x20, RZ, 0x3c, !PT ;  /* 0x0000002069697812 */ /* 0x000fe200078e3cff */
[----:B------:R2:W-:Y:S04]  /*107b0*/  STL [R1+0x450], R3 ;  /* 0x0004500301007387 */ /* 0x0005e80000100800 */
[----:B------:R2:W-:Y:S04]  /*107c0*/  LDGSTS.E [R105+0x20200], [R2.64], P5 ;  /* 0x2020000002697fae */ /* 0x0005e8000a921844 */
[----:B------:R-:W4:Y:S04]  /*107d0*/  LDL.LU.64 R88, [R1+0x1a0] ;  /* 0x0001a00001587983 */ /* 0x000f280000300a00 */
[----:B------:R-:W-:Y:S01]  /*107e0*/  STL [R1+0x474], R4 ;  /* 0x0004740401007387 */ /* 0x000fe20000100800 */
[----:B--2---:R-:W-:-:S03]  /*107f0*/  IMAD.WIDE R2, R249, 0x4, R94 ;  /* 0x00000004f9027825 */ /* 0x004fc600078e025e */
[----:B------:R1:W-:Y:S04]  /*10800*/  STL [R1+0x470], R5 ;  /* 0x0004700501007387 */ /* 0x0003e80000100800 */
[----:B------:R-:W2:Y:S04]  /*10810*/  LDL.LU.64 R74, [R1+0x198] ;  /* 0x00019800014a7983 */ /* 0x000ea80000300a00 */
[----:B------:R1:W-:Y:S04]  /*10820*/  LDGSTS.E [R105+0x20a00], [R4.64], P5 ;  /* 0x20a0000004697fae */ /* 0x0003e8000a921844 */
[----:B------:R-:W-:Y:S04]  /*10830*/  STL [R1+0x494], R2 ;  /* 0x0004940201007387 */ /* 0x000fe80000100800 */
[----:B------:R1:W-:Y:S02]  /*10840*/  STL [R1+0x490], R3 ;  /* 0x0004900301007387 */ /* 0x0003e40000100800 */
[----:B-1----:R-:W-:-:S02]  /*10850*/  IMAD.WIDE R4, R249, 0x4, R80 ;  /* 0x00000004f9047825 */ /* 0x002fc400078e0250 */
[----:B------:R-:W2:Y:S04]  /*10860*/  LDL.LU.64 R94, [R1+0x190] ;  /* 0x00019000015e7983 */ /* 0x000ea80000300a00 */
[----:B------:R1:W-:Y:S04]  /*10870*/  LDGSTS.E [R105+0x21200], [R2.64], P5 ;  /* 0x2120000002697fae */ /* 0x0003e8000a921844 */
[----:B------:R-:W-:Y:S04]  /*10880*/  STL [R1+0x4b4], R4 ;  /* 0x0004b40401007387 */ /* 0x000fe80000100800 */
[----:B------:R-:W2:Y:S01]  /*10890*/  LDL.LU.64 R80, [R1+0x188] ;  /* 0x0001880001507983 */ /* 0x000ea20000300a00 */
[----:B-1----:R-:W-:-:S03]  /*108a0*/  IMAD.WIDE R2, R249, 0x4, R250 ;  /* 0x00000004f9027825 */ /* 0x002fc600078e02fa */
[----:B------:R1:W-:Y:S04]  /*108b0*/  STL [R1+0x4b0], R5 ;  /* 0x0004b00501007387 */ /* 0x0003e80000100800 */
[----:B------:R1:W-:Y:S04]  /*108c0*/  LDGSTS.E [R105+0x21a00], [R4.64], P5 ;  /* 0x21a0000004697fae */ /* 0x0003e8000a921844 */
[----:B------:R-:W2:Y:S04]  /*108d0*/  LDL.LU.64 R250, [R1+0x180] ;  /* 0x0001800001fa7983 */ /* 0x000ea80000300a00 */
[----:B------:R-:W-:Y:S01]  /*108e0*/  STL [R1+0x694], R2 ;  /* 0x0006940201007387 */ /* 0x000fe20000100800 */
[----:B-1----:R-:W-:-:S03]  /*108f0*/  IMAD.WIDE R4, R249, 0x4, R108 ;  /* 0x00000004f9047825 */ /* 0x002fc600078e026c */
[----:B------:R3:W-:Y:S04]  /*10900*/  STL [R1+0x690], R3 ;  /* 0x0006900301007387 */ /* 0x0007e80000100800 */
[----:B------:R-:W2:Y:S04]  /*10910*/  LDL.LU.64 R108, [R1+0x178] ;  /* 0x00017800016c7983 */ /* 0x000ea80000300a00 */
[----:B------:R3:W-:Y:S04]  /*10920*/  LDGSTS.E [R105+0x22200], [R2.64], P5 ;  /* 0x2220000002697fae */ /* 0x0007e8000a921844 */
[----:B------:R-:W-:Y:S04]  /*10930*/  STL [R1+0x774], R4 ;  /* 0x0007740401007387 */ /* 0x000fe80000100800 */
[----:B------:R4:W-:Y:S04]  /*10940*/  STL [R1+0x6a0], R5 ;  /* 0x0006a00501007387 */ /* 0x0009e80000100800 */
[----:B------:R4:W-:Y:S01]  /*10950*/  LDGSTS.E [R105+0x22a00], [R4.64], P5 ;  /* 0x22a0000004697fae */ /* 0x0009e2000a921844 */
[----:B---3--:R-:W-:-:S03]  /*10960*/  IMAD.WIDE R2, R249, 0x4, R100 ;  /* 0x00000004f9027825 */ /* 0x008fc600078e0264 */
[----:B------:R-:W3:Y:S04]  /*10970*/  LDL.LU.64 R100, [R1+0x168] ;  /* 0x0001680001647983 */ /* 0x000ee80000300a00 */
[----:B------:R-:W-:Y:S04]  /*10980*/  STL [R1+0x770], R2 ;  /* 0x0007700201007387 */ /* 0x000fe80000100800 */
[----:B------:R1:W-:Y:S01]  /*10990*/  LDGSTS.E [R105+0x23200], [R2.64], P5 ;  /* 0x2320000002697fae */ /* 0x0003e2000a921844 */
[----:B----4-:R-:W-:-:S03]  /*109a0*/  IMAD.WIDE R4, R249, 0x4, R86 ;  /* 0x00000004f9047825 */ /* 0x010fc600078e0256 */
[----:B------:R-:W4:Y:S04]  /*109b0*/  LDL.LU.64 R86, [R1+0x160] ;  /* 0x0001600001567983 */ /* 0x000f280000300a00 */
[----:B------:R1:W-:Y:S04]  /*109c0*/  STL [R1+0x76c], R3 ;  /* 0x00076c0301007387 */ /* 0x0003e80000100800 */
[----:B------:R-:W-:Y:S04]  /*109d0*/  STL [R1+0x768], R4 ;  /* 0x0007680401007387 */ /* 0x000fe80000100800 */
[----:B------:R2:W-:Y:S04]  /*109e0*/  STL [R1+0x764], R5 ;  /* 0x0007640501007387 */ /* 0x0005e80000100800 */
[----:B------:R2:W-:Y:S01]  /*109f0*/  LDGSTS.E [R105+0x23a00], [R4.64], P5 ;  /* 0x23a0000004697fae */ /* 0x0005e2000a921844 */
[----:B-1----:R-:W-:-:S05]  /*10a00*/  IMAD.WIDE R2, R249, 0x4, R88 ;  /* 0x00000004f9027825 */ /* 0x002fca00078e0258 */
[----:B------:R-:W-:Y:S04]  /*10a10*/  STL [R1+0x760], R2 ;  /* 0x0007600201007387 */ /* 0x000fe80000100800 */
[----:B------:R1:W-:Y:S01]  /*10a20*/  STL [R1+0x75c], R3 ;  /* 0x00075c0301007387 */ /* 0x0003e20000100800 */
[----:B--2---:R-:W-:-:S03]  /*10a30*/  IMAD.WIDE R4, R249, 0x4, R74 ;  /* 0x00000004f9047825 */ /* 0x004fc600078e024a */
[----:B------:R1:W-:Y:S04]  /*10a40*/  LDGSTS.E [R105+0x24200], [R2.64], P5 ;  /* 0x2420000002697fae */ /* 0x0003e8000a921844 */
        /* <DEDUP_REMOVED lines=17> */
[----:B------:R4:W-:Y:S04]  /*10b60*/  STL [R1+0x734], R5 ;  /* 0x0007340501007387 */ /* 0x0009e80000100800 */
[----:B------:R4:W-:Y:S01]  /*10b70*/  LDGSTS.E [R105+0x26a00], [R4.64], P5 ;  /* 0x26a0000004697fae */ /* 0x0009e2000a921844 */
[----:B---3--:R-:W-:-:S05]  /*10b80*/  IMAD.WIDE R2, R249, 0x4, R100 ;  /* 0x00000004f9027825 */ /* 0x008fca00078e0264 */
[----:B------:R-:W-:Y:S04]  /*10b90*/  STL [R1+0x730], R2 ;  /* 0x0007300201007387 */ /* 0x000fe80000100800 */
[----:B------:R1:W-:Y:S01]  /*10ba0*/  STL [R1+0x72c], R3 ;  /* 0x00072c0301007387 */ /* 0x0003e20000100800 */
[----:B----4-:R-:W-:-:S03]  /*10bb0*/  IMAD.WIDE R4, R249, 0x4, R86 ;  /* 0x00000004f9047825 */ /* 0x010fc600078e0256 */
        /* <DEDUP_REMOVED lines=40> */
[----:B------:R-:W2:Y:S04]  /*10e40*/  LDL.LU.64 R108, [R1+0x460] ;  /* 0x00046000016c7983 */ /* 0x000ea80000300a00 */
[----:B------:R1:W-:Y:S04]  /*10e50*/  LDGSTS.E [R105+0x2c200], [R2.64], P5 ;  /* 0x2c20000002697fae */ /* 0x0003e8000a921844 */
[----:B------:R-:W-:Y:S04]  /*10e60*/  STL [R1+0x6d8], R4 ;  /* 0x0006d80401007387 */ /* 0x000fe80000100800 */
[----:B------:R3:W-:Y:S01]  /*10e70*/  STL [R1+0x6d4], R5 ;  /* 0x0006d40501007387 */ /* 0x0007e20000100800 */
[----:B-1----:R-:W-:-:S03]  /*10e80*/  IMAD.WIDE R2, R249, 0x4, R204 ;  /* 0x00000004f9027825 */ /* 0x002fc600078e02cc */
[----:B------:R-:W4:Y:S04]  /*10e90*/  LDL.LU.64 R100, [R1+0x458] ;  /* 0x0004580001647983 */ /* 0x000f280000300a00 */
[----:B------:R-:W-:Y:S04]  /*10ea0*/  STL [R1+0x6d0], R2 ;  /* 0x0006d00201007387 */ /* 0x000fe80000100800 */
[----:B------:R1:W-:Y:S04]  /*10eb0*/  STL [R1+0x6cc], R3 ;  /* 0x0006cc0301007387 */ /* 0x0003e80000100800 */
[----:B------:R-:W4:Y:S04]  /*10ec0*/  LDL.LU.64 R86, [R1+0x440] ;  /* 0x0004400001567983 */ /* 0x000f280000300a00 */
[----:B------:R-:W1:Y:S04]  /*10ed0*/  S2R R0, SR_TID.X ;  /* 0x0000000000007919 */ /* 0x000e680000002100 */
[----:B------:R3:W-:Y:S04]  /*10ee0*/  LDGSTS.E [R105+0x2ca00], [R4.64], P5 ;  /* 0x2ca0000004697fae */ /* 0x0007e8000a921844 */
[----:B------:R1:W-:Y:S01]  /*10ef0*/  LDGSTS.E [R105+0x2d200], [R2.64], P5 ;  /* 0x2d20000002697fae */ /* 0x0003e2000a921844 */
[----:B---3--:R-:W-:-:S04]  /*10f00*/  IMAD.WIDE R4, R249, 0x4, R212 ;  /* 0x00000004f9047825 */ /* 0x008fc800078e02d4 */
[----:B-1----:R-:W-:Y:S01]  /*10f10*/  IMAD.WIDE R2, R249, 0x4, R220 ;  /* 0x00000004f9027825 */ /* 0x002fe200078e02dc */
[----:B------:R-:W-:Y:S04]  /*10f20*/  STL [R1+0x6c8], R4 ;  /* 0x0006c80401007387 */ /* 0x000fe80000100800 */
[----:B------:R1:W-:Y:S04]  /*10f30*/  STL [R1+0x6c4], R5 ;  /* 0x0006c40501007387 */ /* 0x0003e80000100800 */
[----:B------:R1:W-:Y:S01]  /*10f40*/  LDGSTS.E [R105+0x2da00], [R4.64], P5 ;  /* 0x2da0000004697fae */ /* 0x0003e2000a921844 */
[----:B------:R-:W-:-:S03]  /*10f50*/  LOP3.LUT R248, R0, 0x3f, RZ, 0xc0, !PT ;  /* 0x0000003f00f87812 */ /* 0x000fc600078ec0ff */
[----:B------:R-:W3:Y:S01]  /*10f60*/  LDL.LU.64 R94, [R1+0x438] ;  /* 0x00043800015e7983 */ /* 0x000ee20000300a00 */
[----:B------:R-:W-:-:S03]  /*10f70*/  SHF.R.S32.HI R0, RZ, 0x6, R0 ;  /* 0x00000006ff007819 */ /* 0x000fc60000011400 */
[----:B------:R-:W-:Y:S01]  /*10f80*/  STL [R1+0x6c0], R2 ;  /* 0x0006c00201007387 */ /* 0x000fe20000100800 */
[----:B-1----:R-:W-:-:S03]  /*10f90*/  IMAD.WIDE R4, R249, 0x4, R228 ;  /* 0x00000004f9047825 */ /* 0x002fc600078e02e4 */
[----:B------:R1:W-:Y:S04]  /*10fa0*/  STL [R1+0x6bc], R3 ;  /* 0x0006bc0301007387 */ /* 0x0003e80000100800 */
[----:B------:R1:W-:Y:S04]  /*10fb0*/  LDGSTS.E [R105+0x2e200], [R2.64], P5 ;  /* 0x2e20000002697fae */ /* 0x0003e8000a921844 */
[----:B------:R-:W-:Y:S01]  /*10fc0*/  STL [R1+0x6b8], R4 ;  /* 0x0006b80401007387 */ /* 0x000fe20000100800 */
[----:B------:R-:W-:-:S03]  /*10fd0*/  IMAD.SHL.U32 R248, R248, 0x4, RZ ;  /* 0x00000004f8f87824 */ /* 0x000fc600078e00ff */
[----:B------:R-:W3:Y:S01]  /*10fe0*/  LDL.LU.64 R80, [R1+0x430] ;  /* 0x0004300001507983 */ /* 0x000ee20000300a00 */
[----:B-1----:R-:W-:-:S03]  /*10ff0*/  IMAD.WIDE R2, R249, 0x4, R236 ;  /* 0x00000004f9027825 */ /* 0x002fc600078e02ec */
[----:B------:R1:W-:Y:S01]  /*11000*/  STL [R1+0x6b4], R5 ;  /* 0x0006b40501007387 */ /* 0x0003e20000100800 */
[----:B------:R-:W-:-:S03]  /*11010*/  SGXT R0, R0, 0x1 ;  /* 0x000000010000781a */ /* 0x000fc60000000200 */
[----:B------:R1:W-:Y:S04]  /*11020*/  LDGSTS.E [R105+0x2ea00], [R4.64], P5 ;  /* 0x2ea0000004697fae */ /* 0x0003e8000a921844 */
[----:B------:R-:W-:Y:S04]  /*11030*/  STL [R1+0x6b0], R2 ;  /* 0x0006b00201007387 */ /* 0x000fe80000100800 */
[----:B------:R-:W3:Y:S01]  /*11040*/  LDL.LU.64 R250, [R1+0x428] ;  /* 0x0004280001fa7983 */ /* 0x000ee20000300a00 */
[----:B-1----:R-:W-:-:S03]  /*11050*/  IMAD.WIDE R4, R249, 0x4, R244 ;  /* 0x00000004f9047825 */ /* 0x002fc600078e02f4 */
[----:B------:R1:W-:Y:S04]  /*11060*/  LDGSTS.E [R105+0x2f200], [R2.64], P5 ;  /* 0x2f20000002697fae */ /* 0x0003e8000a921844 */
[----:B------:R2:W-:Y:S04]  /*11070*/  STL [R1+0x6ac], R3 ;  /* 0x0006ac0301007387 */ /* 0x0005e80000100800 */
[----:B------:R1:W-:Y:S04]  /*11080*/  LDGSTS.E [R105+0x2fa00], [R4.64], P5 ;  /* 0x2fa0000004697fae */ /* 0x0003e8000a921844 */
[----:B------:R-:W-:Y:S01]  /*11090*/  STL [R1+0x6a8], R4 ;  /* 0x0006a80401007387 */ /* 0x000fe20000100800 */
[----:B-1----:R-:W-:-:S04]  /*110a0*/  LOP3.LUT R105, R248, 0x110, R0, 0x78, !PT ;  /* 0x00000110f8697812 */ /* 0x002fc800078e7800 */
[----:B------:R-:W-:Y:S01]  /*110b0*/  LOP3.LUT R105, R105, 0x40, RZ, 0x3c, !PT ;  /* 0x0000004069697812 */ /* 0x000fe200078e3cff */
[C---:B--2---:R-:W-:Y:S02]  /*110c0*/  IMAD.WIDE R2, R249.reuse, 0x4, R108 ;  /* 0x00000004f9027825 */ /* 0x044fe400078e026c */
[----:B------:R-:W2:Y:S04]  /*110d0*/  LDL.LU.64 R108, [R1+0x420] ;  /* 0x00042000016c7983 */ /* 0x000ea80000300a00 */
[----:B------:R4:W-:Y:S04]  /*110e0*/  STL [R1+0x6a4], R5 ;  /* 0x0006a40501007387 */ /* 0x0009e80000100800 */
[----:B------:R1:W-:Y:S01]  /*110f0*/  LDGSTS.E [R105+0x20400], [R2.64], P5 ;  /* 0x2040000002697fae */ /* 0x0003e2000a921844 */
[----:B----4-:R-:W-:-:S03]  /*11100*/  IMAD.WIDE R4, R249, 0x4, R100 ;  /* 0x00000004f9047825 */ /* 0x010fc600078e0264 */
[----:B------:R-:W4:Y:S04]  /*11110*/  LDL.LU.64 R100, [R1+0x418] ;  /* 0x0004180001647983 */ /* 0x000f280000300a00 */
[----:B------:R-:W-:Y:S04]  /*11120*/  STL [R1+0x45c], R2 ;  /* 0x00045c0201007387 */ /* 0x000fe80000100800 */
[----:B------:R1:W-:Y:S04]  /*11130*/  STL [R1+0x458], R3 ;  /* 0x0004580301007387 */ /* 0x0003e80000100800 */
[----:B------:R3:W-:Y:S01]  /*11140*/  LDGSTS.E [R105+0x20c00], [R4.64], P5 ;  /* 0x20c0000004697fae */ /* 0x0007e2000a921844 */
[----:B-1----:R-:W-:-:S03]  /*11150*/  IMAD.WIDE R2, R249, 0x4, R86 ;  /* 0x00000004f9027825 */ /* 0x002fc600078e0256 */
[----:B------:R-:W4:Y:S04]  /*11160*/  LDL.LU.64 R86, [R1+0x410] ;  /* 0x0004100001567983 */ /* 0x000f280000300a00 */
[----:B------:R-:W-:Y:S04]  /*11170*/  STL [R1+0x47c], R4 ;  /* 0x00047c0401007387 */ /* 0x000fe80000100800 */
[----:B------:R3:W-:Y:S04]  /*11180*/  STL [R1+0x478], R5 ;  /* 0x0004780501007387 */ /* 0x0007e80000100800 */
[----:B------:R-:W4:Y:S04]  /*11190*/  LDL.LU.64 R88, [R1+0x408] ;  /* 0x0004080001587983 */ /* 0x000f280000300a00 */
[----:B------:R-:W-:Y:S04]  /*111a0*/  STL [R1+0x49c], R2 ;  /* 0x00049c0201007387 */ /* 0x000fe80000100800 */
[----:B------:R1:W-:Y:S04]  /*111b0*/  STL [R1+0x498], R3 ;  /* 0x0004980301007387 */ /* 0x0003e80000100800 */
[----:B------:R-:W4:Y:S01]  /*111c0*/  LDL.LU.64 R74, [R1+0x400] ;  /* 0x00040000014a7983 */ /* 0x000f220000300a00 */
[----:B---3--:R-:W-:-:S03]  /*111d0*/  IMAD.WIDE R4, R249, 0x4, R94 ;  /* 0x00000004f9047825 */ /* 0x008fc600078e025e */
[----:B------:R1:W-:Y:S04]  /*111e0*/  LDGSTS.E [R105+0x21400], [R2.64], P5 ;  /* 0x2140000002697fae */ /* 0x0003e8000a921844 */
[----:B------:R-:W-:Y:S04]  /*111f0*/  STL [R1+0x684], R4 ;  /* 0x0006840401007387 */ /* 0x000fe80000100800 */
[----:B------:R3:W-:Y:S04]  /*11200*/  STL [R1+0x4b8], R5 ;  /* 0x0004b80501007387 */ /* 0x0007e80000100800 */
[----:B------:R-:W4:Y:S04]  /*11210*/  LDL.LU.64 R94, [R1+0x210] ;  /* 0x00021000015e7983 */ /* 0x000f280000300a00 */
[----:B------:R3:W-:Y:S01]  /*11220*/  LDGSTS.E [R105+0x21c00], [R4.64], P5 ;  /* 0x21c0000004697fae */ /* 0x0007e2000a921844 */
[----:B-1----:R-:W-:-:S05]  /*11230*/  IMAD.WIDE R2, R249, 0x4, R80 ;  /* 0x00000004f9027825 */ /* 0x002fca00078e0250 */
[----:B------:R-:W-:Y:S04]  /*11240*/  STL [R1+0x680], R2 ;  /* 0x0006800201007387 */ /* 0x000fe80000100800 */
[----:B------:R-:W4:Y:S04]  /*11250*/  LDL.LU.64 R80, [R1+0x200] ;  /* 0x0002000001507983 */ /* 0x000f280000300a00 */
[----:B------:R2:W-:Y:S01]  /*11260*/  STL [R1+0x67c], R3 ;  /* 0x00067c0301007387 */ /* 0x0005e20000100800 */
[----:B---3--:R-:W-:-:S03]  /*11270*/  IMAD.WIDE R4, R249, 0x4, R250 ;  /* 0x00000004f9047825 */ /* 0x008fc600078e02fa */
[----:B------:R2:W-:Y:S04]  /*11280*/  LDGSTS.E [R105+0x22400], [R2.64], P5 ;  /* 0x2240000002697fae */ /* 0x0005e8000a921844 */
[----:B------:R-:W3:Y:S04]  /*11290*/  LDL.LU.64 R250, [R1+0x1f8] ;  /* 0x0001f80001fa7983 */ /* 0x000ee80000300a00 */
[----:B------:R-:W-:Y:S04]  /*112a0*/  STL [R1+0x678], R4 ;  /* 0x0006780401007387 */ /* 0x000fe80000100800 */
[----:B------:R4:W-:Y:S04]  /*112b0*/  STL [R1+0x674], R5 ;  /* 0x0006740501007387 */ /* 0x0009e80000100800 */
[----:B------:R4:W-:Y:S01]  /*112c0*/  LDGSTS.E [R105+0x22c00], [R4.64], P5 ;  /* 0x22c0000004697fae */ /* 0x0009e2000a921844 */
[----:B--2---:R-:W-:-:S03]  /*112d0*/  IMAD.WIDE R2, R249, 0x4, R108 ;  /* 0x00000004f9027825 */ /* 0x004fc600078e026c */
[----:B------:R-:W2:Y:S04]  /*112e0*/  LDL.LU.64 R108, [R1+0x1f0] ;  /* 0x0001f000016c7983 */ /* 0x000ea80000300a00 */
[----:B------:R-:W-:Y:S04]  /*112f0*/  STL [R1+0x670], R2 ;  /* 0x0006700201007387 */ /* 0x000fe80000100800 */
[----:B------:R1:W-:Y:S04]  /*11300*/  STL [R1+0x66c], R3 ;  /* 0x00066c0301007387 */ /* 0x0003e80000100800 */
[----:B------:R1:W-:Y:S01]  /*11310*/  LDGSTS.E [R105+0x23400], [R2.64], P5 ;  /* 0x2340000002697fae */ /* 0x0003e2000a921844 */
[----:B----4-:R-:W-:-:S03]  /*11320*/  IMAD.WIDE R4, R249, 0x4, R100 ;  /* 0x00000004f9047825 */ /* 0x010fc600078e0264 */
[----:B------:R-:W4:Y:S04]  /*11330*/  LDL.LU.64 R100, [R1+0x1e0] ;  /* 0x0001e00001647983 */ /* 0x000f280000300a00 */
[----:B------:R-:W-:Y:S04]  /*11340*/  STL [R1+0x668], R4 ;  /* 0x0006680401007387 */ /* 0x000fe80000100800 */
[----:B------:R1:W-:Y:S02]  /*11350*/  LDGSTS.E [R105+0x23c00], [R4.64], P5 ;  /* 0x23c0000004697fae */ /* 0x0003e4000a921844 */
[----:B-1----:R-:W-:-:S02]  /*11360*/  IMAD.WIDE R2, R249, 0x4, R86 ;  /* 0x00000004f9027825 */ /* 0x002fc400078e0256 */
[----:B------:R-:W4:Y:S04]  /*11370*/  LDL.LU.64 R86, [R1+0x1d8] ;  /* 0x0001d80001567983 */ /* 0x000f280000300a00 */
        /* <DEDUP_REMOVED lines=18> */
[----:B------:R2:W-:Y:S01]  /*114a0*/  STL [R1+0x63c], R3 ;  /* 0x00063c0301007387 */ /* 0x0005e20000100800 */
[----:B---3--:R-:W-:-:S03]  /*114b0*/  IMAD.WIDE R4, R249, 0x4, R250 ;  /* 0x00000004f9047825 */ /* 0x008fc600078e02fa */
[----:B------:R2:W-:Y:S04]  /*114c0*/  LDGSTS.E [R105+0x26400], [R2.64], P5 ;  /* 0x2640000002697fae */ /* 0x0005e8000a921844 */
[----:B------:R-:W-:Y:S04]  /*114d0*/  STL [R1+0x638], R4 ;  /* 0x0006380401007387 */ /* 0x000fe80000100800 */
[----:B------:R4:W-:Y:S04]  /*114e0*/  STL [R1+0x634], R5 ;  /* 0x0006340501007387 */ /* 0x0009e80000100800 */
[----:B------:R4:W-:Y:S01]  /*114f0*/  LDGSTS.E [R105+0x26c00], [R4.64], P5 ;  /* 0x26c0000004697fae */ /* 0x0009e2000a921844 */
[----:B--2---:R-:W-:-:S05]  /*11500*/  IMAD.WIDE R2, R249, 0x4, R108 ;  /* 0x00000004f9027825 */ /* 0x004fca00078e026c */
[----:B------:R-:W-:Y:S04]  /*11510*/  STL [R1+0x630], R2 ;  /* 0x0006300201007387 */ /* 0x000fe80000100800 */
[----:B------:R1:W-:Y:S04]  /*11520*/  STL [R1+0x62c], R3 ;  /* 0x00062c0301007387 */ /* 0x0003e80000100800 */
[----:B------:R1:W-:Y:S01]  /*11530*/  LDGSTS.E [R105+0x27400], [R2.64], P5 ;  /* 0x2740000002697fae */ /* 0x0003e2000a921844 */
[----:B----4-:R-:W-:-:S05]  /*11540*/  IMAD.WIDE R4, R249, 0x4, R100 ;  /* 0x00000004f9047825 */ /* 0x010fca00078e0264 */
        /* <DEDUP_REMOVED lines=69> */
[----:B------:R1:W-:Y:S01]  /*119a0*/  LDGSTS.E [R105+0x2ec00], [R4.64], P5 ;  /* 0x2ec0000004697fae */ /* 0x0003e2000a921844 */
[----:B------:R-:W-:-:S03]  /*119b0*/  LOP3.LUT R248, R248, 0x110, R0, 0x78, !PT ;  /* 0x00000110f8f87812 */ /* 0x000fc600078e7800 */
[----:B------:R-:W-:Y:S04]  /*119c0*/  STL [R1+0x5f4], R2 ;  /* 0x0005f40201007387 */ /* 0x000fe80000100800 */
[----:B------:R-:W3:Y:S01]  /*119d0*/  LDL.LU.64 R250, [R1+0x4c8] ;  /* 0x0004c80001fa7983 */ /* 0x000ee20000300a00 */
[----:B-1----:R-:W-:-:S03]  /*119e0*/  IMAD.WIDE R4, R249, 0x4, R246 ;  /* 0x00000004f9047825 */ /* 0x002fc600078e02f6 */
[----:B------:R2:W-:Y:S01]  /*119f0*/  STL [R1+0x5f0], R3 ;  /* 0x0005f00301007387 */ /* 0x0005e20000100800 */
[----:B------:R-:W-:-:S03]  /*11a00*/  LOP3.LUT R248, R248, 0x60, RZ, 0x3c, !PT ;  /* 0x00000060f8f87812 */ /* 0x000fc600078e3cff */
[----:B------:R2:W-:Y:S04]  /*11a10*/  LDGSTS.E [R105+0x2f400], [R2.64], P5 ;  /* 0x2f40000002697fae */ /* 0x0005e8000a921844 */
[----:B------:R-:W-:Y:S04]  /*11a20*/  STL [R1+0x604], R4 ;  /* 0x0006040401007387 */ /* 0x000fe80000100800 */
[----:B------:R4:W-:Y:S01]  /*11a30*/  LDGSTS.E [R105+0x2fc00], [R4.64], P5 ;  /* 0x2fc0000004697fae */ /* 0x0009e2000a921844 */
[----:B--2---:R-:W-:-:S03]  /*11a40*/  IMAD.WIDE R2, R249, 0x4, R108 ;  /* 0x00000004f9027825 */ /* 0x004fc600078e026c */
        /* <DEDUP_REMOVED lines=67> */
[----:B------:R-:W-:-:S03]  /*11e80*/  IMAD.WIDE R6, R249, 0x4, R128 ;  /* 0x00000004f9067825 */ /* 0x000fc600078e0280 */
[----:B------:R-:W1:Y:S01]  /*11e90*/  S2R R195, SR_TID.X ;  /* 0x0000000000c37919 */ /* 0x000e620000002100 */
        /* <DEDUP_REMOVED lines=8> */
[----:B--2---:R-:W-:-:S04]  /*11f20*/  IMAD.WIDE R2, R249, 0x4, R86 ;  /* 0x00000004f9027825 */ /* 0x004fc800078e0256 */
[C---:B---3--:R-:W-:Y:S01]  /*11f30*/  IMAD.WIDE R4, R249.reuse, 0x4, R136 ;  /* 0x00000004f9047825 */ /* 0x048fe200078e0288 */
[----:B------:R-:W-:Y:S04]  /*11f40*/  STL [R1+0x528], R2 ;  /* 0x0005280201007387 */ /* 0x000fe80000100800 */
[----:B------:R2:W-:Y:S04]  /*11f50*/  STL [R1+0x524], R3 ;  /* 0x0005240301007387 */ /* 0x0005e80000100800 */
[----:B------:R2:W-:Y:S04]  /*11f60*/  LDGSTS.E [R248+0x28600], [R2.64], P5 ;  /* 0x2860000002f87fae */ /* 0x0005e8000a921844 */
[----:B------:R-:W-:Y:S04]  /*11f70*/  STL [R1+0x530], R4 ;  /* 0x0005300401007387 */ /* 0x000fe80000100800 */
[----:B------:R3:W-:Y:S01]  /*11f80*/  STL [R1+0x52c], R5 ;  /* 0x00052c0501007387 */ /* 0x0007e20000100800 */
[----:B--2---:R-:W-:-:S03]  /*11f90*/  IMAD.WIDE R2, R249, 0x4, R144 ;  /* 0x00000004f9027825 */ /* 0x004fc600078e0290 */
[----:B------:R3:W-:Y:S04]  /*11fa0*/  LDGSTS.E [R248+0x28e00], [R4.64], P5 ;  /* 0x28e0000004f87fae */ /* 0x0007e8000a921844 */
[----:B------:R-:W-:Y:S04]  /*11fb0*/  STL [R1+0x53c], R2 ;  /* 0x00053c0201007387 */ /* 0x000fe80000100800 */
[----:B------:R2:W-:Y:S01]  /*11fc0*/  STL [R1+0x538], R3 ;  /* 0x0005380301007387 */ /* 0x0005e20000100800 */
[----:B---3--:R-:W-:-:S03]  /*11fd0*/  IMAD.WIDE R4, R249, 0x4, R152 ;  /* 0x00000004f9047825 */ /* 0x008fc600078e0298 */
        /* <DEDUP_REMOVED lines=41> */
[----:B------:R3:W-:Y:S04]  /*12270*/  STL [R1+0x5ec], R4 ;  /* 0x0005ec0401007387 */ /* 0x0007e80000100800 */
[----:B------:R3:W-:Y:S01]  /*12280*/  STL [R1+0x5e8], R5 ;  /* 0x0005e80501007387 */ /* 0x0007e20000100800 */
[----:B--2---:R-:W-:-:S03]  /*12290*/  IMAD.WIDE R2, R249, 0x4, R240 ;  /* 0x00000004f9027825 */ /* 0x004fc600078e02f0 */
[----:B------:R3:W-:Y:S04]  /*122a0*/  LDGSTS.E [R248+0x2ee00], [R4.64], P5 ;  /* 0x2ee0000004f87fae */ /* 0x0007e8000a921844 */
[----:B------:R3:W-:Y:S04]  /*122b0*/  STL [R1+0x5fc], R2 ;  /* 0x0005fc0201007387 */ /* 0x0007e80000100800 */
        /* <DEDUP_REMOVED lines=21> */
[----:B------:R3:W-:Y:S04]  /*12410*/  LDGSTS.E [R248+0x2f600], [R2.64], P5 ;  /* 0x2f60000002f87fae */ /* 0x0007e8000a921844 */
[----:B------:R3:W-:Y:S04]  /*12420*/  LDGSTS.E [R248+0x2fe00], [R6.64], P5 ;  /* 0x2fe0000006f87fae */ /* 0x0007e8000a921844 */
[----:B------:R-:W0:Y:S01]  /*12430*/  LDGDEPBAR ;  /* 0x00000000000079af */ /* 0x000e220000000000 */
[----:B------:R-:W-:Y:S05]  /*12440*/  @P2 BRA `(.L_x_0) ;  /* 0x000009c000002947 */ /* 0x000fea0003800000 */
[----:B-1----:R1:W-:Y:S01]  /*12450*/  STL [R1+0x100], RZ ;  /* 0x000100ff01007387 */ /* 0x0023e20000100800 */
[----:B------:R-:W-:Y:S01]  /*12460*/  IMAD.SHL.U32 R0, R195, 0x40, RZ ;  /* 0x00000040c3007824 */ /* 0x000fe200078e00ff */
[----:B------:R-:W-:Y:S01]  /*12470*/  CS2R R232, SRZ ;  /* 0x0000000000e87805 */ /* 0x000fe2000001ff00 */
[----:B------:R-:W-:Y:S01]  /*12480*/  CS2R R234, SRZ ;  /* 0x0000000000ea7805 */ /* 0x000fe2000001ff00 */
[----:B------:R1:W-:Y:S01]  /*12490*/  STL [R1+0x104], RZ ;  /* 0x000104ff01007387 */ /* 0x0003e20000100800 */
[----:B------:R-:W-:Y:S01]  /*124a0*/  CS2R R228, SRZ ;  /* 0x0000000000e47805 */ /* 0x000fe2000001ff00 */
[----:B------:R-:W-:Y:S01]  /*124b0*/  LOP3.LUT R0, R0, 0x1800, RZ, 0xc0, !PT ;  /* 0x0000180000007812 */ /* 0x000fe200078ec0ff */
[----:B------:R-:W-:Y:S01]  /*124c0*/  CS2R R230, SRZ ;  /* 0x0000000000e67805 */ /* 0x000fe2000001ff00 */
[----:B------:R1:W-:Y:S01]  /*124d0*/  STL [R1+0x108], RZ ;  /* 0x000108ff01007387 */ /* 0x0003e20000100800 */
[----:B------:R-:W-:Y:S01]  /*124e0*/  CS2R R172, SRZ ;  /* 0x0000000000ac7805 */ /* 0x000fe2000001ff00 */
[----:B------:R-:W-:Y:S01]  /*124f0*/  CS2R R174, SRZ ;  /* 0x0000000000ae7805 */ /* 0x000fe2000001ff00 */
        /* <DEDUP_REMOVED lines=31> */
[----:B---3--:R-:W-:Y:S01]  /*126f0*/  CS2R R126, SRZ ;  /* 0x00000000007e7805 */ /* 0x008fe2000001ff00 */
        /* <DEDUP_REMOVED lines=98> */
[----:B------:R-:W-:-:S03]  /*12d20*/  CS2R R202, SRZ ;  /* 0x0000000000ca7805 */ /* 0x000fc6000001ff00 */
[----:B------:R1:W-:Y:S04]  /*12d30*/  STL [R1+0x90], RZ ;  /* 0x000090ff01007387 */ /* 0x0003e80000100800 */
[----:B------:R1:W-:Y:S04]  /*12d40*/  STL [R1+0x94], RZ ;  /* 0x000094ff01007387 */ /* 0x0003e80000100800 */
[----:B------:R1:W-:Y:S04]  /*12d50*/  STL [R1+0x98], RZ ;  /* 0x000098ff01007387 */ /* 0x0003e80000100800 */
[----:B------:R1:W-:Y:S04]  /*12d60*/  STL [R1+0x9c], RZ ;  /* 0x00009cff01007387 */ /* 0x0003e80000100800 */
[----:B------:R1:W-:Y:S04]  /*12d70*/  STL [R1+0x10], RZ ;  /* 0x000010ff01007387 */ /* 0x0003e80000100800 */
[----:B------:R1:W-:Y:S04]  /*12d80*/  STL [R1+0x14], RZ ;  /* 0x000014ff01007387 */ /* 0x0003e80000100800 */
[----:B------:R1:W-:Y:S04]  /*12d90*/  STL [R1+0x18], RZ ;  /* 0x000018ff01007387 */ /* 0x0003e80000100800 */
[----:B------:R1:W-:Y:S04]  /*12da0*/  STL [R1+0x1c], RZ ;  /* 0x00001cff01007387 */ /* 0x0003e80000100800 */
[----:B------:R1:W-:Y:S04]  /*12db0*/  STL [R1], RZ ;  /* 0x000000ff01007387 */ /* 0x0003e80000100800 */
[----:B------:R1:W-:Y:S04]  /*12dc0*/  STL [R1+0x4], RZ ;  /* 0x000004ff01007387 */ /* 0x0003e80000100800 */
[----:B------:R1:W-:Y:S04]  /*12dd0*/  STL [R1+0x8], RZ ;  /* 0x000008ff01007387 */ /* 0x0003e80000100800 */
[----:B------:R1:W-:Y:S04]  /*12de0*/  STL [R1+0xc], RZ ;  /* 0x00000cff01007387 */ /* 0x0003e80000100800 */
[----:B------:R1:W-:Y:S01]  /*12df0*/  STL [R1+0x8a8], R0 ;  /* 0x0008a80001007387 */ /* 0x0003e20000100800 */
[----:B------:R-:W-:Y:S05]  /*12e00*/  BRA `(.L_x_1) ;  /* 0x000124a000007947 */ /* 0x000fea0003800000 */
.L_x_0:
[C---:B-1-3--:R-:W-:Y:S01]  /*12e10*/  LOP3.LUT R6, R195.reuse, 0x3, RZ, 0xc0, !PT ;  /* 0x00000003c3067812 */ /* 0x04afe200078ec0ff */
[----:B------:R-:W-:Y:S01]  /*12e20*/  IMAD.MOV.U32 R7, RZ, RZ, 0x2 ;  /* 0x00000002ff077424 */ /* 0x000fe200078e00ff */
[C---:B------:R-:W-:Y:S01]  /*12e30*/  LOP3.LUT R5, R195.reuse, 0x1c, RZ, 0xc0, !PT ;  /* 0x0000001cc3057812 */ /* 0x040fe200078ec0ff */
[----:B------:R-:W-:Y:S01]  /*12e40*/  STL [R1+0x278], RZ ;  /* 0x000278ff01007387 */ /* 0x000fe20000100800 */
[----:B------:R-:W-:Y:S01]  /*12e50*/  IMAD.MOV.U32 R0, RZ, RZ, 0x3f ;  /* 0x0000003fff007424 */ /* 0x000fe200078e00ff */
[C---:B------:R-:W-:Y:S01]  /*12e60*/  LOP3.LUT R3, R195.reuse, 0x7, RZ, 0xc0, !PT ;  /* 0x00000007c3037812 */ /* 0x040fe200078ec0ff */
[----:B------:R-:W-:Y:S01]  /*12e70*/  IMAD.SHL.U32 R2, R195, 0x2, RZ ;  /* 0x00000002c3027824 */ /* 0x000fe200078e00ff */
[----:B------:R-:W-:Y:S01]  /*12e80*/  STL [R1+0x264], R7 ;  /* 0x0002640701007387 */ /* 0x000fe20000100800 */
[----:B------:R-:W-:Y:S01]  /*12e90*/  IMAD R193, R6, 0x220, R5 ;  /* 0x0000022006c17824 */ /* 0x000fe200078e0205 */
[----:B------:R-:W-:Y:S01]  /*12ea0*/  IADD3 R192, R0, c[0x0][0x180], RZ ;  /* 0x0000600000c07a10 */ /* 0x000fe20007ffe0ff */
[----:B------:R-:W-:Y:S01]  /*12eb0*/  IMAD.MOV.U32 R6, RZ, RZ, -0x1 ;  /* 0xffffffffff067424 */ /* 0x000fe200078e00ff */
[----:B------:R-:W-:Y:S01]  /*12ec0*/  STL [R1+0x100], RZ ;  /* 0x000100ff01007387 */ /* 0x000fe20000100800 */
[C---:B------:R-:W-:Y:S01]  /*12ed0*/  IMAD.SHL.U32 R0, R3.reuse, 0x10, RZ ;  /* 0x0000001003007824 */ /* 0x040fe200078e00ff */
[----:B------:R-:W-:Y:S01]  /*12ee0*/  SHF.R.S32.HI R5, RZ, 0x1f, R249 ;  /* 0x0000001fff057819 */ /* 0x000fe200000114f9 */
[----:B------:R-:W-:Y:S01]  /*12ef0*/  CS2R R232, SRZ ;  /* 0x0000000000e87805 */ /* 0x000fe2000001ff00 */
[----:B------:R1:W-:Y:S01]  /*12f00*/  STL [R1+0x25c], R6 ;  /* 0x00025c0601007387 */ /* 0x0003e20000100800 */
[----:B------:R-:W-:Y:S01]  /*12f10*/  SHF.R.S32.HI R4, RZ, 0x1f, R192 ;  /* 0x0000001fff047819 */ /* 0x000fe200000114c0 */
[----:B------:R-:W-:Y:S01]  /*12f20*/  CS2R R234, SRZ ;  /* 0x0000000000ea7805 */ /* 0x000fe2000001ff00 */
[----:B------:R-:W-:Y:S01]  /*12f30*/  LOP3.LUT R0, R0, 0x30, R2, 0x78, !PT ;  /* 0x0000003000007812 */ /* 0x000fe200078e7802 */
[----:B------:R-:W-:Y:S01]  /*12f40*/  STL [R1+0x104], RZ ;  /* 0x000104ff01007387 */ /* 0x000fe20000100800 */
[----:B------:R-:W-:Y:S01]  /*12f50*/  SHF.R.S32.HI R2, RZ, 0x1f, R252 ;  /* 0x0000001fff027819 */ /* 0x000fe200000114fc */
[----:B------:R-:W-:Y:S01]  /*12f60*/  CS2R R228, SRZ ;  /* 0x0000000000e47805 */ /* 0x000fe2000001ff00 */
[----:B------:R-:W-:Y:S01]  /*12f70*/  LEA.HI R4, R4, R192, RZ, 0x6 ;  /* 0x000000c004047211 */ /* 0x000fe200078f30ff */
[----:B------:R-:W-:Y:S01]  /*12f80*/  STL [R1+0x108], RZ ;  /* 0x000108ff01007387 */ /* 0x000fe20000100800 */
[----:B------:R-:W-:Y:S01]  /*12f90*/  IMAD R3, R3, 0x100, R0 ;  /* 0x0000010003037824 */ /* 0x000fe200078e0200 */
[----:B------:R-:W-:Y:S01]  /*12fa0*/  SHF.L.U64.HI R0, R252, 0x2, R2 ;  /* 0x00000002fc007819 */ /* 0x000fe20000010202 */
[----:B------:R-:W-:Y:S01]  /*12fb0*/  CS2R R230, SRZ ;  /* 0x0000000000e67805 */ /* 0x000fe2000001ff00 */
[----:B------:R-:W-:Y:S01]  /*12fc0*/  STL [R1+0x10c], RZ ;  /* 0x00010cff01007387 */ /* 0x000fe20000100800 */
[----:B------:R-:W-:Y:S01]  /*12fd0*/  SHF.L.U64.HI R2, R249, 0x2, R5 ;  /* 0x00000002f9027819 */ /* 0x000fe20000010205 */
[----:B------:R-:W-:Y:S01]  /*12fe0*/  IMAD.SHL.U32 R5, R195, 0x40, RZ ;  /* 0x00000040c3057824 */ /* 0x000fe200078e00ff */
[----:B------:R-:W-:Y:S01]  /*12ff0*/  SHF.R.S32.HI R192, RZ, 0x6, R4 ;  /* 0x00000006ffc07819 */ /* 0x000fe20000011404 */
[----:B------:R-:W-:Y:S01]  /*13000*/  STL [R1+0xe0], RZ ;  /* 0x0000e0ff01007387 */ /* 0x000fe20000100800 */
[----:B------:R-:W-:Y:S01]  /*13010*/  LOP3.LUT R195, R193, 0x20, RZ, 0x3c, !PT ;  /* 0x00000020c1c37812 */ /* 0x000fe200078e3cff */
[----:B------:R-:W-:Y:S01]  /*13020*/  CS2R R172, SRZ ;  /* 0x0000000000ac7805 */ /* 0x000fe2000001ff00 */
[----:B------:R-:W-:Y:S01]  /*13030*/  LOP3.LUT R5, R5, 0x1800, RZ, 0xc0, !PT ;  /* 0x0000180005057812 */ /* 0x000fe200078ec0ff */
[----:B------:R-:W-:Y:S01]  /*13040*/  STL [R1+0xe4], RZ ;  /* 0x0000e4ff01007387 */ /* 0x000fe20000100800 */
[----:B------:R-:W-:Y:S01]  /*13050*/  LOP3.LUT R194, R193, 0x40, RZ, 0x3c, !PT ;  /* 0x00000040c1c27812 */ /* 0x000fe200078e3cff */
[----:B------:R-:W-:Y:S01]  /*13060*/  CS2R R174, SRZ ;  /* 0x0000000000ae7805 */ /* 0x000fe2000001ff00 */
[----:B------:R-:W-:Y:S01]  /*13070*/  CS2R R168, SRZ ;  /* 0x0000000000a87805 */ /* 0x000fe2000001ff00 */
[----:B------:R-:W-:Y:S01]  /*13080*/  STL [R1+0xe8], RZ ;  /* 0x0000e8ff01007387 */ /* 0x000fe20000100800 */
[----:B------:R-:W-:Y:S01]  /*13090*/  IMAD.IADD R3, R3, 0x1, R5 ;  /* 0x0000000103037824 */ /* 0x000fe200078e0205 */
[----:B------:R-:W-:Y:S01]  /*130a0*/  CS2R R170, SRZ ;  /* 0x0000000000aa7805 */ /* 0x000fe2000001ff00 */
[----:B------:R-:W-:Y:S01]  /*130b0*/  CS2R R164, SRZ ;  /* 0x0000000000a47805 */ /* 0x000fe2000001ff00 */
[----:B------:R-:W-:Y:S01]  /*130c0*/  STL [R1+0xec], RZ ;  /* 0x0000ecff01007387 */ /* 0x000fe20000100800 */
[----:B------:R-:W-:Y:S01]  /*130d0*/  CS2R R166, SRZ ;  /* 0x0000000000a67805 */ /* 0x000fe2000001ff00 */
        /* <DEDUP_REMOVED lines=109> */
[----:B-1----:R-:W-:Y:S01]  /*137b0*/  CS2R R6, SRZ ;  /* 0x0000000000067805 */ /* 0x002fe2000001ff00 */
        /* <DEDUP_REMOVED lines=14> */
[----:B------:R-:W-:-:S02]  /*138a0*/  LOP3.LUT R193, R193, 0x60, RZ, 0x3c, !PT ;  /* 0x00000060c1c17812 */ /* 0x000fc400078e3cff */
[----:B------:R-:W-:Y:S01]  /*138b0*/  STL [R1+0x9c], RZ ;  /* 0x00009cff01007387 */ /* 0x000fe20000100800 */
[----:B------:R-:W-:-:S03]  /*138c0*/  IADD3 R192, R192, -0x3, RZ ;  /* 0xfffffffdc0c07810 */ /* 0x000fc60007ffe0ff */
[----:B------:R-:W-:Y:S04]  /*138d0*/  STL [R1+0x10], RZ ;  /* 0x000010ff01007387 */ /* 0x000fe80000100800 */
[----:B------:R-:W-:Y:S04]  /*138e0*/  STL [R1+0x14], RZ ;  /* 0x000014ff01007387 */ /* 0x000fe80000100800 */
[----:B------:R-:W-:Y:S04]  /*138f0*/  STL [R1+0x18], RZ ;  /* 0x000018ff01007387 */ /* 0x000fe80000100800 */
[----:B------:R-:W-:Y:S04]  /*13900*/  STL [R1+0x1c], RZ ;  /* 0x00001cff01007387 */ /* 0x000fe80000100800 */
[----:B------:R-:W-:Y:S04]  /*13910*/  STL [R1], RZ ;  /* 0x000000ff01007387 */ /* 0x000fe80000100800 */
[----:B------:R-:W-:Y:S04]  /*13920*/  STL [R1+0x4], RZ ;  /* 0x000004ff01007387 */ /* 0x000fe80000100800 */
[----:B------:R-:W-:Y:S04]  /*13930*/  STL [R1+0x8], RZ ;  /* 0x000008ff01007387 */ /* 0x000fe80000100800 */
[----:B------:R-:W-:Y:S04]  /*13940*/  STL [R1+0xc], RZ ;  /* 0x00000cff01007387 */ /* 0x000fe80000100800 */
[----:B------:R1:W-:Y:S04]  /*13950*/  STL [R1+0x8a8], R5 ;  /* 0x0008a80501007387 */ /* 0x0003e80000100800 */
[----:B------:R2:W-:Y:S01]  /*13960*/  STL [R1+0x88c], R3 ;  /* 0x00088c0301007387 */ /* 0x0005e20000100800 */
[----:B-1----:R-:W-:Y:S01]  /*13970*/  CS2R R4, SRZ ;  /* 0x0000000000047805 */ /* 0x002fe2000001ff00 */
[----:B--2---:R-:W-:-:S05]  /*13980*/  LOP3.LUT R3, R3, 0x40, RZ, 0x3c, !PT ;  /* 0x0000004003037812 */ /* 0x004fca00078e3cff */
[----:B------:R1:W-:Y:S02]  /*13990*/  STL [R1+0x898], R3 ;  /* 0x0008980301007387 */ /* 0x0003e40000100800 */
.L_x_2:
[----:B-1----:R-:W2:Y:S01]  /*139a0*/  LDL.LU R3, [R1+0x25c] ;  /* 0x00025c0001037983 */ /* 0x002ea20000300800 */
[----:B------:R-:W-:-:S04]  /*139b0*/  DEPBAR.LE SB0, 0x4 ;  /* 0x000081000000791a */ /* 0x000fc80000000000 */
[----:B------:R-:W3:Y:S04]  /*139c0*/  LDL R196, [R1+0x88c] ;  /* 0x00088c0001c47983 */ /* 0x000ee80000100800 */
[----:B------:R-:W-:Y:S04]  /*139d0*/  STL.64 [R1+0xd00], R14 ;  /* 0x000d000e01007387 */ /* 0x000fe80000100a00 */
[----:B------:R-:W-:Y:S04]  /*139e0*/  STL.64 [R1+0xcf8], R12 ;  /* 0x000cf80c01007387 */ /* 0x000fe80000100a00 */
[----:B------:R-:W-:Y:S04]  /*139f0*/  STL.64 [R1+0xcf0], R10 ;  /* 0x000cf00a01007387 */ /* 0x000fe80000100a00 */
[----:B------:R-:W-:Y:S04]  /*13a00*/  STL.64 [R1+0xce8], R8 ;  /* 0x000ce80801007387 */ /* 0x000fe80000100a00 */
        /* <DEDUP_REMOVED lines=23> */
[----:B------:R1:W-:Y:S04]  /*13b80*/  STL [R1+0x8e4], R0 ;  /* 0x0008e40001007387 */ /* 0x0003e80000100800 */
[----:B------:R4:W-:Y:S04]  /*13b90*/  STL [R1+0x8c0], R2 ;  /* 0x0008c00201007387 */ /* 0x0009e80000100800 */
[----:B------:R-:W5:Y:S02]  /*13ba0*/  S2R R192, SR_TID.X ;  /* 0x0000000000c07919 */ /* 0x000f640000002100 */
[----:B-----5:R-:W-:-:S02]  /*13bb0*/  LOP3.LUT R194, R192, 0x1c, RZ, 0xc0, !PT ;  /* 0x0000001cc0c27812 */ /* 0x020fc400078ec0ff */
[----:B------:R-:W-:-:S05]  /*13bc0*/  LOP3.LUT R193, R192, 0x3, RZ, 0xc0, !PT ;  /* 0x00000003c0c17812 */ /* 0x000fca00078ec0ff */
[----:B------:R-:W-:Y:S01]  /*13bd0*/  IMAD R193, R193, 0x220, R194 ;  /* 0x00000220c1c17824 */ /* 0x000fe200078e02c2 */
[----:B--2---:R-:W-:Y:S01]  /*13be0*/  IADD3 R3, R3, 0x1, RZ ;  /* 0x0000000103037810 */ /* 0x004fe20007ffe0ff */
[----:B------:R-:W-:Y:S03]  /*13bf0*/  BAR.SYNC.DEFER_BLOCKING 0x0 ;  /* 0x0000000000007b1d */ /* 0x000fe60000010000 */
[----:B------:R-:W-:-:S04]  /*13c00*/  ISETP.GT.AND P0, PT, R3, 0x2, PT ;  /* 0x000000020300780c */ /* 0x000fc80003f04270 */
[----:B------:R-:W-:-:S05]  /*13c10*/  SEL R3, R3, RZ, !P0 ;  /* 0x000000ff03037207 */ /* 0x000fca0004000000 */
[----:B------:R-:W-:Y:S01]  /*13c20*/  STL [R1+0x25c], R3 ;  /* 0x00025c0301007387 */ /* 0x000fe20000100800 */
[----:B-1----:R-:W-:-:S03]  /*13c30*/  IMAD R0, R3, 0x8000, R193 ;  /* 0x0000800003007824 */ /* 0x002fc600078e02c1 */
[----:B------:R-:W2:Y:S04]  /*13c40*/  LDL.LU.64 R12, [R1+0x100] ;  /* 0x00010000010c7983 */ /* 0x000ea80000300a00 */
[----:B------:R-:W2:Y:S01]  /*13c50*/  LDL.LU.64 R14, [R1+0x108] ;  /* 0x00010800010e7983 */ /* 0x000ea20000300a00 */
[C---:B------:R-:W-:Y:S02]  /*13c60*/  LOP3.LUT R193, R192.reuse, 0x1c, RZ, 0xc0, !PT ;  /* 0x0000001cc0c17812 */ /* 0x040fe400078ec0ff */
[----:B------:R-:W-:Y:S01]  /*13c70*/  LOP3.LUT R192, R192, 0x3, RZ, 0xc0, !PT ;  /* 0x00000003c0c07812 */ /* 0x000fe200078ec0ff */
[----:B------:R-:W5:Y:S04]  /*13c80*/  LDL.LU.64 R8, [R1+0xe0] ;  /* 0x0000e00001087983 */ /* 0x000f680000300a00 */
[----:B------:R-:W5:Y:S01]  /*13c90*/  LDL.LU.64 R10, [R1+0xe8] ;  /* 0x0000e800010a7983 */ /* 0x000f620000300a00 */
[----:B------:R-:W-:-:S02]  /*13ca0*/  IMAD R192, R192, 0x220, R193 ;  /* 0x00000220c0c07824 */ /* 0x000fc400078e02c1 */
[C---:B---3--:R-:W-:Y:S01]  /*13cb0*/  IMAD R6, R3.reuse, 0x10000, R196 ;  /* 0x0001000003067824 */ /* 0x048fe200078e02c4 */
[----:B------:R-:W-:Y:S02]  /*13cc0*/  LDS R236, [R0+0x30000] ;  /* 0x0300000000ec7984 */ /* 0x000fe40000000800 */
[----:B------:R-:W-:Y:S02]  /*13cd0*/  LOP3.LUT R192, R192, 0x20, RZ, 0x3c, !PT ;  /* 0x00000020c0c07812 */ /* 0x000fe400078e3cff */
[----:B------:R-:W-:Y:S03]  /*13ce0*/  LDS R238, [R0+0x30800] ;  /* 0x0308000000ee7984 */ /* 0x000fe60000000800 */
[----:B------:R-:W-:Y:S01]  /*13cf0*/  IMAD R252, R3, 0x8000, R192 ;  /* 0x0000800003fc7824 */ /* 0x000fe200078e02c0 */
[----:B------:R-:W1:Y:S04]  /*13d00*/  LDSM.16.M88.4 R216, [R6] ;  /* 0x0000000006d8783b */ /* 0x000e680000000200 */
[----:B------:R-:W-:Y:S04]  /*13d10*/  LDS R237, [R252+0x30000] ;  /* 0x03000000fced7984 */ /* 0x000fe80000000800 */
[----:B------:R-:W2:Y:S04]  /*13d20*/  LDS R239, [R252+0x30800] ;  /* 0x03080000fcef7984 */ /* 0x000ea80000000800 */
[----:B------:R-:W5:Y:S04]  /*13d30*/  LDSM.16.M88.4 R212, [R6+0x2000] ;  /* 0x0020000006d4783b */ /* 0x000f680000000200 */
[----:B------:R-:W3:Y:S04]  /*13d40*/  S2R R194, SR_TID.X ;  /* 0x0000000000c27919 */ /* 0x000ee80000002100 */
[----:B------:R-:W-:Y:S04]  /*13d50*/  STL [R1+0x258], R0 ;  /* 0x0002580001007387 */ /* 0x000fe80000100800 */
[----:B------:R-:W-:Y:S04]  /*13d60*/  STL [R1+0x270], R6 ;  /* 0x0002700601007387 */ /* 0x000fe80000100800 */
[----:B------:R-:W5:Y:S04]  /*13d70*/  LDL.LU.64 R176, [R1+0xc0] ;  /* 0x0000c00001b07983 */ /* 0x000f680000300a00 */
[----:B------:R-:W5:Y:S04]  /*13d80*/  LDL.LU.64 R178, [R1+0xc8] ;  /* 0x0000c80001b27983 */ /* 0x000f680000300a00 */
[----:B------:R-:W5:Y:S01]  /*13d90*/  LDL.LU.64 R188, [R1+0xb0] ;  /* 0x0000b00001bc7983 */ /* 0x000f620000300a00 */
[----:B---3--:R-:W-:-:S03]  /*13da0*/  LOP3.LUT R193, R194, 0x1c, RZ, 0xc0, !PT ;  /* 0x0000001cc2c17812 */ /* 0x008fc600078ec0ff */
[----:B------:R-:W3:Y:S01]  /*13db0*/  LDL.LU.64 R190, [R1+0xb8] ;  /* 0x0000b80001be7983 */ /* 0x000ee20000300a00 */
[C---:B------:R-:W-:Y:S02]  /*13dc0*/  LOP3.LUT R192, R194.reuse, 0x3, RZ, 0xc0, !PT ;  /* 0x00000003c2c07812 */ /* 0x040fe400078ec0ff */
[C---:B------:R-:W-:Y:S01]  /*13dd0*/  LOP3.LUT R195, R194.reuse, 0x1c, RZ, 0xc0, !PT ;  /* 0x0000001cc2c37812 */ /* 0x040fe200078ec0ff */
[----:B------:R-:W2:Y:S01]  /*13de0*/  LDSM.16.M88.4 R208, [R6+0x4000] ;  /* 0x0040000006d0783b */ /* 0x000ea20000000200 */
[----:B------:R-:W-:Y:S01]  /*13df0*/  LOP3.LUT R194, R194, 0x3, RZ, 0xc0, !PT ;  /* 0x00000003c2c27812 */ /* 0x000fe200078ec0ff */
[----:B------:R-:W-:Y:S02]  /*13e00*/  IMAD R192, R192, 0x220, R193 ;  /* 0x00000220c0c07824 */ /* 0x000fe400078e02c1 */
[----:B------:R-:W-:Y:S02]  /*13e10*/  LDSM.16.M88.4 R204, [R6+0x6000] ;  /* 0x0060000006cc783b */ /* 0x000fe40000000200 */
[----:B------:R-:W-:Y:S01]  /*13e20*/  IMAD R194, R194, 0x220, R195 ;  /* 0x00000220c2c27824 */ /* 0x000fe200078e02c3 */
[----:B------:R-:W-:Y:S01]  /*13e30*/  LOP3.LUT R192, R192, 0x60, RZ, 0x3c, !PT ;  /* 0x00000060c0c07812 */ /* 0x000fe200078e3cff */
[----:B------:R-:W-:Y:S03]  /*13e40*/  LDSM.16.M88.4 R196, [R6+0xa000] ;  /* 0x00a0000006c4783b */ /* 0x000fe60000000200 */
[----:B------:R-:W-:Y:S01]  /*13e50*/  LOP3.LUT R194, R194, 0x40, RZ, 0x3c, !PT ;  /* 0x00000040c2c27812 */ /* 0x000fe200078e3cff */
[C---:B----4-:R-:W-:Y:S01]  /*13e60*/  IMAD R2, R3.reuse, 0x8000, R192 ;  /* 0x0000800003027824 */ /* 0x050fe200078e02c0 */
[----:B------:R-:W4:Y:S03]  /*13e70*/  LDSM.16.M88.4 R220, [R6+0xe000] ;  /* 0x00e0000006dc783b */ /* 0x000f260000000200 */
[----:B------:R-:W-:Y:S01]  /*13e80*/  IMAD R5, R3, 0x8000, R194 ;  /* 0x0000800003057824 */ /* 0x000fe200078e02c2 */
[----:B------:R-:W-:Y:S04]  /*13e90*/  LDS R241, [R2+0x30000] ;  /* 0x0300000002f17984 */ /* 0x000fe80000000800 */
[----:B------:R-:W-:Y:S04]  /*13ea0*/  STL [R1+0x250], R5 ;  /* 0x0002500501007387 */ /* 0x000fe80000100800 */
[----:B------:R-:W-:Y:S04]  /*13eb0*/  STL [R1+0x254], R2 ;  /* 0x0002540201007387 */ /* 0x000fe80000100800 */
[----:B-1----:R-:W-:Y:S04]  /*13ec0*/  STL [R1+0xc84], R218 ;  /* 0x000c84da01007387 */ /* 0x002fe80000100800 */
[----:B------:R-:W-:Y:S04]  /*13ed0*/  STL [R1+0xc80], R219 ;  /* 0x000c80db01007387 */ /* 0x000fe80000100800 */
[----:B------:R-:W-:Y:S04]  /*13ee0*/  LDSM.16.M88.4 R192, [R6+0x8000] ;  /* 0x0080000006c0783b */ /* 0x000fe80000000200 */
[----:B------:R-:W-:Y:S04]  /*13ef0*/  LDS R240, [R5+0x30000] ;  /* 0x0300000005f07984 */ /* 0x000fe80000000800 */
[----:B------:R-:W-:Y:S04]  /*13f00*/  LDS R242, [R5+0x30800] ;  /* 0x0308000005f27984 */ /* 0x000fe80000000800 */
[----:B------:R-:W1:Y:S04]  /*13f10*/  LDS R243, [R2+0x30800] ;  /* 0x0308000002f37984 */ /* 0x000e680000000800 */
[----:B------:R-:W1:Y:S01]  /*13f20*/  LDSM.16.M88.4 R224, [R6+0xc000] ;  /* 0x00c0000006e0783b */ /* 0x000e620000000200 */
[C---:B--2---:R-:W-:Y:S08]  /*13f30*/  HMMA.1688.F32.TF32 R12, R236.reuse, R216, R12 ;  /* 0x000000d8ec0c723c */ /* 0x044ff0000008100c */
[----:B-----5:R-:W-:Y:S11]  /*13f40*/  HMMA.1688.F32.TF32 R8, R236, R212, R8 ;  /* 0x000000d4ec08723c */ /* 0x020ff60000081008 */
[----:B------:R-:W-:Y:S04]  /*13f50*/  @!UPT UIADD3 URZ, URZ, URZ, URZ ;  /* 0x0000003f3f3ff290 */ /* 0x000fe8000fffe03f */
[----:B------:R2:W-:Y:S04]  /*13f60*/  STL.64 [R1+0x80], R12 ;  /* 0x0000800c01007387 */ /* 0x0005e80000100a00 */
[----:B------:R5:W-:Y:S05]  /*13f70*/  STL.64 [R1+0x88], R14 ;  /* 0x0000880e01007387 */ /* 0x000bea0000100a00 */
[----:B------:R-:W-:Y:S02]  /*13f80*/  IMAD.MOV.U32 R182, RZ, RZ, R8 ;  /* 0x000000ffffb67224 */ /* 0x000fe400078e0008 */
[----:B------:R-:W-:Y:S01]  /*13f90*/  IMAD.MOV.U32 R183, RZ, RZ, R9 ;  /* 0x000000ffffb77224 */ /* 0x000fe200078e0009 */
[----:B--2---:R-:W2:Y:S01]  /*13fa0*/  LDL.LU.64 R12, [R1+0x30] ;  /* 0x00003000010c7983 */ /* 0x004ea20000300a00 */
[----:B------:R-:W-:-:S02]  /*13fb0*/  IMAD.MOV.U32 R184, RZ, RZ, R10 ;  /* 0x000000ffffb87224 */ /* 0x000fc400078e000a */
[----:B------:R-:W-:Y:S01]  /*13fc0*/  IMAD.MOV.U32 R185, RZ, RZ, R11 ;  /* 0x000000ffffb97224 */ /* 0x000fe200078e000b */
[----:B-----5:R-:W2:Y:S04]  /*13fd0*/  LDL.LU.64 R14, [R1+0x38] ;  /* 0x00003800010e7983 */ /* 0x020ea80000300a00 */
[----:B------:R-:W5:Y:S04]  /*13fe0*/  LDL.LU.64 R8, [R1+0x20] ;  /* 0x0000200001087983 */ /* 0x000f680000300a00 */
[----:B------:R-:W5:Y:S01]  /*13ff0*/  LDL.LU.64 R10, [R1+0x28] ;  /* 0x00002800010a7983 */ /* 0x000f620000300a00 */
[C---:B------:R-:W-:Y:S08]  /*14000*/  HMMA.1688.F32.TF32 R200, R236.reuse, R208, R176 ;  /* 0x000000d0ecc8723c */ /* 0x040ff000000810b0 */
[C---:B----4-:R-:W-:Y:S11]  /*14010*/  HMMA.1688.F32.TF32 R228, R236.reuse, R220, R228 ;  /* 0x000000dcece4723c */ /* 0x050ff600000810e4 */
[----:B------:R-:W-:Y:S05]  /*14020*/  @!UPT UIADD3 URZ, URZ, URZ, URZ ;  /* 0x0000003f3f3ff290 */ /* 0x000fea000fffe03f */
[----:B------:R-:W-:Y:S02]  /*14030*/  IMAD.MOV.U32 R178, RZ, RZ, R200 ;  /* 0x000000ffffb27224 */ /* 0x000fe400078e00c8 */
[----:B------:R-:W-:Y:S02]  /*14040*/  IMAD.MOV.U32 R179, RZ, RZ, R201 ;  /* 0x000000ffffb37224 */ /* 0x000fe400078e00c9 */
[----:B------:R-:W-:Y:S02]  /*14050*/  IMAD.MOV.U32 R180, RZ, RZ, R202 ;  /* 0x000000ffffb47224 */ /* 0x000fe400078e00ca */
[----:B------:R-:W-:Y:S02]  /*14060*/  IMAD.MOV.U32 R181, RZ, RZ, R203 ;  /* 0x000000ffffb57224 */ /* 0x000fe400078e00cb */
[----:B---3--:R-:W-:Y:S08]  /*14070*/  HMMA.1688.F32.TF32 R200, R236, R204, R188 ;  /* 0x000000ccecc8723c */ /* 0x008ff000000810bc */
[C---:B-1----:R-:W-:Y:S08]  /*14080*/  HMMA.1688.F32.TF32 R172, R240.reuse, R216, R172 ;  /* 0x000000d8f0ac723c */ /* 0x042ff000000810ac */
[C---:B------:R-:W-:Y:S08]  /*14090*/  HMMA.1688.F32.TF32 R168, R240.reuse, R212, R168 ;  /* 0x000000d4f0a8723c */ /* 0x040ff000000810a8 */
[C---:B------:R-:W-:Y:S08]  /*140a0*/  HMMA.1688.F32.TF32 R164, R240.reuse, R208, R164 ;  /* 0x000000d0f0a4723c */ /* 0x040ff000000810a4 */
[C---:B------:R-:W-:Y:S08]  /*140b0*/  HMMA.1688.F32.TF32 R160, R240.reuse, R204, R160 ;  /* 0x000000ccf0a0723c */ /* 0x040ff000000810a0 */
[----:B------:R-:W-:Y:S01]  /*140c0*/  HMMA.1688.F32.TF32 R156, R240, R192, R156 ;  /* 0x000000c0f09c723c */ /* 0x000fe2000008109c */
[----:B------:R-:W-:-:S07]  /*140d0*/  IMAD.MOV.U32 R188, RZ, RZ, R202 ;  /* 0x000000ffffbc7224 */ /* 0x000fce00078e00ca */
[----:B------:R-:W-:Y:S01]  /*140e0*/  HMMA.1688.F32.TF32 R152, R240, R196, R152 ;  /* 0x000000c4f098723c */ /* 0x000fe20000081098 */
[----:B------:R-:W-:-:S07]  /*140f0*/  IMAD.MOV.U32 R189, RZ, RZ, R203 ;  /* 0x000000ffffbd7224 */ /* 0x000fce00078e00cb */
[C---:B------:R-:W-:Y:S08]  /*14100*/  HMMA.1688.F32.TF32 R148, R240.reuse, R224, R148 ;  /* 0x000000e0f094723c */ /* 0x040ff00000081094 */
[----:B------:R-:W-:Y:S08]  /*14110*/  HMMA.1688.F32.TF32 R144, R240, R220, R144 ;  /* 0x000000dcf090723c */ /* 0x000ff00000081090 */
[----:B------:R-:W-:Y:S01]  /*14120*/  HMMA.1688.F32.TF32 R232, R236, R224, R232 ;  /* 0x000000e0ece8723c */ /* 0x000fe200000810e8 */
[----:B------:R-:W-:-:S02]  /*14130*/  IMAD.MOV.U32 R186, RZ, RZ, R200 ;  /* 0x000000ffffba7224 */ /* 0x000fc400078e00c8 */
[----:B------:R-:W-:Y:S11]  /*14140*/  IMAD.MOV.U32 R187, RZ, RZ, R201 ;  /* 0x000000ffffbb7224 */ /* 0x000ff600078e00c9 */
[----:B------:R-:W-:Y:S10]  /*14150*/  @!UPT UIADD3 URZ, URZ, URZ, URZ ;  /* 0x0000003f3f3ff290 */ /* 0x000ff4000fffe03f */
[----:B------:R-:W-:Y:S02]  /*14160*/  IMAD.MOV.U32 R190, RZ, RZ, R232 ;  /* 0x000000ffffbe7224 */ /* 0x000fe400078e00e8 */
[----:B------:R-:W-:Y:S02]  /*14170*/  IMAD.MOV.U32 R191, RZ, RZ, R233 ;  /* 0x000000ffffbf7224 */ /* 0x000fe400078e00e9 */
[----:B------:R-:W-:Y:S02]  /*14180*/  IMAD.MOV.U32 R200, RZ, RZ, R234 ;  /* 0x000000ffffc87224 */ /* 0x000fe400078e00ea */
[----:B------:R-:W-:Y:S01]  /*14190*/  IMAD.MOV.U32 R201, RZ, RZ, R235 ;  /* 0x000000ffffc97224 */ /* 0x000fe200078e00eb */
[C---:B--2---:R-:W-:Y:S08]  /*141a0*/  HMMA.1688.F32.TF32 R12, R236.reuse, R192, R12 ;  /* 0x000000c0ec0c723c */ /* 0x044ff0000008100c */
[----:B-----5:R-:W-:Y:S11]  /*141b0*/  HMMA.1688.F32.TF32 R8, R236, R196, R8 ;  /* 0x000000c4ec08723c */ /* 0x020ff60000081008 */
[----:B------:R-:W-:Y:S05]  /*141c0*/  @!UPT UIADD3 URZ, URZ, URZ, URZ ;  /* 0x0000003f3f3ff290 */ /* 0x000fea000fffe03f */
[----:B------:R-:W-:Y:S02]  /*141d0*/  IMAD.MOV.U32 R218, RZ, RZ, R14 ;  /* 0x000000ffffda7224 */ /* 0x000fe400078e000e */
[----:B------:R-:W-:Y:S02]  /*141e0*/  IMAD.MOV.U32 R219, RZ, RZ, R15 ;  /* 0x000000ffffdb7224 */ /* 0x000fe400078e000f */
[----:B------:R-:W-:Y:S01]  /*141f0*/  IMAD.MOV.U32 R202, RZ, RZ, R12 ;  /* 0x000000ffffca7224 */ /* 0x000fe200078e000c */
[----:B------:R-:W2:Y:S01]  /*14200*/  LDL.LU.64 R14, [R1+0xd00] ;  /* 0x000d0000010e7983 */ /* 0x000ea20000300a00 */
[----:B------:R-:W-:Y:S02]  /*14210*/  IMAD.MOV.U32 R203, RZ, RZ, R13 ;  /* 0x000000ffffcb7224 */ /* 0x000fe400078e000d */
[----:B------:R-:W-:Y:S01]  /*14220*/  IMAD.MOV.U32 R176, RZ, RZ, R10 ;  /* 0x000000ffffb07224 */ /* 0x000fe200078e000a */
[----:B------:R-:W2:Y:S01]  /*14230*/  LDL.LU.64 R12, [R1+0xcf8] ;  /* 0x000cf800010c7983 */ /* 0x000ea20000300a00 */
[----:B------:R-:W-:-:S02]  /*14240*/  IMAD.MOV.U32 R177, RZ, RZ, R11 ;  /* 0x000000ffffb17224 */ /* 0x000fc400078e000b */
[----:B------:R-:W-:Y:S01]  /*14250*/  IMAD.MOV.U32 R6, RZ, RZ, R8 ;  /* 0x000000ffff067224 */ /* 0x000fe200078e0008 */
[----:B------:R-:W3:Y:S01]  /*14260*/  LDL.LU.64 R10, [R1+0xcf0] ;  /* 0x000cf000010a7983 */ /* 0x000ee20000300a00 */
[----:B------:R-:W-:-:S03]  /*14270*/  IMAD.MOV.U32 R7, RZ, RZ, R9 ;  /* 0x000000ffff077224 */ /* 0x000fc600078e0009 */
[----:B------:R-:W3:Y:S04]  /*14280*/  LDL.LU.64 R8, [R1+0xce8] ;  /* 0x000ce80001087983 */ /* 0x000ee80000300a00 */
        /* <DEDUP_REMOVED lines=14> */
[----:B------:R-:W-:Y:S04]  /*14370*/  LDS R152, [R5+0x30080] ;  /* 0x0300800005987984 */ /* 0x000fe80000000800 */
[----:B------:R-:W-:Y:S04]  /*14380*/  LDS R154, [R5+0x30880] ;  /* 0x03088000059a7984 */ /* 0x000fe80000000800 */
[----:B------:R-:W-:Y:S04]  /*14390*/  LDS R153, [R2+0x30080] ;  /* 0x0300800002997984 */ /* 0x000fe80000000800 */
[----:B------:R-:W1:Y:S04]  /*143a0*/  LDS R155, [R2+0x30880] ;  /* 0x03088000029b7984 */ /* 0x000e680000000800 */
[----:B------:R-:W-:Y:S04]  /*143b0*/  STL.64 [R1+0x160], R148 ;  /* 0x0001609401007387 */ /* 0x000fe80000100a00 */
[----:B------:R-:W-:Y:S04]  /*143c0*/  STL.64 [R1+0x168], R150 ;  /* 0x0001689601007387 */ /* 0x000fe80000100a00 */
[----:B------:R-:W-:Y:S04]  /*143d0*/  STL.64 [R1+0x150], R144 ;  /* 0x0001509001007387 */ /* 0x000fe80000100a00 */
[----:B------:R-:W-:Y:S04]  /*143e0*/  STL.64 [R1+0x158], R146 ;  /* 0x0001589201007387 */ /* 0x000fe80000100a00 */
[----:B------:R-:W-:Y:S04]  /*143f0*/  LDS R148, [R0+0x30100] ;  /* 0x0301000000947984 */ /* 0x000fe80000000800 */
[----:B------:R-:W-:Y:S04]  /*14400*/  LDS R150, [R0+0x30900] ;  /* 0x0309000000967984 */ /* 0x000fe80000000800 */
[----:B------:R-:W-:Y:S04]  /*14410*/  LDS R149, [R252+0x30100] ;  /* 0x03010000fc957984 */ /* 0x000fe80000000800 */
[----:B------:R-:W4:Y:S04]  /*14420*/  LDS R151, [R252+0x30900] ;  /* 0x03090000fc977984 */ /* 0x000f280000000800 */
[----:B------:R-:W-:Y:S04]  /*14430*/  LDS R144, [R0+0x30180] ;  /* 0x0301800000907984 */ /* 0x000fe80000000800 */
[----:B------:R-:W-:Y:S04]  /*14440*/  LDS R146, [R0+0x30980] ;  /* 0x0309800000927984 */ /* 0x000fe80000000800 */
[----:B------:R-:W-:Y:S04]  /*14450*/  LDS R145, [R252+0x30180] ;  /* 0x03018000fc917984 */ /* 0x000fe80000000800 */
[----:B------:R-:W5:Y:S01]  /*14460*/  LDS R147, [R252+0x30980] ;  /* 0x03098000fc937984 */ /* 0x000f620000000800 */
[----:B-1----:R-:W-:Y:S01]  /*14470*/  HMMA.1688.F32.TF32 R108, R152, R216, R108 ;  /* 0x000000d8986c723c */ /* 0x002fe2000008106c */
[----:B------:R-:W-:-:S02]  /*14480*/  IMAD.MOV.U32 R228, RZ, RZ, R6 ;  /* 0x000000ffffe47224 */ /* 0x000fc400078e0006 */
[----:B------:R-:W-:Y:S01]  /*14490*/  IMAD.MOV.U32 R229, RZ, RZ, R7 ;  /* 0x000000ffffe57224 */ /* 0x000fe200078e0007 */
[----:B------:R-:W-:Y:S04]  /*144a0*/  LDS R156, [R0+0x30080] ;  /* 0x03008000009c7984 */ /* 0x000fe80000000800 */
[C---:B------:R-:W-:Y:S01]  /*144b0*/  HMMA.1688.F32.TF32 R104, R152.reuse, R212, R104 ;  /* 0x000000d49868723c */ /* 0x040fe20000081068 */
[----:B------:R-:W-:Y:S01]  /*144c0*/  IMAD.MOV.U32 R230, RZ, RZ, R176 ;  /* 0x000000ffffe67224 */ /* 0x000fe200078e00b0 */
[----:B------:R-:W-:Y:S01]  /*144d0*/  LDS R158, [R0+0x30880] ;  /* 0x03088000009e7984 */ /* 0x000fe20000000800 */
[----:B------:R-:W-:Y:S02]  /*144e0*/  IMAD.MOV.U32 R231, RZ, RZ, R177 ;  /* 0x000000ffffe77224 */ /* 0x000fe400078e00b1 */
[----:B------:R-:W-:Y:S01]  /*144f0*/  IMAD.MOV.U32 R236, RZ, RZ, R178 ;  /* 0x000000ffffec7224 */ /* 0x000fe200078e00b2 */
[----:B------:R-:W-:Y:S02]  /*14500*/  LDS R157, [R252+0x30080] ;  /* 0x03008000fc9d7984 */ /* 0x000fe40000000800 */
[C---:B------:R-:W-:Y:S01]  /*14510*/  HMMA.1688.F32.TF32 R100, R152.reuse, R208, R100 ;  /* 0x000000d09864723c */ /* 0x040fe20000081064 */
[----:B------:R-:W-:Y:S01]  /*14520*/  IMAD.MOV.U32 R237, RZ, RZ, R179 ;  /* 0x000000ffffed7224 */ /* 0x000fe200078e00b3 */
[----:B------:R-:W-:Y:S05]  /*14530*/  LDS R159, [R252+0x30880] ;  /* 0x03088000fc9f7984 */ /* 0x000fea0000000800 */
[----:B------:R-:W-:Y:S04]  /*14540*/  STL.64 [R1+0xc0], R108 ;  /* 0x0000c06c01007387 */ /* 0x000fe80000100a00 */
[----:B------:R1:W-:Y:S01]  /*14550*/  STL.64 [R1+0xc8], R110 ;  /* 0x0000c86e01007387 */ /* 0x0003e20000100a00 */
[----:B------:R-:W-:Y:S03]  /*14560*/  HMMA.1688.F32.TF32 R172, R152, R204, R96 ;  /* 0x000000cc98ac723c */ /* 0x000fe60000081060 */
[----:B------:R-:W2:Y:S04]  /*14570*/  LDL.LU.64 R232, [R1+0x1f0] ;  /* 0x0001f00001e87983 */ /* 0x000ea80000300a00 */
[----:B------:R-:W-:Y:S01]  /*14580*/  STL.64 [R1+0xb0], R104 ;  /* 0x0000b06801007387 */ /* 0x000fe20000100a00 */
[C---:B----4-:R-:W-:Y:S03]  /*14590*/  HMMA.1688.F32.TF32 R76, R148.reuse, R216, R76 ;  /* 0x000000d8944c723c */ /* 0x050fe6000008104c */
[----:B------:R-:W-:Y:S04]  /*145a0*/  STL.64 [R1+0xb8], R106 ;  /* 0x0000b86a01007387 */ /* 0x000fe80000100a00 */
[----:B------:R-:W2:Y:S01]  /*145b0*/  LDL.LU.64 R234, [R1+0x1f8] ;  /* 0x0001f80001ea7983 */ /* 0x000ea20000300a00 */
[C---:B------:R-:W-:Y:S03]  /*145c0*/  HMMA.1688.F32.TF32 R72, R148.reuse, R212, R72 ;  /* 0x000000d49448723c */ /* 0x040fe60000081048 */
[----:B------:R-:W-:Y:S05]  /*145d0*/  STL.64 [R1+0xa0], R100 ;  /* 0x0000a06401007387 */ /* 0x000fea0000100a00 */
[C---:B------:R-:W-:Y:S01]  /*145e0*/  HMMA.1688.F32.TF32 R68, R148.reuse, R208, R68 ;  /* 0x000000d09444723c */ /* 0x040fe20000081044 */
[----:B------:R-:W-:Y:S07]  /*145f0*/  STL.64 [R1+0xa8], R102 ;  /* 0x0000a86601007387 */ /* 0x000fee0000100a00 */
[C---:B------:R-:W-:Y:S08]  /*14600*/  HMMA.1688.F32.TF32 R64, R148.reuse, R204, R64 ;  /* 0x000000cc9440723c */ /* 0x040ff00000081040 */
[C---:B------:R-:W-:Y:S08]  /*14610*/  HMMA.1688.F32.TF32 R60, R148.reuse, R192, R60 ;  /* 0x000000c0943c723c */ /* 0x040ff0000008103c */
[C---:B------:R-:W-:Y:S08]  /*14620*/  HMMA.1688.F32.TF32 R56, R148.reuse, R196, R56 ;  /* 0x000000c49438723c */ /* 0x040ff00000081038 */
[C---:B------:R-:W-:Y:S08]  /*14630*/  HMMA.1688.F32.TF32 R52, R148.reuse, R224, R52 ;  /* 0x000000e09434723c */ /* 0x040ff00000081034 */
[----:B------:R-:W-:Y:S01]  /*14640*/  HMMA.1688.F32.TF32 R148, R148, R220, R48 ;  /* 0x000000dc9494723c */ /* 0x000fe20000081030 */
[----:B------:R-:W-:Y:S04]  /*14650*/  LDS R48, [R5+0x30180] ;  /* 0x0301800005307984 */ /* 0x000fe80000000800 */
[----:B------:R-:W-:Y:S03]  /*14660*/  LDS R50, [R5+0x30980] ;  /* 0x0309800005327984 */ /* 0x000fe60000000800 */
[C---:B-----5:R-:W-:Y:S01]  /*14670*/  HMMA.1688.F32.TF32 R96, R144.reuse, R204, R32 ;  /* 0x000000cc9060723c */ /* 0x060fe20000081020 */
[----:B------:R-:W-:Y:S04]  /*14680*/  LDS R32, [R5+0x30100] ;  /* 0x0301000005207984 */ /* 0x000fe80000000800 */
[----:B------:R4:W-:Y:S03]  /*14690*/  LDS R34, [R5+0x30900] ;  /* 0x0309000005227984 */ /* 0x0009e60000000800 */
[----:B-1----:R-:W-:Y:S01]  /*146a0*/  HMMA.1688.F32.TF32 R108, R144, R224, R20 ;  /* 0x000000e0906c723c */ /* 0x002fe20000081014 */
[----:B------:R-:W-:Y:S04]  /*146b0*/  LDS R33, [R2+0x30100] ;  /* 0x0301000002217984 */ /* 0x000fe80000000800 */
[----:B----4-:R-:W4:Y:S04]  /*146c0*/  LDL.LU R5, [R1+0xce0] ;  /* 0x000ce00001057983 */ /* 0x010f280000300800 */
[----:B------:R-:W4:Y:S01]  /*146d0*/  LDL.LU R6, [R1+0xcdc] ;  /* 0x000cdc0001067983 */ /* 0x000f220000300800 */
[C---:B------:R-:W-:Y:S03]  /*146e0*/  HMMA.1688.F32.TF32 R164, R152.reuse, R196, R88 ;  /* 0x000000c498a4723c */ /* 0x040fe60000081058 */
[----:B------:R-:W4:Y:S04]  /*146f0*/  LDL.LU R7, [R1+0xcd8] ;  /* 0x000cd80001077983 */ /* 0x000f280000300800 */
[----:B------:R-:W5:Y:S01]  /*14700*/  LDL.LU R176, [R1+0xcd4] ;  /* 0x000cd40001b07983 */ /* 0x000f620000300800 */
[C---:B------:R-:W-:Y:S03]  /*14710*/  HMMA.1688.F32.TF32 R168, R152.reuse, R192, R92 ;  /* 0x000000c098a8723c */ /* 0x040fe6000008105c */
[----:B------:R-:W5:Y:S04]  /*14720*/  LDL.LU R177, [R1+0xcd0] ;  /* 0x000cd00001b17983 */ /* 0x000f680000300800 */
[----:B------:R-:W3:Y:S01]  /*14730*/  LDL.LU.64 R20, [R1+0x1e0] ;  /* 0x0001e00001147983 */ /* 0x000ee20000300a00 */
[----:B------:R-:W-:Y:S03]  /*14740*/  HMMA.1688.F32.TF32 R160, R152, R224, R84 ;  /* 0x000000e098a0723c */ /* 0x000fe60000081054 */
[----:B------:R-:W3:Y:S04]  /*14750*/  LDL.LU.64 R22, [R1+0x1e8] ;  /* 0x0001e80001167983 */ /* 0x000ee80000300a00 */
[----:B------:R-:W2:Y:S01]  /*14760*/  LDS R35, [R2+0x30900] ;  /* 0x0309000002237984 */ /* 0x000ea20000000800 */
[C---:B------:R-:W-:Y:S03]  /*14770*/  HMMA.1688.F32.TF32 R88, R144.reuse, R212, R40 ;  /* 0x000000d49058723c */ /* 0x040fe60000081028 */
[----:B------:R-:W4:Y:S04]  /*14780*/  LDL.LU.64 R40, [R1+0x1d0] ;  /* 0x0001d00001287983 */ /* 0x000f280000300a00 */
[----:B------:R-:W4:Y:S01]  /*14790*/  LDL.LU.64 R42, [R1+0x1d8] ;  /* 0x0001d800012a7983 */ /* 0x000f220000300a00 */
[----:B------:R-:W-:Y:S01]  /*147a0*/  HMMA.1688.F32.TF32 R84, R144, R216, R44 ;  /* 0x000000d89054723c */ /* 0x000fe2000008102c */
[----:B------:R-:W-:-:S02]  /*147b0*/  IMAD.MOV.U32 R238, RZ, RZ, R180 ;  /* 0x000000ffffee7224 */ /* 0x000fc400078e00b4 */
[----:B------:R-:W-:Y:S01]  /*147c0*/  IMAD.MOV.U32 R239, RZ, RZ, R181 ;  /* 0x000000ffffef7224 */ /* 0x000fe200078e00b5 */
[----:B------:R-:W-:Y:S04]  /*147d0*/  LDS R49, [R2+0x30180] ;  /* 0x0301800002317984 */ /* 0x000fe80000000800 */
[C---:B------:R-:W-:Y:S01]  /*147e0*/  HMMA.1688.F32.TF32 R92, R144.reuse, R208, R36 ;  /* 0x000000d0905c723c */ /* 0x040fe20000081024 */
[----:B------:R-:W-:Y:S01]  /*147f0*/  IMAD.MOV.U32 R240, RZ, RZ, R186 ;  /* 0x000000fffff07224 */ /* 0x000fe200078e00ba */
[----:B------:R-:W1:Y:S06]  /*14800*/  LDS R51, [R2+0x30980] ;  /* 0x0309800002337984 */ /* 0x000e6c0000000800 */
[C---:B------:R-:W-:Y:S08]  /*14810*/  HMMA.1688.F32.TF32 R100, R144.reuse, R192, R28 ;  /* 0x000000c09064723c */ /* 0x040ff0000008101c */
[C---:B------:R-:W-:Y:S08]  /*14820*/  HMMA.1688.F32.TF32 R104, R144.reuse, R196, R24 ;  /* 0x000000c49068723c */ /* 0x040ff00000081018 */
[----:B------:R-:W-:Y:S01]  /*14830*/  HMMA.1688.F32.TF32 R144, R144, R220, R16 ;  /* 0x000000dc9090723c */ /* 0x000fe20000081010 */
[----:B------:R-:W5:Y:S04]  /*14840*/  LDL.LU.64 R16, [R1+0x90] ;  /* 0x0000900001107983 */ /* 0x000f680000300a00 */
[----:B------:R-:W5:Y:S04]  /*14850*/  LDL.LU.64 R18, [R1+0x98] ;  /* 0x0000980001127983 */ /* 0x000f680000300a00 */
[----:B------:R-:W5:Y:S04]  /*14860*/  LDL.LU.64 R28, [R1+0x10] ;  /* 0x00001000011c7983 */ /* 0x000f680000300a00 */
[----:B------:R-:W5:Y:S04]  /*14870*/  LDL.LU.64 R30, [R1+0x18] ;  /* 0x00001800011e7983 */ /* 0x000f680000300a00 */
[----:B------:R-:W5:Y:S04]  /*14880*/  LDL.LU.64 R24, [R1] ;  /* 0x0000000001187983 */ /* 0x000f680000300a00 */
[----:B------:R-:W5:Y:S04]  /*14890*/  LDL.LU.64 R26, [R1+0x8] ;  /* 0x00000800011a7983 */ /* 0x000f680000300a00 */
[----:B------:R-:W5:Y:S04]  /*148a0*/  LDL.LU R178, [R1+0xccc] ;  /* 0x000ccc0001b27983 */ /* 0x000f680000300800 */
[----:B------:R-:W5:Y:S04]  /*148b0*/  LDL.LU R179, [R1+0xcc8] ;  /* 0x000cc80001b37983 */ /* 0x000f680000300800 */
[----:B------:R-:W5:Y:S04]  /*148c0*/  LDL.LU R180, [R1+0xcc4] ;  /* 0x000cc40001b47983 */ /* 0x000f680000300800 */
[----:B------:R-:W5:Y:S01]  /*148d0*/  LDL.LU R181, [R1+0xcc0] ;  /* 0x000cc00001b57983 */ /* 0x000f620000300800 */
[----:B------:R-:W-:-:S02]  /*148e0*/  IMAD.MOV.U32 R241, RZ, RZ, R187 ;  /* 0x000000fffff17224 */ /* 0x000fc400078e00bb */
[----:B------:R-:W-:Y:S02]  /*148f0*/  IMAD.MOV.U32 R242, RZ, RZ, R188 ;  /* 0x000000fffff27224 */ /* 0x000fe400078e00bc */
[----:B------:R-:W-:Y:S01]  /*14900*/  IMAD.MOV.U32 R243, RZ, RZ, R189 ;  /* 0x000000fffff37224 */ /* 0x000fe200078e00bd */
[----:B--2---:R-:W-:Y:S07]  /*14910*/  HMMA.1688.F32.TF32 R36, R32, R216, R232 ;  /* 0x000000d82024723c */ /* 0x004fee00000810e8 */
[----:B------:R-:W-:-:S02]  /*14920*/  IMAD.MOV.U32 R232, RZ, RZ, R182 ;  /* 0x000000ffffe87224 */ /* 0x000fc400078e00b6 */
[----:B------:R-:W2:Y:S01]  /*14930*/  LDL.LU R182, [R1+0xcbc] ;  /* 0x000cbc0001b67983 */ /* 0x000ea20000300800 */
[----:B------:R-:W-:Y:S02]  /*14940*/  IMAD.MOV.U32 R233, RZ, RZ, R183 ;  /* 0x000000ffffe97224 */ /* 0x000fe400078e00b7 */
[----:B------:R-:W-:Y:S01]  /*14950*/  IMAD.MOV.U32 R234, RZ, RZ, R184 ;  /* 0x000000ffffea7224 */ /* 0x000fe200078e00b8 */
[----:B------:R-:W2:Y:S01]  /*14960*/  LDL.LU R183, [R1+0xcb8] ;  /* 0x000cb80001b77983 */ /* 0x000ea20000300800 */
[----:B------:R-:W-:-:S03]  /*14970*/  IMAD.MOV.U32 R235, RZ, RZ, R185 ;  /* 0x000000ffffeb7224 */ /* 0x000fc600078e00b9 */
[----:B------:R-:W2:Y:S04]  /*14980*/  LDL.LU R184, [R1+0xcb4] ;  /* 0x000cb40001b87983 */ /* 0x000ea80000300800 */
[----:B------:R-:W2:Y:S04]  /*14990*/  LDL.LU R185, [R1+0xcb0] ;  /* 0x000cb00001b97983 */ /* 0x000ea80000300800 */
[----:B------:R-:W2:Y:S04]  /*149a0*/  LDL.LU R186, [R1+0xcac] ;  /* 0x000cac0001ba7983 */ /* 0x000ea80000300800 */
[----:B------:R-:W2:Y:S04]  /*149b0*/  LDL.LU R187, [R1+0xca8] ;  /* 0x000ca80001bb7983 */ /* 0x000ea80000300800 */
[----:B------:R-:W2:Y:S04]  /*149c0*/  LDL.LU R188, [R1+0xca4] ;  /* 0x000ca40001bc7983 */ /* 0x000ea80000300800 */
[----:B------:R-:W2:Y:S01]  /*149d0*/  LDL.LU R189, [R1+0xca0] ;  /* 0x000ca00001bd7983 */ /* 0x000ea20000300800 */
[C---:B---3--:R-:W-:Y:S08]  /*149e0*/  HMMA.1688.F32.TF32 R20, R32.reuse, R212, R20 ;  /* 0x000000d42014723c */ /* 0x048ff00000081014 */
[C---:B----4-:R-:W-:Y:S08]  /*149f0*/  HMMA.1688.F32.TF32 R40, R32.reuse, R208, R40 ;  /* 0x000000d02028723c */ /* 0x050ff00000081028 */
[C---:B-----5:R-:W-:Y:S08]  /*14a00*/  HMMA.1688.F32.TF32 R44, R32.reuse, R192, R28 ;  /* 0x000000c0202c723c */ /* 0x060ff0000008101c */
[----:B------:R-:W-:Y:S07]  /*14a10*/  HMMA.1688.F32.TF32 R28, R32, R224, R248 ;  /* 0x000000e0201c723c */ /* 0x000fee00000810f8 */
[----:B------:R-:W-:-:S02]  /*14a20*/  IMAD.MOV.U32 R248, RZ, RZ, R190 ;  /* 0x000000fffff87224 */ /* 0x000fc400078e00be */
[----:B------:R-:W-:Y:S01]  /*14a30*/  IMAD.MOV.U32 R249, RZ, RZ, R191 ;  /* 0x000000fffff97224 */ /* 0x000fe200078e00bf */
[----:B------:R-:W-:Y:S01]  /*14a40*/  HMMA.1688.F32.TF32 R16, R32, R204, R16 ;  /* 0x000000cc2010723c */ /* 0x000fe20000081010 */
[----:B------:R-:W-:-:S04]  /*14a50*/  IMAD.MOV.U32 R250, RZ, RZ, R200 ;  /* 0x000000fffffa7224 */ /* 0x000fc800078e00c8 */
[----:B------:R-:W-:Y:S04]  /*14a60*/  STL [R1+0xc6c], R45 ;  /* 0x000c6c2d01007387 */ /* 0x000fe80000100800 */
[----:B------:R-:W-:Y:S01]  /*14a70*/  STL [R1+0xc68], R46 ;  /* 0x000c682e01007387 */ /* 0x000fe20000100800 */
[----:B------:R-:W-:Y:S03]  /*14a80*/  HMMA.1688.F32.TF32 R24, R32, R196, R24 ;  /* 0x000000c42018723c */ /* 0x000fe60000081018 */
[----:B------:R-:W-:Y:S01]  /*14a90*/  STL [R1+0xc64], R47 ;  /* 0x000c642f01007387 */ /* 0x000fe20000100800 */
[----:B------:R-:W-:-:S03]  /*14aa0*/  IMAD.MOV.U32 R251, RZ, RZ, R201 ;  /* 0x000000fffffb7224 */ /* 0x000fc600078e00c9 */
[----:B------:R-:W3:Y:S01]  /*14ab0*/  LDL.LU R190, [R1+0xc9c] ;  /* 0x000c9c0001be7983 */ /* 0x000ee20000300800 */
[----:B------:R-:W-:Y:S03]  /*14ac0*/  HMMA.1688.F32.TF32 R32, R32, R220, R244 ;  /* 0x000000dc2020723c */ /* 0x000fe600000810f4 */
[----:B------:R-:W3:Y:S04]  /*14ad0*/  LDL.LU R191, [R1+0xc98] ;  /* 0x000c980001bf7983 */ /* 0x000ee80000300800 */
[----:B------:R-:W4:Y:S01]  /*14ae0*/  LDL.LU R200, [R1+0xc94] ;  /* 0x000c940001c87983 */ /* 0x000f220000300800 */
[----:B------:R-:W-:-:S03]  /*14af0*/  IMAD.MOV.U32 R244, RZ, RZ, R202 ;  /* 0x000000fffff47224 */ /* 0x000fc600078e00ca */
[----:B------:R-:W4:Y:S01]  /*14b00*/  LDL.LU R201, [R1+0xc90] ;  /* 0x000c900001c97983 */ /* 0x000f220000300800 */
[----:B------:R-:W-:-:S03]  /*14b10*/  IMAD.MOV.U32 R245, RZ, RZ, R203 ;  /* 0x000000fffff57224 */ /* 0x000fc600078e00cb */
[----:B------:R-:W-:Y:S04]  /*14b20*/  STL [R1+0xc60], R31 ;  /* 0x000c601f01007387 */ /* 0x000fe80000100800 */
[----:B------:R-:W4:Y:S04]  /*14b30*/  LDL.LU R202, [R1+0xc8c] ;  /* 0x000c8c0001ca7983 */ /* 0x000f280000300800 */
[----:B------:R-:W4:Y:S01]  /*14b40*/  LDL.LU R203, [R1+0xc88] ;  /* 0x000c880001cb7983 */ /* 0x000f220000300800 */
[----:B------:R-:W-:Y:S03]  /*14b50*/  HMMA.1688.F32.TF32 R80, R152, R220, R80 ;  /* 0x000000dc9850723c */ /* 0x000fe60000081050 */
[----:B------:R-:W-:Y:S04]  /*14b60*/  LDS R152, [R0+0x31000] ;  /* 0x0310000000987984 */ /* 0x000fe80000000800 */
[----:B------:R-:W-:Y:S04]  /*14b70*/  LDS R154, [R0+0x31800] ;  /* 0x03180000009a7984 */ /* 0x000fe80000000800 */
[----:B------:R-:W-:Y:S04]  /*14b80*/  LDS R153, [R252+0x31000] ;  /* 0x03100000fc997984 */ /* 0x000fe80000000800 */
[----:B------:R-:W5:Y:S01]  /*14b90*/  LDS R155, [R252+0x31800] ;  /* 0x03180000fc9b7984 */ /* 0x000f620000000800 */
[----:B------:R-:W-:-:S02]  /*14ba0*/  IMAD.MOV.U32 R246, RZ, RZ, R218 ;  /* 0x000000fffff67224 */ /* 0x000fc400078e00da */
[----:B------:R-:W-:Y:S01]  /*14bb0*/  IMAD.MOV.U32 R247, RZ, RZ, R219 ;  /* 0x000000fffff77224 */ /* 0x000fe200078e00db */
[----:B------:R-:W4:Y:S04]  /*14bc0*/  LDL.LU R218, [R1+0xc84] ;  /* 0x000c840001da7983 */ /* 0x000f280000300800 */
[----:B------:R-:W4:Y:S01]  /*14bd0*/  LDL.LU R219, [R1+0xc80] ;  /* 0x000c800001db7983 */ /* 0x000f220000300800 */
[C---:B-1----:R-:W-:Y:S08]  /*14be0*/  HMMA.1688.F32.TF32 R12, R48.reuse, R216, R12 ;  /* 0x000000d8300c723c */ /* 0x042ff0000008100c */
[----:B------:R-:W-:Y:S08]  /*14bf0*/  HMMA.1688.F32.TF32 R8, R48, R212, R8 ;  /* 0x000000d43008723c */ /* 0x000ff00000081008 */
[----:B-----5:R-:W-:Y:S08]  /*14c00*/  HMMA.1688.F32.TF32 R228, R152, R198, R228 ;  /* 0x000000c698e4723c */ /* 0x020ff000000810e4 */
[C---:B------:R-:W-:Y:S08]  /*14c10*/  HMMA.1688.F32.TF32 R4, R48.reuse, R208, R4 ;  /* 0x000000d03004723c */ /* 0x040ff00000081004 */
[----:B------:R-:W-:Y:S08]  /*14c20*/  HMMA.1688.F32.TF32 R176, R48, R204, R176 ;  /* 0x000000cc30b0723c */ /* 0x000ff000000810b0 */
[----:B------:R-:W-:Y:S07]  /*14c30*/  HMMA.1688.F32.TF32 R140, R156, R216, R140 ;  /* 0x000000d89c8c723c */ /* 0x000fee000008108c */
[----:B------:R-:W-:-:S02]  /*14c40*/  IMAD.MOV.U32 R217, RZ, RZ, R230 ;  /* 0x000000ffffd97224 */ /* 0x000fc400078e00e6 */
[----:B------:R-:W-:Y:S01]  /*14c50*/  IMAD.MOV.U32 R216, RZ, RZ, R231 ;  /* 0x000000ffffd87224 */ /* 0x000fe200078e00e7 */
[C---:B--2---:R-:W-:Y:S08]  /*14c60*/  HMMA.1688.F32.TF32 R180, R48.reuse, R192, R180 ;  /* 0x000000c030b4723c */ /* 0x044ff000000810b4 */
[C---:B------:R-:W-:Y:S08]  /*14c70*/  HMMA.1688.F32.TF32 R184, R48.reuse, R196, R184 ;  /* 0x000000c430b8723c */ /* 0x040ff000000810b8 */
[C---:B---3--:R-:W-:Y:S08]  /*14c80*/  HMMA.1688.F32.TF32 R188, R48.reuse, R224, R188 ;  /* 0x000000e030bc723c */ /* 0x048ff000000810bc */
[----:B----4-:R-:W-:Y:S01]  /*14c90*/  HMMA.1688.F32.TF32 R200, R48, R220, R200 ;  /* 0x000000dc30c8723c */ /* 0x010fe200000810c8 */
[----:B------:R-:W2:Y:S04]  /*14ca0*/  LDL.LU R48, [R1+0x80] ;  /* 0x0000800001307983 */ /* 0x000ea80000300800 */
[----:B------:R-:W2:Y:S04]  /*14cb0*/  LDL.LU R49, [R1+0x84] ;  /* 0x0000840001317983 */ /* 0x000ea80000300800 */
[----:B------:R-:W2:Y:S04]  /*14cc0*/  LDL.LU R50, [R1+0x88] ;  /* 0x0000880001327983 */ /* 0x000ea80000300800 */
[----:B------:R-:W2:Y:S04]  /*14cd0*/  LDL.LU R51, [R1+0x8c] ;  /* 0x00008c0001337983 */ /* 0x000ea80000300800 */
[----:B------:R1:W-:Y:S04]  /*14ce0*/  STL.64 [R1], R228 ;  /* 0x000000e401007387 */ /* 0x0003e80000100a00 */
[----:B------:R-:W3:Y:S04]  /*14cf0*/  LDL.LU.64 R230, [R1+0xc78] ;  /* 0x000c780001e67983 */ /* 0x000ee80000300a00 */
[----:B-1----:R-:W3:Y:S01]  /*14d00*/  LDL.LU.64 R228, [R1+0xc70] ;  /* 0x000c700001e47983 */ /* 0x002ee20000300a00 */
[C---:B------:R-:W-:Y:S08]  /*14d10*/  HMMA.1688.F32.TF32 R136, R156.reuse, R212, R136 ;  /* 0x000000d49c88723c */ /* 0x040ff00000081088 */
[C---:B------:R-:W-:Y:S08]  /*14d20*/  HMMA.1688.F32.TF32 R132, R156.reuse, R208, R132 ;  /* 0x000000d09c84723c */ /* 0x040ff00000081084 */
[C---:B------:R-:W-:Y:S08]  /*14d30*/  HMMA.1688.F32.TF32 R128, R156.reuse, R204, R128 ;  /* 0x000000cc9c80723c */ /* 0x040ff00000081080 */
[C---:B------:R-:W-:Y:S08]  /*14d40*/  HMMA.1688.F32.TF32 R124, R156.reuse, R192, R124 ;  /* 0x000000c09c7c723c */ /* 0x040ff0000008107c */
[C---:B------:R-:W-:Y:S08]  /*14d50*/  HMMA.1688.F32.TF32 R120, R156.reuse, R196, R120 ;  /* 0x000000c49c78723c */ /* 0x040ff00000081078 */
[C---:B------:R-:W-:Y:S08]  /*14d60*/  HMMA.1688.F32.TF32 R116, R156.reuse, R224, R116 ;  /* 0x000000e09c74723c */ /* 0x040ff00000081074 */
[----:B------:R-:W-:Y:S01]  /*14d70*/  HMMA.1688.F32.TF32 R112, R156, R220, R112 ;  /* 0x000000dc9c70723c */ /* 0x000fe20000081070 */
[----:B------:R-:W-:Y:S04]  /*14d80*/  LDS R156, [R0+0x31080] ;  /* 0x03108000009c7984 */ /* 0x000fe80000000800 */
[----:B------:R-:W-:Y:S04]  /*14d90*/  LDS R158, [R0+0x31880] ;  /* 0x03188000009e7984 */ /* 0x000fe80000000800 */
[----:B------:R-:W-:Y:S04]  /*14da0*/  LDS R157, [R252+0x31080] ;  /* 0x03108000fc9d7984 */ /* 0x000fe80000000800 */
[----:B------:R-:W1:Y:S01]  /*14db0*/  LDS R159, [R252+0x31880] ;  /* 0x03188000fc9f7984 */ /* 0x000e620000000800 */
[----:B------:R-:W-:Y:S11]  /*14dc0*/  HMMA.1688.F32.TF32 R248, R152, R226, R248 ;  /* 0x000000e298f8723c */ /* 0x000ff600000810f8 */
[----:B------:R-:W-:Y:S11]  /*14dd0*/  @!UPT UIADD3 URZ, URZ, URZ, URZ ;  /* 0x0000003f3f3ff290 */ /* 0x000ff6000fffe03f */
[----:B------:R-:W-:Y:S02]  /*14de0*/  @!UPT UIADD3 URZ, URZ, URZ, URZ ;  /* 0x0000003f3f3ff290 */ /* 0x000fe4000fffe03f */
[----:B------:R-:W-:Y:S02]  /*14df0*/  IMAD.MOV.U32 R45, RZ, RZ, R248 ;  /* 0x000000ffff2d7224 */ /* 0x000fe400078e00f8 */
[----:B------:R-:W-:Y:S02]  /*14e00*/  IMAD.MOV.U32 R46, RZ, RZ, R249 ;  /* 0x000000ffff2e7224 */ /* 0x000fe400078e00f9 */
[----:B------:R-:W-:Y:S02]  /*14e10*/  IMAD.MOV.U32 R47, RZ, RZ, R250 ;  /* 0x000000ffff2f7224 */ /* 0x000fe400078e00fa */
[----:B------:R-:W-:Y:S02]  /*14e20*/  IMAD.MOV.U32 R31, RZ, RZ, R251 ;  /* 0x000000ffff1f7224 */ /* 0x000fe400078e00fb */
[C---:B-1----:R-:W-:Y:S01]  /*14e30*/  HMMA.1688.F32.TF32 R248, R156.reuse, R222, R112 ;  /* 0x000000de9cf8723c */ /* 0x042fe20000081070 */
[----:B------:R-:W-:Y:S04]  /*14e40*/  LDS R112, [R0+0x31100] ;  /* 0x0311000000707984 */ /* 0x000fe80000000800 */
[----:B------:R-:W-:Y:S04]  /*14e50*/  LDS R114, [R0+0x31900] ;  /* 0x0319000000727984 */ /* 0x000fe80000000800 */
[----:B------:R-:W-:Y:S04]  /*14e60*/  LDS R113, [R252+0x31100] ;  /* 0x03110000fc717984 */ /* 0x000fe80000000800 */
[----:B------:R-:W1:Y:S01]  /*14e70*/  LDS R115, [R252+0x31900] ;  /* 0x03190000fc737984 */ /* 0x000e620000000800 */
[C---:B------:R-:W-:Y:S08]  /*14e80*/  HMMA.1688.F32.TF32 R140, R156.reuse, R218, R140 ;  /* 0x000000da9c8c723c */ /* 0x040ff0000008108c */
[C---:B------:R-:W-:Y:S08]  /*14e90*/  HMMA.1688.F32.TF32 R132, R156.reuse, R210, R132 ;  /* 0x000000d29c84723c */ /* 0x040ff00000081084 */
[C---:B------:R-:W-:Y:S08]  /*14ea0*/  HMMA.1688.F32.TF32 R136, R156.reuse, R214, R136 ;  /* 0x000000d69c88723c */ /* 0x040ff00000081088 */
[----:B------:R-:W-:Y:S01]  /*14eb0*/  HMMA.1688.F32.TF32 R128, R156, R206, R128 ;  /* 0x000000ce9c80723c */ /* 0x000fe20000081080 */
[----:B------:R-:W-:-:S02]  /*14ec0*/  IMAD.MOV.U32 R192, RZ, RZ, R143 ;  /* 0x000000ffffc07224 */ /* 0x000fc400078e008f */
[----:B------:R-:W-:-:S05]  /*14ed0*/  IMAD.MOV.U32 R196, RZ, RZ, R141 ;  /* 0x000000ffffc47224 */ /* 0x000fca00078e008d */
[----:B------:R-:W-:Y:S01]  /*14ee0*/  HMMA.1688.F32.TF32 R116, R156, R226, R116 ;  /* 0x000000e29c74723c */ /* 0x000fe20000081074 */
[----:B------:R-:W-:Y:S02]  /*14ef0*/  IMAD.MOV.U32 R197, RZ, RZ, R140 ;  /* 0x000000ffffc57224 */ /* 0x000fe400078e008c */
[----:B------:R-:W-:Y:S01]  /*14f00*/  IMAD.MOV.U32 R193, RZ, RZ, R142 ;  /* 0x000000ffffc17224 */ /* 0x000fe200078e008e */
[----:B------:R4:W-:Y:S04]  /*14f10*/  STL [R1+0xc4c], R192 ;  /* 0x000c4cc001007387 */ /* 0x0009e80000100800 */
[C---:B-1----:R-:W-:Y:S01]  /*14f20*/  HMMA.1688.F32.TF32 R68, R112.reuse, R210, R68 ;  /* 0x000000d27044723c */ /* 0x042fe20000081044 */
[----:B------:R-:W-:Y:S07]  /*14f30*/  STL [R1+0xc48], R196 ;  /* 0x000c48c401007387 */ /* 0x000fee0000100800 */
[----:B------:R-:W-:Y:S01]  /*14f40*/  HMMA.1688.F32.TF32 R76, R112, R218, R76 ;  /* 0x000000da704c723c */ /* 0x000fe2000008104c */
[----:B------:R1:W-:Y:S01]  /*14f50*/  STL [R1+0xc44], R197 ;  /* 0x000c44c501007387 */ /* 0x0003e20000100800 */
[----:B----4-:R-:W-:-:S03]  /*14f60*/  IMAD.MOV.U32 R192, RZ, RZ, R132 ;  /* 0x000000ffffc07224 */ /* 0x010fc600078e0084 */
[----:B------:R4:W-:Y:S03]  /*14f70*/  STL [R1+0xc40], R193 ;  /* 0x000c40c101007387 */ /* 0x0009e60000100800 */
[----:B------:R-:W-:Y:S01]  /*14f80*/  HMMA.1688.F32.TF32 R72, R112, R214, R72 ;  /* 0x000000d67048723c */ /* 0x000fe20000081048 */
[----:B------:R-:W5:Y:S01]  /*14f90*/  LDL R143, [R1+0x250] ;  /* 0x00025000018f7983 */ /* 0x000f620000100800 */
[----:B-1----:R-:W-:Y:S02]  /*14fa0*/  IMAD.MOV.U32 R197, RZ, RZ, R134 ;  /* 0x000000ffffc57224 */ /* 0x002fe400078e0086 */
[----:B----4-:R-:W-:-:S04]  /*14fb0*/  IMAD.MOV.U32 R193, RZ, RZ, R135 ;  /* 0x000000ffffc17224 */ /* 0x010fc800078e0087 */
[----:B------:R-:W-:Y:S01]  /*14fc0*/  HMMA.1688.F32.TF32 R232, R152, R214, R232 ;  /* 0x000000d698e8723c */ /* 0x000fe200000810e8 */
[----:B------:R-:W-:Y:S01]  /*14fd0*/  STL.64 [R1+0x80], R136 ;  /* 0x0000808801007387 */ /* 0x000fe20000100a00 */
[----:B------:R-:W-:-:S03]  /*14fe0*/  IMAD.MOV.U32 R196, RZ, RZ, R133 ;  /* 0x000000ffffc47224 */ /* 0x000fc600078e0085 */
[----:B------:R-:W-:Y:S03]  /*14ff0*/  STL.64 [R1+0x88], R138 ;  /* 0x0000888a01007387 */ /* 0x000fe60000100a00 */
[C---:B------:R-:W-:Y:S01]  /*15000*/  HMMA.1688.F32.TF32 R236, R152.reuse, R210, R236 ;  /* 0x000000d298ec723c */ /* 0x040fe200000810ec */
[----:B------:R1:W-:Y:S07]  /*15010*/  STL [R1+0xc5c], R193 ;  /* 0x000c5cc101007387 */ /* 0x0003ee0000100800 */
[C---:B------:R-:W-:Y:S01]  /*15020*/  HMMA.1688.F32.TF32 R240, R152.reuse, R206, R240 ;  /* 0x000000ce98f0723c */ /* 0x040fe200000810f0 */
[----:B------:R4:W-:Y:S07]  /*15030*/  STL [R1+0xc58], R197 ;  /* 0x000c58c501007387 */ /* 0x0009ee0000100800 */
[----:B------:R-:W-:Y:S01]  /*15040*/  HMMA.1688.F32.TF32 R244, R152, R194, R244 ;  /* 0x000000c298f4723c */ /* 0x000fe200000810f4 */
[----:B------:R1:W-:Y:S07]  /*15050*/  STL [R1+0xc54], R192 ;  /* 0x000c54c001007387 */ /* 0x0003ee0000100800 */
[C---:B------:R-:W-:Y:S01]  /*15060*/  HMMA.1688.F32.TF32 R64, R112.reuse, R206, R64 ;  /* 0x000000ce7040723c */ /* 0x040fe20000081040 */
[----:B------:R1:W-:Y:S07]  /*15070*/  STL [R1+0xc50], R196 ;  /* 0x000c50c401007387 */ /* 0x0003ee0000100800 */
[-C--:B------:R-:W-:Y:S01]  /*15080*/  HMMA.1688.F32.TF32 R60, R112, R194.reuse, R60 ;  /* 0x000000c2703c723c */ /* 0x080fe2000008103c */
[----:B------:R-:W-:Y:S04]  /*15090*/  STL.64 [R1+0x60], R128 ;  /* 0x0000608001007387 */ /* 0x000fe80000100a00 */
[----:B------:R-:W-:Y:S03]  /*150a0*/  STL.64 [R1+0x68], R130 ;  /* 0x0000688201007387 */ /* 0x000fe60000100a00 */
[----:B------:R-:W-:Y:S01]  /*150b0*/  HMMA.1688.F32.TF32 R124, R156, R194, R124 ;  /* 0x000000c29c7c723c */ /* 0x000fe2000008107c */
[----:B------:R-:W-:Y:S04]  /*150c0*/  STL [R1+0xc3c], R248 ;  /* 0x000c3cf801007387 */ /* 0x000fe80000100800 */
[----:B------:R-:W-:Y:S04]  /*150d0*/  STL.64 [R1+0x10], R116 ;  /* 0x0000107401007387 */ /* 0x000fe80000100a00 */
[----:B------:R-:W-:Y:S01]  /*150e0*/  STL.64 [R1+0x18], R118 ;  /* 0x0000187601007387 */ /* 0x000fe20000100a00 */
[----:B------:R-:W-:-:S03]  /*150f0*/  IMAD.MOV.U32 R224, RZ, RZ, R71 ;  /* 0x000000ffffe07224 */ /* 0x000fc600078e0047 */
[----:B------:R-:W-:Y:S01]  /*15100*/  STL [R1+0xc38], R249 ;  /* 0x000c38f901007387 */ /* 0x000fe20000100800 */
[----:B------:R-:W-:-:S03]  /*15110*/  IMAD.MOV.U32 R225, RZ, RZ, R70 ;  /* 0x000000ffffe17224 */ /* 0x000fc600078e0046 */
[----:B------:R-:W-:Y:S04]  /*15120*/  STL [R1+0xc34], R250 ;  /* 0x000c34fa01007387 */ /* 0x000fe80000100800 */
[----:B------:R-:W-:Y:S04]  /*15130*/  STL [R1+0xc30], R251 ;  /* 0x000c30fb01007387 */ /* 0x000fe80000100800 */
[----:B------:R1:W-:Y:S04]  /*15140*/  STL.64 [R1+0x140], R76 ;  /* 0x0001404c01007387 */ /* 0x0003e80000100a00 */
[----:B------:R1:W-:Y:S04]  /*15150*/  STL.64 [R1+0x148], R78 ;  /* 0x0001484e01007387 */ /* 0x0003e80000100a00 */
[----:B------:R-:W-:Y:S04]  /*15160*/  STL.64 [R1+0x130], R72 ;  /* 0x0001304801007387 */ /* 0x000fe80000100a00 */
[----:B------:R-:W-:Y:S01]  /*15170*/  STL.64 [R1+0x138], R74 ;  /* 0x0001384a01007387 */ /* 0x000fe20000100a00 */
[----:B--2---:R-:W-:Y:S01]  /*15180*/  HMMA.1688.F32.TF32 R48, R152, R218, R48 ;  /* 0x000000da9830723c */ /* 0x004fe20000081030 */
[----:B-1----:R-:W-:-:S02]  /*15190*/  IMAD.MOV.U32 R193, RZ, RZ, R124 ;  /* 0x000000ffffc17224 */ /* 0x002fc400078e007c */
[----:B------:R1:W-:Y:S05]  /*151a0*/  STL.64 [R1+0x120], R68 ;  /* 0x0001204401007387 */ /* 0x0003ea0000100a00 */
[----:B------:R-:W-:Y:S01]  /*151b0*/  HMMA.1688.F32.TF32 R52, R112, R226, R52 ;  /* 0x000000e27034723c */ /* 0x000fe20000081034 */
[----:B----4-:R-:W-:Y:S01]  /*151c0*/  IMAD.MOV.U32 R197, RZ, RZ, R125 ;  /* 0x000000ffffc57224 */ /* 0x010fe200078e007d */
[----:B------:R-:W-:Y:S01]  /*151d0*/  LDS R117, [R2+0x31080] ;  /* 0x0310800002757984 */ /* 0x000fe20000000800 */
[----:B------:R-:W-:Y:S02]  /*151e0*/  IMAD.MOV.U32 R192, RZ, RZ, R126 ;  /* 0x000000ffffc07224 */ /* 0x000fe400078e007e */
[----:B------:R-:W-:Y:S01]  /*151f0*/  IMAD.MOV.U32 R196, RZ, RZ, R127 ;  /* 0x000000ffffc47224 */ /* 0x000fe200078e007f */
[----:B------:R-:W-:Y:S02]  /*15200*/  LDS R119, [R2+0x31880] ;  /* 0x0318800002777984 */ /* 0x000fe40000000800 */
[----:B---3--:R-:W-:Y:S02]  /*15210*/  HMMA.1688.F32.TF32 R152, R152, R222, R228 ;  /* 0x000000de9898723c */ /* 0x008fe400000810e4 */
[----:B------:R-:W-:Y:S04]  /*15220*/  STL [R1+0xc24], R224 ;  /* 0x000c24e001007387 */ /* 0x000fe80000100800 */
[----:B------:R-:W-:Y:S04]  /*15230*/  STL [R1+0xc20], R225 ;  /* 0x000c20e101007387 */ /* 0x000fe80000100800 */
[----:B------:R2:W-:Y:S04]  /*15240*/  STL.64 [R1+0x110], R64 ;  /* 0x0001104001007387 */ /* 0x0005e80000100a00 */
[----:B------:R3:W-:Y:S04]  /*15250*/  STL.64 [R1+0x118], R66 ;  /* 0x0001184201007387 */ /* 0x0007e80000100a00 */
[----:B------:R4:W-:Y:S04]  /*15260*/  STL.64 [R1+0x100], R60 ;  /* 0x0001003c01007387 */ /* 0x0009e80000100a00 */
[----:B------:R-:W-:Y:S02]  /*15270*/  LDS R124, [R0+0x31180] ;  /* 0x03118000007c7984 */ /* 0x000fe40000000800 */
[----:B------:R-:W-:-:S02]  /*15280*/  IMAD.MOV.U32 R213, RZ, RZ, R152 ;  /* 0x000000ffffd57224 */ /* 0x000fc400078e0098 */
[----:B------:R-:W-:Y:S01]  /*15290*/  IMAD.MOV.U32 R212, RZ, RZ, R153 ;  /* 0x000000ffffd47224 */ /* 0x000fe200078e0099 */
[----:B------:R-:W5:Y:S01]  /*152a0*/  LDL.LU R152, [R1+0xb0] ;  /* 0x0000b00001987983 */ /* 0x000f620000300800 */
[----:B------:R-:W-:Y:S02]  /*152b0*/  IMAD.MOV.U32 R205, RZ, RZ, R154 ;  /* 0x000000ffffcd7224 */ /* 0x000fe400078e009a */
[----:B------:R-:W-:Y:S01]  /*152c0*/  IMAD.MOV.U32 R204, RZ, RZ, R155 ;  /* 0x000000ffffcc7224 */ /* 0x000fe200078e009b */
[----:B------:R-:W5:Y:S04]  /*152d0*/  LDL.LU R153, [R1+0xb4] ;  /* 0x0000b40001997983 */ /* 0x000f680000300800 */
[----:B------:R-:W5:Y:S04]  /*152e0*/  LDL.LU R154, [R1+0xb8] ;  /* 0x0000b800019a7983 */ /* 0x000f680000300800 */
[----:B------:R-:W5:Y:S04]  /*152f0*/  LDL.LU R155, [R1+0xbc] ;  /* 0x0000bc00019b7983 */ /* 0x000f680000300800 */
[----:B------:R-:W5:Y:S04]  /*15300*/  LDL.LU R136, [R1+0xc0] ;  /* 0x0000c00001887983 */ /* 0x000f680000300800 */
[----:B------:R-:W5:Y:S04]  /*15310*/  LDL.LU R137, [R1+0xc4] ;  /* 0x0000c40001897983 */ /* 0x000f680000300800 */
[----:B------:R-:W5:Y:S04]  /*15320*/  LDL.LU R138, [R1+0xc8] ;  /* 0x0000c800018a7983 */ /* 0x000f680000300800 */
[----:B------:R-:W-:Y:S04]  /*15330*/  LDS R126, [R0+0x31980] ;  /* 0x03198000007e7984 */ /* 0x000fe80000000800 */
[----:B------:R-:W-:Y:S04]  /*15340*/  LDS R125, [R252+0x31180] ;  /* 0x03118000fc7d7984 */ /* 0x000fe80000000800 */
[----:B------:R-:W1:Y:S04]  /*15350*/  LDS R127, [R252+0x31980] ;  /* 0x03198000fc7f7984 */ /* 0x000e680000000800 */
[----:B------:R-:W5:Y:S01]  /*15360*/  LDL.LU R139, [R1+0xcc] ;  /* 0x0000cc00018b7983 */ /* 0x000f620000300800 */
[-C--:B------:R-:W-:Y:S03]  /*15370*/  HMMA.1688.F32.TF32 R120, R156, R198.reuse, R120 ;  /* 0x000000c69c78723c */ /* 0x080fe60000081078 */
[----:B------:R-:W5:Y:S04]  /*15380*/  LDL.LU R132, [R1+0x150] ;  /* 0x0001500001847983 */ /* 0x000f680000300800 */
        /* <DEDUP_REMOVED lines=10> */
[----:B------:R-:W5:Y:S01]  /*15430*/  LDL.LU R79, [R1+0x18c] ;  /* 0x00018c00014f7983 */ /* 0x000f620000300800 */
[----:B------:R-:W-:Y:S03]  /*15440*/  HMMA.1688.F32.TF32 R56, R112, R198, R56 ;  /* 0x000000c67038723c */ /* 0x000fe60000081038 */
[----:B-1----:R-:W5:Y:S01]  /*15450*/  LDL.LU R68, [R1+0x1a0] ;  /* 0x0001a00001447983 */ /* 0x002f620000300800 */
[----:B------:R-:W-:-:S03]  /*15460*/  IMAD.MOV.U32 R248, RZ, RZ, R52 ;  /* 0x000000fffff87224 */ /* 0x000fc600078e0034 */
[----:B------:R-:W5:Y:S01]  /*15470*/  LDL.LU R69, [R1+0x1a4] ;  /* 0x0001a40001457983 */ /* 0x000f620000300800 */
[----:B------:R-:W-:Y:S02]  /*15480*/  IMAD.MOV.U32 R249, RZ, RZ, R53 ;  /* 0x000000fffff97224 */ /* 0x000fe400078e0035 */
[----:B------:R-:W-:Y:S01]  /*15490*/  IMAD.MOV.U32 R250, RZ, RZ, R54 ;  /* 0x000000fffffa7224 */ /* 0x000fe200078e0036 */
[----:B------:R-:W5:Y:S01]  /*154a0*/  LDL.LU R70, [R1+0x1a8] ;  /* 0x0001a80001467983 */ /* 0x000f620000300800 */
[----:B------:R-:W-:Y:S02]  /*154b0*/  IMAD.MOV.U32 R251, RZ, RZ, R55 ;  /* 0x000000fffffb7224 */ /* 0x000fe400078e0037 */
[----:B------:R-:W-:Y:S01]  /*154c0*/  HMMA.1688.F32.TF32 R52, R112, R222, R148 ;  /* 0x000000de7034723c */ /* 0x000fe20000081094 */
[----:B------:R-:W5:Y:S04]  /*154d0*/  LDL.LU R71, [R1+0x1ac] ;  /* 0x0001ac0001477983 */ /* 0x000f680000300800 */
[----:B--2---:R-:W2:Y:S04]  /*154e0*/  LDL.LU R64, [R1+0x1b0] ;  /* 0x0001b00001407983 */ /* 0x004ea80000300800 */
[----:B------:R-:W2:Y:S01]  /*154f0*/  LDL.LU R65, [R1+0x1b4] ;  /* 0x0001b40001417983 */ /* 0x000ea20000300800 */
[----:B------:R-:W-:-:S03]  /*15500*/  IMAD.MOV.U32 R224, RZ, RZ, R62 ;  /* 0x000000ffffe07224 */ /* 0x000fc600078e003e */
[----:B---3--:R-:W2:Y:S01]  /*15510*/  LDL.LU R66, [R1+0x1b8] ;  /* 0x0001b80001427983 */ /* 0x008ea20000300800 */
[----:B------:R-:W-:-:S03]  /*15520*/  IMAD.MOV.U32 R225, RZ, RZ, R63 ;  /* 0x000000ffffe17224 */ /* 0x000fc600078e003f */
[----:B------:R-:W2:Y:S04]  /*15530*/  LDL.LU R67, [R1+0x1bc] ;  /* 0x0001bc0001437983 */ /* 0x000ea80000300800 */
[----:B----4-:R-:W3:Y:S04]  /*15540*/  LDL.LU R60, [R1+0x1c0] ;  /* 0x0001c000013c7983 */ /* 0x010ee80000300800 */
[----:B------:R-:W3:Y:S04]  /*15550*/  LDL.LU R61, [R1+0x1c4] ;  /* 0x0001c400013d7983 */ /* 0x000ee80000300800 */
        /* <DEDUP_REMOVED lines=13> */
[----:B------:R-:W3:Y:S01]  /*15630*/  LDL.LU R231, [R1+0xac] ;  /* 0x0000ac0001e77983 */ /* 0x000ee20000300800 */
[----:B------:R-:W-:Y:S03]  /*15640*/  HMMA.1688.F32.TF32 R84, R124, R218, R84 ;  /* 0x000000da7c54723c */ /* 0x000fe60000081054 */
[----:B------:R1:W-:Y:S04]  /*15650*/  STL [R1+0xc2c], R224 ;  /* 0x000c2ce001007387 */ /* 0x0003e80000100800 */
[----:B------:R1:W-:Y:S04]  /*15660*/  STL [R1+0xc28], R225 ;  /* 0x000c28e101007387 */ /* 0x0003e80000100800 */
[----:B------:R-:W-:Y:S01]  /*15670*/  STL.64 [R1+0xf0], R56 ;  /* 0x0000f03801007387 */ /* 0x000fe20000100a00 */
[----:B-1----:R-:W-:-:S03]  /*15680*/  IMAD.MOV.U32 R224, RZ, RZ, R54 ;  /* 0x000000ffffe07224 */ /* 0x002fc600078e0036 */
[----:B------:R-:W-:Y:S01]  /*15690*/  STL.64 [R1+0xf8], R58 ;  /* 0x0000f83a01007387 */ /* 0x000fe20000100a00 */
[----:B------:R-:W-:-:S03]  /*156a0*/  IMAD.MOV.U32 R225, RZ, RZ, R55 ;  /* 0x000000ffffe17224 */ /* 0x000fc600078e0037 */
[----:B------:R1:W-:Y:S01]  /*156b0*/  STL.64 [R1+0xd0], R52 ;  /* 0x0000d03401007387 */ /* 0x0003e20000100a00 */
[----:B------:R-:W-:Y:S02]  /*156c0*/  IMAD.MOV.U32 R221, RZ, RZ, R120 ;  /* 0x000000ffffdd7224 */ /* 0x000fe400078e0078 */
[----:B------:R-:W-:Y:S01]  /*156d0*/  IMAD.MOV.U32 R220, RZ, RZ, R121 ;  /* 0x000000ffffdc7224 */ /* 0x000fe200078e0079 */
[----:B-----5:R-:W-:Y:S01]  /*156e0*/  LDS R116, [R143+0x31080] ;  /* 0x031080008f747984 */ /* 0x020fe20000000800 */
[----:B------:R-:W-:Y:S02]  /*156f0*/  IMAD.MOV.U32 R209, RZ, RZ, R122 ;  /* 0x000000ffffd17224 */ /* 0x000fe400078e007a */
[----:B------:R-:W-:Y:S01]  /*15700*/  IMAD.MOV.U32 R208, RZ, RZ, R123 ;  /* 0x000000ffffd07224 */ /* 0x000fe200078e007b */
[----:B------:R-:W5:Y:S01]  /*15710*/  LDS R118, [R143+0x31880] ;  /* 0x031880008f767984 */ /* 0x000f620000000800 */
[C---:B-1----:R-:W-:Y:S03]  /*15720*/  HMMA.1688.F32.TF32 R52, R124.reuse, R214, R88 ;  /* 0x000000d67c34723c */ /* 0x042fe60000081058 */
[----:B------:R-:W-:Y:S04]  /*15730*/  STL.64 [R1+0x240], R84 ;  /* 0x0002405401007387 */ /* 0x000fe80000100a00 */
[----:B------:R1:W-:Y:S01]  /*15740*/  STL.64 [R1+0x248], R86 ;  /* 0x0002485601007387 */ /* 0x0003e20000100a00 */
[C---:B------:R-:W-:Y:S03]  /*15750*/  HMMA.1688.F32.TF32 R56, R124.reuse, R210, R92 ;  /* 0x000000d27c38723c */ /* 0x040fe6000008105c */
[----:B------:R-:W-:Y:S04]  /*15760*/  LDS R120, [R143+0x31000] ;  /* 0x031000008f787984 */ /* 0x000fe80000000800 */
[----:B------:R-:W-:Y:S01]  /*15770*/  LDS R122, [R143+0x31800] ;  /* 0x031800008f7a7984 */ /* 0x000fe20000000800 */
[C---:B-1----:R-:W-:Y:S03]  /*15780*/  HMMA.1688.F32.TF32 R84, R124.reuse, R206, R96 ;  /* 0x000000ce7c54723c */ /* 0x042fe60000081060 */
[----:B------:R-:W-:Y:S04]  /*15790*/  LDS R121, [R2+0x31000] ;  /* 0x0310000002797984 */ /* 0x000fe80000000800 */
[----:B------:R-:W1:Y:S04]  /*157a0*/  LDS R123, [R2+0x31800] ;  /* 0x03180000027b7984 */ /* 0x000e680000000800 */
[----:B------:R-:W-:Y:S04]  /*157b0*/  STL.64 [R1+0x230], R52 ;  /* 0x0002303401007387 */ /* 0x000fe80000100a00 */
[----:B------:R1:W-:Y:S04]  /*157c0*/  STL.64 [R1+0x238], R54 ;  /* 0x0002383601007387 */ /* 0x0003e80000100a00 */
[----:B------:R-:W-:Y:S04]  /*157d0*/  LDS R148, [R143+0x32000] ;  /* 0x032000008f947984 */ /* 0x000fe80000000800 */
[----:B------:R-:W-:Y:S01]  /*157e0*/  LDS R150, [R143+0x32800] ;  /* 0x032800008f967984 */ /* 0x000fe20000000800 */
[C---:B-1----:R-:W-:Y:S03]  /*157f0*/  HMMA.1688.F32.TF32 R52, R124.reuse, R194, R100 ;  /* 0x000000c27c34723c */ /* 0x042fe60000081064 */
[----:B------:R-:W-:Y:S04]  /*15800*/  STL.64 [R1+0x220], R56 ;  /* 0x0002203801007387 */ /* 0x000fe80000100a00 */
[----:B------:R1:W-:Y:S04]  /*15810*/  STL.64 [R1+0x228], R58 ;  /* 0x0002283a01007387 */ /* 0x0003e80000100a00 */
[----:B------:R-:W-:Y:S04]  /*15820*/  STL.64 [R1+0x210], R84 ;  /* 0x0002105401007387 */ /* 0x000fe80000100a00 */
[----:B------:R1:W-:Y:S02]  /*15830*/  STL.64 [R1+0x218], R86 ;  /* 0x0002185601007387 */ /* 0x0003e40000100a00 */
[C---:B-1----:R-:W-:Y:S02]  /*15840*/  HMMA.1688.F32.TF32 R56, R124.reuse, R198, R104 ;  /* 0x000000c67c38723c */ /* 0x042fe40000081068 */
[----:B------:R-:W-:Y:S04]  /*15850*/  LDS R149, [R2+0x32000] ;  /* 0x0320000002957984 */ /* 0x000fe80000000800 */
[----:B------:R-:W-:Y:S02]  /*15860*/  LDS R151, [R2+0x32800] ;  /* 0x0328000002977984 */ /* 0x000fe40000000800 */
[C---:B------:R-:W-:Y:S02]  /*15870*/  HMMA.1688.F32.TF32 R84, R124.reuse, R226, R108 ;  /* 0x000000e27c54723c */ /* 0x040fe4000008106c */
[----:B------:R-:W-:Y:S04]  /*15880*/  STL.64 [R1+0x200], R52 ;  /* 0x0002003401007387 */ /* 0x000fe80000100a00 */
[----:B------:R1:W-:Y:S02]  /*15890*/  STL.64 [R1+0x208], R54 ;  /* 0x0002083601007387 */ /* 0x0003e40000100a00 */
[----:B-1----:R-:W-:Y:S07]  /*158a0*/  HMMA.1688.F32.TF32 R52, R124, R222, R144 ;  /* 0x000000de7c34723c */ /* 0x002fee0000081090 */
[----:B------:R-:W-:Y:S04]  /*158b0*/  STL.64 [R1+0x1f0], R56 ;  /* 0x0001f03801007387 */ /* 0x000fe80000100a00 */
[----:B------:R3:W-:Y:S04]  /*158c0*/  STL.64 [R1+0x1f8], R58 ;  /* 0x0001f83a01007387 */ /* 0x0007e80000100a00 */
[----:B------:R-:W-:Y:S04]  /*158d0*/  STL.64 [R1+0x1e0], R84 ;  /* 0x0001e05401007387 */ /* 0x000fe80000100a00 */
[----:B------:R-:W-:Y:S04]  /*158e0*/  STL.64 [R1+0x1e8], R86 ;  /* 0x0001e85601007387 */ /* 0x000fe80000100a00 */
[----:B------:R-:W-:Y:S04]  /*158f0*/  STL.64 [R1+0x1d0], R52 ;  /* 0x0001d03401007387 */ /* 0x000fe80000100a00 */
[----:B------:R3:W-:Y:S04]  /*15900*/  STL.64 [R1+0x1d8], R54 ;  /* 0x0001d83601007387 */ /* 0x0007e80000100a00 */
[----:B------:R-:W4:Y:S01]  /*15910*/  LDL R124, [R1+0x898] ;  /* 0x00089800017c7983 */ /* 0x000f220000100800 */
[C---:B-----5:R-:W-:Y:S08]  /*15920*/  HMMA.1688.F32.TF32 R88, R116.reuse, R206, R172 ;  /* 0x000000ce7458723c */ /* 0x060ff000000810ac */
[C---:B------:R-:W-:Y:S08]  /*15930*/  HMMA.1688.F32.TF32 R92, R116.reuse, R218, R136 ;  /* 0x000000da745c723c */ /* 0x040ff00000081088 */
[C---:B------:R-:W-:Y:S08]  /*15940*/  HMMA.1688.F32.TF32 R96, R116.reuse, R194, R168 ;  /* 0x000000c27460723c */ /* 0x040ff000000810a8 */
[C---:B------:R-:W-:Y:S08]  /*15950*/  HMMA.1688.F32.TF32 R100, R116.reuse, R198, R164 ;  /* 0x000000c67464723c */ /* 0x040ff000000810a4 */
[C---:B------:R-:W-:Y:S08]  /*15960*/  HMMA.1688.F32.TF32 R104, R116.reuse, R226, R160 ;  /* 0x000000e27468723c */ /* 0x040ff000000810a0 */
[----:B------:R-:W-:Y:S08]  /*15970*/  HMMA.1688.F32.TF32 R80, R116, R222, R80 ;  /* 0x000000de7450723c */ /* 0x000ff00000081050 */
[C---:B------:R-:W-:Y:S08]  /*15980*/  HMMA.1688.F32.TF32 R112, R120.reuse, R210, R68 ;  /* 0x000000d27870723c */ /* 0x040ff00000081044 */
[C---:B--2---:R-:W-:Y:S08]  /*15990*/  HMMA.1688.F32.TF32 R108, R120.reuse, R214, R64 ;  /* 0x000000d6786c723c */ /* 0x044ff00000081040 */
[C---:B------:R-:W-:Y:S01]  /*159a0*/  HMMA.1688.F32.TF32 R64, R120.reuse, R198, R156 ;  /* 0x000000c67840723c */ /* 0x040fe2000008109c */
[----:B------:R-:W-:Y:S04]  /*159b0*/  LDS R156, [R143+0x31180] ;  /* 0x031180008f9c7984 */ /* 0x000fe80000000800 */
[----:B------:R-:W-:Y:S03]  /*159c0*/  LDS R158, [R143+0x31980] ;  /* 0x031980008f9e7984 */ /* 0x000fe60000000800 */
[C---:B---3--:R-:W-:Y:S01]  /*159d0*/  HMMA.1688.F32.TF32 R56, R120.reuse, R218, R60 ;  /* 0x000000da7838723c */ /* 0x048fe2000008103c */
[----:B------:R-:W-:Y:S04]  /*159e0*/  LDS R157, [R2+0x31180] ;  /* 0x03118000029d7984 */ /* 0x000fe80000000800 */
[----:B------:R-:W-:Y:S03]  /*159f0*/  LDS R159, [R2+0x31980] ;  /* 0x03198000029f7984 */ /* 0x000fe60000000800 */
[C---:B------:R-:W-:Y:S08]  /*15a00*/  HMMA.1688.F32.TF32 R60, R120.reuse, R194, R76 ;  /* 0x000000c2783c723c */ /* 0x040ff0000008104c */
[C---:B------:R-:W-:Y:S08]  /*15a10*/  HMMA.1688.F32.TF32 R52, R120.reuse, R206, R72 ;  /* 0x000000ce7834723c */ /* 0x040ff00000081048 */
[C---:B------:R-:W-:Y:S08]  /*15a20*/  HMMA.1688.F32.TF32 R72, R120.reuse, R222, R132 ;  /* 0x000000de7848723c */ /* 0x040ff00000081084 */
[----:B------:R-:W-:Y:S08]  /*15a30*/  HMMA.1688.F32.TF32 R68, R120, R226, R128 ;  /* 0x000000e27844723c */ /* 0x000ff00000081080 */
[C---:B------:R-:W-:Y:S01]  /*15a40*/  HMMA.1688.F32.TF32 R76, R116.reuse, R214, R152 ;  /* 0x000000d6744c723c */ /* 0x040fe20000081098 */
[----:B------:R-:W-:Y:S04]  /*15a50*/  LDS R152, [R0+0x32000] ;  /* 0x0320000000987984 */ /* 0x000fe80000000800 */
[----:B------:R-:W-:Y:S03]  /*15a60*/  LDS R154, [R0+0x32800] ;  /* 0x03280000009a7984 */ /* 0x000fe60000000800 */
[----:B------:R-:W-:Y:S01]  /*15a70*/  HMMA.1688.F32.TF32 R84, R116, R210, R228 ;  /* 0x000000d27454723c */ /* 0x000fe200000810e4 */
[----:B------:R-:W-:Y:S04]  /*15a80*/  LDS R228, [R143+0x31100] ;  /* 0x031100008fe47984 */ /* 0x000fe80000000800 */
[----:B------:R-:W-:Y:S04]  /*15a90*/  LDS R230, [R143+0x31900] ;  /* 0x031900008fe67984 */ /* 0x000fe80000000800 */
[----:B------:R-:W-:Y:S04]  /*15aa0*/  LDS R229, [R2+0x31100] ;  /* 0x0311000002e57984 */ /* 0x000fe80000000800 */
[----:B------:R-:W1:Y:S04]  /*15ab0*/  LDS R231, [R2+0x31900] ;  /* 0x0319000002e77984 */ /* 0x000e680000000800 */
[----:B------:R-:W-:Y:S04]  /*15ac0*/  LDS R153, [R252+0x32000] ;  /* 0x03200000fc997984 */ /* 0x000fe80000000800 */
[----:B------:R-:W-:Y:S01]  /*15ad0*/  LDS R155, [R252+0x32800] ;  /* 0x03280000fc9b7984 */ /* 0x000fe20000000800 */
[----:B-1----:R-:W-:Y:S07]  /*15ae0*/  HMMA.1688.F32.TF32 R168, R228, R214, R20 ;  /* 0x000000d6e4a8723c */ /* 0x002fee0000081014 */
[----:B------:R-:W-:-:S02]  /*15af0*/  IMAD.MOV.U32 R20, RZ, RZ, R45 ;  /* 0x000000ffff147224 */ /* 0x000fc400078e002d */
[----:B------:R-:W-:Y:S02]  /*15b00*/  IMAD.MOV.U32 R21, RZ, RZ, R46 ;  /* 0x000000ffff157224 */ /* 0x000fe400078e002e */
[----:B------:R-:W-:Y:S01]  /*15b10*/  IMAD.MOV.U32 R22, RZ, RZ, R47 ;  /* 0x000000ffff167224 */ /* 0x000fe200078e002f */
[----:B------:R-:W-:Y:S01]  /*15b20*/  HMMA.1688.F32.TF32 R160, R228, R206, R16 ;  /* 0x000000cee4a0723c */ /* 0x000fe20000081010 */
[----:B------:R-:W-:Y:S02]  /*15b30*/  IMAD.MOV.U32 R23, RZ, RZ, R31 ;  /* 0x000000ffff177224 */ /* 0x000fe400078e001f */
[----:B----4-:R-:W-:-:S05]  /*15b40*/  IMAD R3, R3, 0x10000, R124 ;  /* 0x0001000003037824 */ /* 0x010fca00078e027c */
[----:B------:R-:W1:Y:S04]  /*15b50*/  LDSM.16.M88.4 R124, [R3+0x6000] ;  /* 0x00600000037c783b */ /* 0x000e680000000200 */
[----:B------:R-:W2:Y:S04]  /*15b60*/  LDSM.16.M88.4 R120, [R3+0x8000] ;  /* 0x008000000378783b */ /* 0x000ea80000000200 */
[----:B------:R-:W3:Y:S04]  /*15b70*/  LDSM.16.M88.4 R116, [R3+0xa000] ;  /* 0x00a000000374783b */ /* 0x000ee80000000200 */
[----:B------:R-:W4:Y:S04]  /*15b80*/  LDSM.16.M88.4 R144, [R3+0xc000] ;  /* 0x00c000000390783b */ /* 0x000f280000000200 */
[----:B------:R-:W5:Y:S04]  /*15b90*/  LDSM.16.M88.4 R140, [R3+0xe000] ;  /* 0x00e00000038c783b */ /* 0x000f680000000200 */
[----:B------:R-:W-:Y:S04]  /*15ba0*/  LDSM.16.M88.4 R136, [R3] ;  /* 0x000000000388783b */ /* 0x000fe80000000200 */
[----:B------:R-:W4:Y:S04]  /*15bb0*/  LDSM.16.M88.4 R132, [R3+0x2000] ;  /* 0x002000000384783b */ /* 0x000f280000000200 */
[----:B------:R-:W5:Y:S04]  /*15bc0*/  LDSM.16.M88.4 R128, [R3+0x4000] ;  /* 0x004000000380783b */ /* 0x000f680000000200 */
[----:B-1----:R-:W-:Y:S04]  /*15bd0*/  STL [R1+0xbe8], R126 ;  /* 0x000be87e01007387 */ /* 0x002fe80000100800 */
[----:B------:R-:W-:Y:S04]  /*15be0*/  STL [R1+0xbe4], R127 ;  /* 0x000be47f01007387 */ /* 0x000fe80000100800 */
[----:B--2---:R-:W-:Y:S04]  /*15bf0*/  STL [R1+0xbd4], R122 ;  /* 0x000bd47a01007387 */ /* 0x004fe80000100800 */
[----:B------:R-:W-:Y:S04]  /*15c00*/  STL [R1+0xbd0], R123 ;  /* 0x000bd07b01007387 */ /* 0x000fe80000100800 */
[----:B---3--:R-:W-:Y:S04]  /*15c10*/  STL [R1+0xbdc], R118 ;  /* 0x000bdc7601007387 */ /* 0x008fe80000100800 */
[----:B------:R-:W-:Y:S04]  /*15c20*/  STL [R1+0xbd8], R119 ;  /* 0x000bd87701007387 */ /* 0x000fe80000100800 */
[----:B----4-:R-:W-:Y:S04]  /*15c30*/  STL [R1+0xbec], R146 ;  /* 0x000bec9201007387 */ /* 0x010fe80000100800 */
[----:B------:R-:W-:Y:S04]  /*15c40*/  STL [R1+0xbe0], R147 ;  /* 0x000be09301007387 */ /* 0x000fe80000100800 */
[----:B-----5:R-:W-:Y:S04]  /*15c50*/  STL [R1+0xbf4], R142 ;  /* 0x000bf48e01007387 */ /* 0x020fe80000100800 */
[----:B------:R-:W-:Y:S04]  /*15c60*/  STL [R1+0xbf0], R143 ;  /* 0x000bf08f01007387 */ /* 0x000fe80000100800 */
[----:B------:R1:W-:Y:S04]  /*15c70*/  STL [R1+0x9c8], R3 ;  /* 0x0009c80301007387 */ /* 0x0003e80000100800 */
[----:B-1----:R-:W2:Y:S04]  /*15c80*/  LDL R3, [R1+0x250] ;  /* 0x0002500001037983 */ /* 0x002ea80000100800 */
[----:B------:R-:W3:Y:S04]  /*15c90*/  LDL.LU R45, [R1+0xc6c] ;  /* 0x000c6c00012d7983 */ /* 0x000ee80000300800 */
[----:B------:R-:W3:Y:S04]  /*15ca0*/  LDL.LU R46, [R1+0xc68] ;  /* 0x000c6800012e7983 */ /* 0x000ee80000300800 */
[----:B------:R-:W3:Y:S04]  /*15cb0*/  LDL.LU R47, [R1+0xc64] ;  /* 0x000c6400012f7983 */ /* 0x000ee80000300800 */
[----:B------:R-:W4:Y:S04]  /*15cc0*/  LDL.LU R31, [R1+0xc60] ;  /* 0x000c6000011f7983 */ /* 0x000f280000300800 */
[----:B------:R-:W5:Y:S04]  /*15cd0*/  LDL.LU R16, [R1] ;  /* 0x0000000001107983 */ /* 0x000f680000300800 */
[----:B------:R-:W5:Y:S01]  /*15ce0*/  LDL.LU R17, [R1+0x4] ;  /* 0x0000040001117983 */ /* 0x000f620000300800 */
[----:B------:R-:W-:Y:S01]  /*15cf0*/  HMMA.1688.F32.TF32 R172, R228, R218, R36 ;  /* 0x000000dae4ac723c */ /* 0x000fe20000081024 */
[----:B------:R-:W-:-:S02]  /*15d00*/  IMAD.MOV.U32 R18, RZ, RZ, R217 ;  /* 0x000000ffff127224 */ /* 0x000fc400078e00d9 */
[----:B------:R-:W-:-:S05]  /*15d10*/  IMAD.MOV.U32 R19, RZ, RZ, R216 ;  /* 0x000000ffff137224 */ /* 0x000fca00078e00d8 */
[----:B------:R-:W-:Y:S08]  /*15d20*/  HMMA.1688.F32.TF32 R216, R156, R218, R12 ;  /* 0x000000da9cd8723c */ /* 0x000ff0000008100c */
[----:B------:R-:W-:Y:S08]  /*15d30*/  HMMA.1688.F32.TF32 R12, R152, R124, R240 ;  /* 0x0000007c980c723c */ /* 0x000ff000000810f0 */
[----:B------:R-:W-:Y:S08]  /*15d40*/  HMMA.1688.F32.TF32 R164, R228, R210, R40 ;  /* 0x000000d2e4a4723c */ /* 0x000ff00000081028 */
[----:B------:R-:W-:Y:S07]  /*15d50*/  HMMA.1688.F32.TF32 R40, R152, R120, R244 ;  /* 0x000000789828723c */ /* 0x000fee00000810f4 */
[----:B------:R-:W-:Y:S04]  /*15d60*/  STL [R1+0xc04], R12 ;  /* 0x000c040c01007387 */ /* 0x000fe80000100800 */
[----:B------:R-:W-:Y:S04]  /*15d70*/  STL [R1+0xc00], R13 ;  /* 0x000c000d01007387 */ /* 0x000fe80000100800 */
[----:B------:R-:W-:Y:S04]  /*15d80*/  STL [R1+0xbfc], R14 ;  /* 0x000bfc0e01007387 */ /* 0x000fe80000100800 */
[----:B------:R-:W-:Y:S04]  /*15d90*/  STL [R1+0xbf8], R15 ;  /* 0x000bf80f01007387 */ /* 0x000fe80000100800 */
[----:B------:R-:W-:Y:S04]  /*15da0*/  STL [R1+0xc14], R40 ;  /* 0x000c142801007387 */ /* 0x000fe80000100800 */
[----:B------:R-:W-:Y:S04]  /*15db0*/  STL [R1+0xc10], R41 ;  /* 0x000c102901007387 */ /* 0x000fe80000100800 */
[----:B------:R-:W-:Y:S04]  /*15dc0*/  STL [R1+0xc0c], R42 ;  /* 0x000c0c2a01007387 */ /* 0x000fe80000100800 */
[----:B------:R1:W-:Y:S02]  /*15dd0*/  STL [R1+0xc08], R43 ;  /* 0x000c082b01007387 */ /* 0x0003e40000100800 */
[----:B-1----:R-:W-:Y:S02]  /*15de0*/  HMMA.1688.F32.TF32 R40, R148, R132, R108 ;  /* 0x000000849428723c */ /* 0x002fe4000008106c */
[----:B------:R-:W-:Y:S04]  /*15df0*/  LDS R108, [R0+0x32080] ;  /* 0x03208000006c7984 */ /* 0x000fe80000000800 */
[----:B------:R-:W-:Y:S02]  /*15e00*/  LDS R110, [R0+0x32880] ;  /* 0x03288000006e7984 */ /* 0x000fe40000000800 */
[C---:B------:R-:W-:Y:S02]  /*15e10*/  HMMA.1688.F32.TF32 R24, R228.reuse, R198, R24 ;  /* 0x000000c6e418723c */ /* 0x040fe40000081018 */
[----:B------:R-:W-:Y:S04]  /*15e20*/  LDS R109, [R252+0x32080] ;  /* 0x03208000fc6d7984 */ /* 0x000fe80000000800 */
[----:B------:R-:W1:Y:S02]  /*15e30*/  LDS R111, [R252+0x32880] ;  /* 0x03288000fc6f7984 */ /* 0x000e640000000800 */
[----:B------:R-:W-:Y:S08]  /*15e40*/  HMMA.1688.F32.TF32 R32, R228, R222, R32 ;  /* 0x000000dee420723c */ /* 0x000ff00000081020 */
[C---:B------:R-:W-:Y:S08]  /*15e50*/  HMMA.1688.F32.TF32 R48, R152.reuse, R136, R48 ;  /* 0x000000889830723c */ /* 0x040ff00000081030 */
[C---:B------:R-:W-:Y:S08]  /*15e60*/  HMMA.1688.F32.TF32 R36, R152.reuse, R128, R236 ;  /* 0x000000809824723c */ /* 0x040ff000000810ec */
[C---:B------:R-:W-:Y:S08]  /*15e70*/  HMMA.1688.F32.TF32 R20, R152.reuse, R144, R20 ;  /* 0x000000909814723c */ /* 0x040ff00000081014 */
[----:B-----5:R-:W-:Y:S08]  /*15e80*/  HMMA.1688.F32.TF32 R16, R152, R116, R16 ;  /* 0x000000749810723c */ /* 0x020ff00000081010 */
[C---:B---3--:R-:W-:Y:S08]  /*15e90*/  HMMA.1688.F32.TF32 R44, R228.reuse, R194, R44 ;  /* 0x000000c2e42c723c */ /* 0x048ff0000008102c */
[----:B----4-:R-:W-:Y:S07]  /*15ea0*/  HMMA.1688.F32.TF32 R28, R228, R226, R28 ;  /* 0x000000e2e41c723c */ /* 0x010fee000008101c */
[----:B------:R-:W-:-:S02]  /*15eb0*/  IMAD.MOV.U32 R228, RZ, RZ, R213 ;  /* 0x000000ffffe47224 */ /* 0x000fc400078e00d5 */
[----:B------:R-:W-:Y:S02]  /*15ec0*/  IMAD.MOV.U32 R229, RZ, RZ, R212 ;  /* 0x000000ffffe57224 */ /* 0x000fe400078e00d4 */
[----:B------:R-:W-:Y:S02]  /*15ed0*/  IMAD.MOV.U32 R230, RZ, RZ, R205 ;  /* 0x000000ffffe67224 */ /* 0x000fe400078e00cd */
[----:B------:R-:W-:Y:S01]  /*15ee0*/  IMAD.MOV.U32 R231, RZ, RZ, R204 ;  /* 0x000000ffffe77224 */ /* 0x000fe200078e00cc */
[----:B------:R-:W-:Y:S01]  /*15ef0*/  HMMA.1688.F32.TF32 R212, R156, R214, R8 ;  /* 0x000000d69cd4723c */ /* 0x000fe20000081008 */
[----:B------:R-:W-:Y:S04]  /*15f00*/  STL [R1+0xc1c], R18 ;  /* 0x000c1c1201007387 */ /* 0x000fe80000100800 */
[----:B------:R-:W-:Y:S03]  /*15f10*/  STL [R1+0xc18], R19 ;  /* 0x000c181301007387 */ /* 0x000fe60000100800 */
[C---:B------:R-:W-:Y:S01]  /*15f20*/  HMMA.1688.F32.TF32 R8, R152.reuse, R132, R232 ;  /* 0x000000849808723c */ /* 0x040fe200000810e8 */
[----:B------:R3:W-:Y:S04]  /*15f30*/  STL.64 [R1+0x180], R40 ;  /* 0x0001802801007387 */ /* 0x0007e80000100a00 */
[----:B------:R4:W-:Y:S03]  /*15f40*/  STL.64 [R1+0x188], R42 ;  /* 0x0001882a01007387 */ /* 0x0009e60000100a00 */
[----:B------:R-:W-:Y:S07]  /*15f50*/  HMMA.1688.F32.TF32 R152, R152, R140, R228 ;  /* 0x0000008c9898723c */ /* 0x000fee00000810e4 */
[----:B------:R-:W-:-:S02]  /*15f60*/  IMAD.MOV.U32 R228, RZ, RZ, R193 ;  /* 0x000000ffffe47224 */ /* 0x000fc400078e00c1 */
[----:B------:R-:W5:Y:S01]  /*15f70*/  LDL.LU R193, [R1+0xc5c] ;  /* 0x000c5c0001c17983 */ /* 0x000f620000300800 */
[----:B------:R-:W-:Y:S02]  /*15f80*/  IMAD.MOV.U32 R229, RZ, RZ, R197 ;  /* 0x000000ffffe57224 */ /* 0x000fe400078e00c5 */
[----:B------:R-:W-:Y:S01]  /*15f90*/  IMAD.MOV.U32 R230, RZ, RZ, R192 ;  /* 0x000000ffffe67224 */ /* 0x000fe200078e00c0 */
[----:B------:R-:W2:Y:S01]  /*15fa0*/  LDL.LU R197, [R1+0xc58] ;  /* 0x000c580001c57983 */ /* 0x000ea20000300800 */
[----:B------:R-:W-:-:S03]  /*15fb0*/  IMAD.MOV.U32 R231, RZ, RZ, R196 ;  /* 0x000000ffffe77224 */ /* 0x000fc600078e00c4 */
[----:B------:R-:W3:Y:S04]  /*15fc0*/  LDL.LU R192, [R1+0xc54] ;  /* 0x000c540001c07983 */ /* 0x000ee80000300800 */
[----:B------:R-:W4:Y:S04]  /*15fd0*/  LDL.LU R196, [R1+0xc50] ;  /* 0x000c500001c47983 */ /* 0x000f280000300800 */
[----:B------:R-:W5:Y:S04]  /*15fe0*/  LDL.LU R240, [R1+0x60] ;  /* 0x0000600001f07983 */ /* 0x000f680000300800 */
[----:B------:R-:W5:Y:S04]  /*15ff0*/  LDL.LU R241, [R1+0x64] ;  /* 0x0000640001f17983 */ /* 0x000f680000300800 */
[----:B------:R-:W5:Y:S04]  /*16000*/  LDL.LU R242, [R1+0x68] ;  /* 0x0000680001f27983 */ /* 0x000f680000300800 */
[----:B------:R-:W5:Y:S01]  /*16010*/  LDL.LU R243, [R1+0x6c] ;  /* 0x00006c0001f37983 */ /* 0x000f620000300800 */
[----:B--2---:R-:W-:-:S02]  /*16020*/  IMAD.MOV.U32 R246, RZ, RZ, R197 ;  /* 0x000000fffff67224 */ /* 0x004fc400078e00c5 */
[----:B---3--:R-:W-:Y:S02]  /*16030*/  IMAD.MOV.U32 R244, RZ, RZ, R192 ;  /* 0x000000fffff47224 */ /* 0x008fe400078e00c0 */
[----:B------:R-:W2:Y:S01]  /*16040*/  LDL.LU R192, [R1+0xc4c] ;  /* 0x000c4c0001c07983 */ /* 0x000ea20000300800 */
[----:B----4-:R-:W-:-:S03]  /*16050*/  IMAD.MOV.U32 R245, RZ, RZ, R196 ;  /* 0x000000fffff57224 */ /* 0x010fc600078e00c4 */
[----:B------:R-:W3:Y:S04]  /*16060*/  LDL.LU R196, [R1+0xc48] ;  /* 0x000c480001c47983 */ /* 0x000ee80000300800 */
[----:B------:R-:W4:Y:S01]  /*16070*/  LDL.LU R197, [R1+0xc44] ;  /* 0x000c440001c57983 */ /* 0x000f220000300800 */
[----:B-----5:R-:W-:-:S03]  /*16080*/  IMAD.MOV.U32 R247, RZ, RZ, R193 ;  /* 0x000000fffff77224 */ /* 0x020fc600078e00c1 */
[----:B------:R-:W5:Y:S01]  /*16090*/  LDL.LU R193, [R1+0xc40] ;  /* 0x000c400001c17983 */ /* 0x000f620000300800 */
[----:B------:R-:W-:Y:S03]  /*160a0*/  HMMA.1688.F32.TF32 R176, R156, R206, R176 ;  /* 0x000000ce9cb0723c */ /* 0x000fe600000810b0 */
[----:B------:R-:W2:Y:S04]  /*160b0*/  LDL.LU R40, [R1+0x80] ;  /* 0x0000800001287983 */ /* 0x000ea80000300800 */
[----:B------:R-:W2:Y:S01]  /*160c0*/  LDL.LU R41, [R1+0x84] ;  /* 0x0000840001297983 */ /* 0x000ea20000300800 */
[----:B------:R-:W-:Y:S03]  /*160d0*/  HMMA.1688.F32.TF32 R204, R148, R136, R56 ;  /* 0x0000008894cc723c */ /* 0x000fe60000081038 */
[----:B------:R-:W2:Y:S04]  /*160e0*/  LDL.LU R42, [R1+0x88] ;  /* 0x00008800012a7983 */ /* 0x000ea80000300800 */
[----:B------:R-:W2:Y:S01]  /*160f0*/  LDL.LU R43, [R1+0x8c] ;  /* 0x00008c00012b7983 */ /* 0x000ea20000300800 */
[----:B------:R-:W-:Y:S03]  /*16100*/  HMMA.1688.F32.TF32 R184, R156, R198, R184 ;  /* 0x000000c69cb8723c */ /* 0x000fe600000810b8 */
[----:B------:R-:W2:Y:S04]  /*16110*/  LDL.LU R232, [R1+0x10] ;  /* 0x0000100001e87983 */ /* 0x000ea80000300800 */
[----:B------:R-:W2:Y:S04]  /*16120*/  LDL.LU R233, [R1+0x14] ;  /* 0x0000140001e97983 */ /* 0x000ea80000300800 */
[----:B------:R-:W2:Y:S01]  /*16130*/  LDL.LU R234, [R1+0x18] ;  /* 0x0000180001ea7983 */ /* 0x000ea20000300800 */
[----:B------:R-:W-:Y:S03]  /*16140*/  HMMA.1688.F32.TF32 R12, R148, R128, R112 ;  /* 0x00000080940c723c */ /* 0x000fe60000081070 */
[----:B------:R-:W2:Y:S05]  /*16150*/  LDL.LU R235, [R1+0x1c] ;  /* 0x00001c0001eb7983 */ /* 0x000eaa0000300800 */
[----:B-1----:R-:W-:Y:S07]  /*16160*/  HMMA.1688.F32.TF32 R112, R108, R120, R228 ;  /* 0x000000786c70723c */ /* 0x002fee00000810e4 */
[----:B------:R-:W-:-:S02]  /*16170*/  IMAD.MOV.U32 R230, RZ, RZ, R224 ;  /* 0x000000ffffe67224 */ /* 0x000fc400078e00e0 */
[----:B------:R-:W-:Y:S02]  /*16180*/  IMAD.MOV.U32 R231, RZ, RZ, R225 ;  /* 0x000000ffffe77224 */ /* 0x000fe400078e00e1 */
[----:B---3--:R-:W-:Y:S02]  /*16190*/  IMAD.MOV.U32 R57, RZ, RZ, R196 ;  /* 0x000000ffff397224 */ /* 0x008fe400078e00c4 */
[----:B----4-:R-:W-:Y:S02]  /*161a0*/  IMAD.MOV.U32 R56, RZ, RZ, R197 ;  /* 0x000000ffff387224 */ /* 0x010fe400078e00c5 */
[----:B------:R-:W-:Y:S08]  /*161b0*/  HMMA.1688.F32.TF32 R196, R148, R116, R64 ;  /* 0x0000007494c4723c */ /* 0x000ff00000081040 */
[----:B------:R-:W-:Y:S07]  /*161c0*/  HMMA.1688.F32.TF32 R64, R108, R124, R240 ;  /* 0x0000007c6c40723c */ /* 0x000fee00000810f0 */
[----:B------:R-:W-:-:S02]  /*161d0*/  IMAD.MOV.U32 R240, RZ, RZ, R248 ;  /* 0x000000fffff07224 */ /* 0x000fc400078e00f8 */
[----:B------:R-:W3:Y:S01]  /*161e0*/  LDL.LU R248, [R1+0xc3c] ;  /* 0x000c3c0001f87983 */ /* 0x000ee20000300800 */
[----:B------:R-:W-:Y:S02]  /*161f0*/  IMAD.MOV.U32 R241, RZ, RZ, R249 ;  /* 0x000000fffff17224 */ /* 0x000fe400078e00f9 */
[----:B------:R-:W-:Y:S01]  /*16200*/  IMAD.MOV.U32 R242, RZ, RZ, R250 ;  /* 0x000000fffff27224 */ /* 0x000fe200078e00fa */
[----:B------:R-:W3:Y:S01]  /*16210*/  LDL.LU R249, [R1+0xc38] ;  /* 0x000c380001f97983 */ /* 0x000ee20000300800 */
[----:B------:R-:W-:-:S03]  /*16220*/  IMAD.MOV.U32 R243, RZ, RZ, R251 ;  /* 0x000000fffff37224 */ /* 0x000fc600078e00fb */
[----:B------:R-:W3:Y:S04]  /*16230*/  LDL.LU R250, [R1+0xc34] ;  /* 0x000c340001fa7983 */ /* 0x000ee80000300800 */
[----:B------:R-:W3:Y:S04]  /*16240*/  LDL.LU R251, [R1+0xc30] ;  /* 0x000c300001fb7983 */ /* 0x000ee80000300800 */
[----:B------:R-:W4:Y:S04]  /*16250*/  LDL.LU R228, [R1+0xd0] ;  /* 0x0000d00001e47983 */ /* 0x000f280000300800 */
[----:B------:R-:W4:Y:S04]  /*16260*/  LDL.LU R229, [R1+0xd4] ;  /* 0x0000d40001e57983 */ /* 0x000f280000300800 */
[----:B------:R-:W4:Y:S04]  /*16270*/  LDL.LU R224, [R1+0xc2c] ;  /* 0x000c2c0001e07983 */ /* 0x000f280000300800 */
[----:B------:R-:W4:Y:S01]  /*16280*/  LDL.LU R225, [R1+0xc28] ;  /* 0x000c280001e17983 */ /* 0x000f220000300800 */
[----:B------:R-:W-:Y:S01]  /*16290*/  HMMA.1688.F32.TF32 R200, R156, R222, R200 ;  /* 0x000000de9cc8723c */ /* 0x000fe200000810c8 */
[----:B------:R-:W-:-:S02]  /*162a0*/  IMAD.MOV.U32 R236, RZ, RZ, R221 ;  /* 0x000000ffffec7224 */ /* 0x000fc400078e00dd */
[----:B------:R-:W-:Y:S01]  /*162b0*/  IMAD.MOV.U32 R237, RZ, RZ, R220 ;  /* 0x000000ffffed7224 */ /* 0x000fe200078e00dc */
[----:B------:R-:W-:Y:S04]  /*162c0*/  LDS R222, [R3+0x32880] ;  /* 0x0328800003de7984 */ /* 0x000fe80000000800 */
[----:B------:R-:W-:Y:S04]  /*162d0*/  LDS R220, [R3+0x32080] ;  /* 0x0320800003dc7984 */ /* 0x000fe80000000800 */
[----:B------:R-:W-:Y:S04]  /*162e0*/  LDS R221, [R2+0x32080] ;  /* 0x0320800002dd7984 */ /* 0x000fe80000000800 */
[----:B------:R-:W1:Y:S01]  /*162f0*/  LDS R223, [R2+0x32880] ;  /* 0x0328800002df7984 */ /* 0x000e620000000800 */
[----:B------:R-:W-:-:S02]  /*16300*/  IMAD.MOV.U32 R118, RZ, RZ, R12 ;  /* 0x000000ffff767224 */ /* 0x000fc400078e000c */
[----:B------:R-:W-:Y:S02]  /*16310*/  IMAD.MOV.U32 R119, RZ, RZ, R13 ;  /* 0x000000ffff777224 */ /* 0x000fe400078e000d */
[----:B------:R-:W-:Y:S02]  /*16320*/  IMAD.MOV.U32 R122, RZ, RZ, R14 ;  /* 0x000000ffff7a7224 */ /* 0x000fe400078e000e */
[----:B------:R-:W-:Y:S02]  /*16330*/  IMAD.MOV.U32 R123, RZ, RZ, R15 ;  /* 0x000000ffff7b7224 */ /* 0x000fe400078e000f */
[C---:B------:R-:W-:Y:S08]  /*16340*/  HMMA.1688.F32.TF32 R12, R148.reuse, R124, R52 ;  /* 0x0000007c940c723c */ /* 0x040ff00000081034 */
[----:B------:R-:W-:Y:S01]  /*16350*/  HMMA.1688.F32.TF32 R52, R148, R144, R68 ;  /* 0x000000909434723c */ /* 0x000fe20000081044 */
[----:B-----5:R-:W-:-:S02]  /*16360*/  IMAD.MOV.U32 R58, RZ, RZ, R193 ;  /* 0x000000ffff3a7224 */ /* 0x020fc400078e00c1 */
[----:B--2---:R-:W-:Y:S02]  /*16370*/  IMAD.MOV.U32 R59, RZ, RZ, R192 ;  /* 0x000000ffff3b7224 */ /* 0x004fe400078e00c0 */
[----:B------:R-:W-:Y:S02]  /*16380*/  IMAD.MOV.U32 R238, RZ, RZ, R209 ;  /* 0x000000ffffee7224 */ /* 0x000fe400078e00d1 */
[----:B------:R-:W-:Y:S01]  /*16390*/  IMAD.MOV.U32 R239, RZ, RZ, R208 ;  /* 0x000000ffffef7224 */ /* 0x000fe200078e00d0 */
[C---:B------:R-:W-:Y:S08]  /*163a0*/  HMMA.1688.F32.TF32 R4, R156.reuse, R210, R4 ;  /* 0x000000d29c04723c */ /* 0x040ff00000081004 */
[----:B------:R-:W-:Y:S01]  /*163b0*/  IMAD.MOV.U32 R127, RZ, RZ, R14 ;  /* 0x000000ffff7f7224 */ /* 0x000fe200078e000e */
[----:B------:R-:W-:Y:S01]  /*163c0*/  HMMA.1688.F32.TF32 R180, R156, R194, R180 ;  /* 0x000000c29cb4723c */ /* 0x000fe200000810b4 */
[----:B------:R-:W-:-:S06]  /*163d0*/  IMAD.MOV.U32 R147, RZ, RZ, R15 ;  /* 0x000000ffff937224 */ /* 0x000fcc00078e000f */
[----:B------:R-:W-:Y:S01]  /*163e0*/  IMAD.MOV.U32 R14, RZ, RZ, R52 ;  /* 0x000000ffff0e7224 */ /* 0x000fe200078e0034 */
[----:B------:R-:W-:Y:S01]  /*163f0*/  HMMA.1688.F32.TF32 R192, R148, R120, R60 ;  /* 0x0000007894c0723c */ /* 0x000fe2000008103c */
[----:B------:R-:W-:Y:S02]  /*16400*/  IMAD.MOV.U32 R15, RZ, RZ, R53 ;  /* 0x000000ffff0f7224 */ /* 0x000fe400078e0035 */
[----:B------:R-:W-:Y:S02]  /*16410*/  IMAD.MOV.U32 R142, RZ, RZ, R54 ;  /* 0x000000ffff8e7224 */ /* 0x000fe400078e0036 */
[----:B------:R-:W-:-:S03]  /*16420*/  IMAD.MOV.U32 R143, RZ, RZ, R55 ;  /* 0x000000ffff8f7224 */ /* 0x000fc600078e0037 */
[----:B------:R-:W-:Y:S08]  /*16430*/  HMMA.1688.F32.TF32 R208, R148, R140, R72 ;  /* 0x0000008c94d0723c */ /* 0x000ff00000081048 */
[C---:B-1----:R-:W-:Y:S08]  /*16440*/  HMMA.1688.F32.TF32 R76, R220.reuse, R132, R76 ;  /* 0x00000084dc4c723c */ /* 0x042ff0000008104c */
[C---:B------:R-:W-:Y:S08]  /*16450*/  HMMA.1688.F32.TF32 R84, R220.reuse, R128, R84 ;  /* 0x00000080dc54723c */ /* 0x040ff00000081054 */
[----:B------:R-:W-:Y:S01]  /*16460*/  HMMA.1688.F32.TF32 R88, R220, R124, R88 ;  /* 0x0000007cdc58723c */ /* 0x000fe20000081058 */
[----:B------:R-:W-:Y:S01]  /*16470*/  IMAD.MOV.U32 R146, RZ, RZ, R12 ;  /* 0x000000ffff927224 */ /* 0x000fe200078e000c */
[----:B------:R-:W-:Y:S01]  /*16480*/  LDS R148, [R3+0x32100] ;  /* 0x0321000003947984 */ /* 0x000fe20000000800 */
[----:B------:R-:W-:-:S03]  /*16490*/  IMAD.MOV.U32 R126, RZ, RZ, R13 ;  /* 0x000000ffff7e7224 */ /* 0x000fc600078e000d */
[----:B------:R-:W-:Y:S02]  /*164a0*/  LDS R150, [R3+0x32900] ;  /* 0x0329000003967984 */ /* 0x000fe40000000800 */
[C---:B------:R-:W-:Y:S02]  /*164b0*/  HMMA.1688.F32.TF32 R52, R108.reuse, R136, R56 ;  /* 0x000000886c34723c */ /* 0x040fe40000081038 */
[----:B------:R-:W-:Y:S04]  /*164c0*/  LDS R149, [R2+0x32100] ;  /* 0x0321000002957984 */ /* 0x000fe80000000800 */
[----:B------:R-:W-:Y:S02]  /*164d0*/  LDS R151, [R2+0x32900] ;  /* 0x0329000002977984 */ /* 0x000fe40000000800 */
[C---:B------:R-:W-:Y:S08]  /*164e0*/  HMMA.1688.F32.TF32 R56, R108.reuse, R132, R40 ;  /* 0x000000846c38723c */ /* 0x040ff00000081028 */
[C---:B------:R-:W-:Y:S08]  /*164f0*/  HMMA.1688.F32.TF32 R60, R108.reuse, R128, R244 ;  /* 0x000000806c3c723c */ /* 0x040ff000000810f4 */
[C---:B------:R-:W-:Y:S08]  /*16500*/  HMMA.1688.F32.TF32 R68, R108.reuse, R116, R236 ;  /* 0x000000746c44723c */ /* 0x040ff000000810ec */
[C---:B------:R-:W-:Y:S08]  /*16510*/  HMMA.1688.F32.TF32 R72, R108.reuse, R144, R232 ;  /* 0x000000906c48723c */ /* 0x040ff000000810e8 */
[----:B---3--:R-:W-:Y:S08]  /*16520*/  HMMA.1688.F32.TF32 R108, R108, R140, R248 ;  /* 0x0000008c6c6c723c */ /* 0x008ff000000810f8 */
[----:B------:R-:W-:Y:S01]  /*16530*/  HMMA.1688.F32.TF32 R248, R220, R136, R92 ;  /* 0x00000088dcf8723c */ /* 0x000fe2000008105c */
[----:B------:R-:W2:Y:S04]  /*16540*/  LDL.LU R92, [R1+0x100] ;  /* 0x00010000015c7983 */ /* 0x000ea80000300800 */
[----:B------:R-:W2:Y:S02]  /*16550*/  LDL.LU R93, [R1+0x104] ;  /* 0x00010400015d7983 */ /* 0x000ea40000300800 */
[----:B----4-:R-:W-:-:S02]  /*16560*/  IMAD.MOV.U32 R94, RZ, RZ, R224 ;  /* 0x000000ffff5e7224 */ /* 0x010fc400078e00e0 */
[----:B------:R-:W3:Y:S01]  /*16570*/  LDL.LU R224, [R1+0xc24] ;  /* 0x000c240001e07983 */ /* 0x000ee20000300800 */
[----:B------:R-:W-:-:S03]  /*16580*/  IMAD.MOV.U32 R95, RZ, RZ, R225 ;  /* 0x000000ffff5f7224 */ /* 0x000fc600078e00e1 */
[----:B------:R-:W4:Y:S01]  /*16590*/  LDL.LU R225, [R1+0xc20] ;  /* 0x000c200001e17983 */ /* 0x000f220000300800 */
[----:B------:R-:W-:Y:S02]  /*165a0*/  IMAD.MOV.U32 R42, RZ, RZ, R76 ;  /* 0x000000ffff2a7224 */ /* 0x000fe400078e004c */
[----:B------:R-:W-:Y:S01]  /*165b0*/  IMAD.MOV.U32 R43, RZ, RZ, R77 ;  /* 0x000000ffff2b7224 */ /* 0x000fe200078e004d */
[----:B------:R-:W5:Y:S01]  /*165c0*/  LDL.LU R76, [R1+0x140] ;  /* 0x00014000014c7983 */ /* 0x000f620000300800 */
[----:B------:R-:W-:Y:S02]  /*165d0*/  IMAD.MOV.U32 R12, RZ, RZ, R78 ;  /* 0x000000ffff0c7224 */ /* 0x000fe400078e004e */
[----:B------:R-:W-:Y:S01]  /*165e0*/  IMAD.MOV.U32 R13, RZ, RZ, R79 ;  /* 0x000000ffff0d7224 */ /* 0x000fe200078e004f */
[----:B------:R-:W5:Y:S01]  /*165f0*/  LDL.LU R77, [R1+0x144] ;  /* 0x00014400014d7983 */ /* 0x000f620000300800 */
[----:B------:R-:W-:Y:S01]  /*16600*/  IMAD.MOV.U32 R18, RZ, RZ, R84 ;  /* 0x000000ffff127224 */ /* 0x000fe200078e0054 */
[----:B------:R-:W-:Y:S02]  /*16610*/  HMMA.1688.F32.TF32 R188, R156, R226, R188 ;  /* 0x000000e29cbc723c */ /* 0x000fe400000810bc */
[----:B------:R-:W5:Y:S01]  /*16620*/  LDL.LU R78, [R1+0x148] ;  /* 0x00014800014e7983 */ /* 0x000f620000300800 */
[----:B------:R-:W-:-:S03]  /*16630*/  IMAD.MOV.U32 R19, RZ, RZ, R85 ;  /* 0x000000ffff137224 */ /* 0x000fc600078e0055 */
[----:B------:R-:W5:Y:S01]  /*16640*/  LDL.LU R79, [R1+0x14c] ;  /* 0x00014c00014f7983 */ /* 0x000f620000300800 */
[----:B------:R-:W-:Y:S02]  /*16650*/  IMAD.MOV.U32 R40, RZ, RZ, R86 ;  /* 0x000000ffff287224 */ /* 0x000fe400078e0056 */
[----:B------:R-:W-:Y:S01]  /*16660*/  IMAD.MOV.U32 R227, RZ, RZ, R88 ;  /* 0x000000ffffe37224 */ /* 0x000fe200078e0058 */
[----:B------:R-:W2:Y:S01]  /*16670*/  LDL.LU R84, [R1+0x120] ;  /* 0x0001200001547983 */ /* 0x000ea20000300800 */
[----:B------:R-:W-:Y:S02]  /*16680*/  IMAD.MOV.U32 R41, RZ, RZ, R87 ;  /* 0x000000ffff297224 */ /* 0x000fe400078e0057 */
[----:B------:R-:W-:Y:S01]  /*16690*/  IMAD.MOV.U32 R226, RZ, RZ, R89 ;  /* 0x000000ffffe27224 */ /* 0x000fe200078e0059 */
[----:B------:R-:W2:Y:S01]  /*166a0*/  LDL.LU R85, [R1+0x124] ;  /* 0x0001240001557983 */ /* 0x000ea20000300800 */
[C---:B------:R-:W-:Y:S03]  /*166b0*/  HMMA.1688.F32.TF32 R244, R220.reuse, R120, R96 ;  /* 0x00000078dcf4723c */ /* 0x040fe60000081060 */
[----:B------:R-:W2:Y:S04]  /*166c0*/  LDL.LU R88, [R1+0x110] ;  /* 0x0001100001587983 */ /* 0x000ea80000300800 */
[----:B------:R-:W2:Y:S01]  /*166d0*/  LDL.LU R89, [R1+0x114] ;  /* 0x0001140001597983 */ /* 0x000ea20000300800 */
[----:B------:R-:W-:Y:S03]  /*166e0*/  HMMA.1688.F32.TF32 R236, R220, R116, R100 ;  /* 0x00000074dcec723c */ /* 0x000fe60000081064 */
[----:B------:R-:W-:Y:S04]  /*166f0*/  LDS R156, [R0+0x32100] ;  /* 0x03210000009c7984 */ /* 0x000fe80000000800 */
[----:B------:R-:W-:Y:S04]  /*16700*/  LDS R158, [R0+0x32900] ;  /* 0x03290000009e7984 */ /* 0x000fe80000000800 */
[----:B------:R-:W-:Y:S04]  /*16710*/  LDS R157, [R252+0x32100] ;  /* 0x03210000fc9d7984 */ /* 0x000fe80000000800 */
[----:B------:R-:W5:Y:S01]  /*16720*/  LDS R159, [R252+0x32900] ;  /* 0x03290000fc9f7984 */ /* 0x000f620000000800 */
[----:B---3--:R-:W-:-:S02]  /*16730*/  IMAD.MOV.U32 R87, RZ, RZ, R224 ;  /* 0x000000ffff577224 */ /* 0x008fc400078e00e0 */
[----:B------:R-:W-:Y:S02]  /*16740*/  IMAD.MOV.U32 R224, RZ, RZ, R91 ;  /* 0x000000ffffe07224 */ /* 0x000fe400078e005b */
[----:B----4-:R-:W-:Y:S02]  /*16750*/  IMAD.MOV.U32 R86, RZ, RZ, R225 ;  /* 0x000000ffff567224 */ /* 0x010fe400078e00e1 */
[----:B------:R-:W-:Y:S02]  /*16760*/  IMAD.MOV.U32 R225, RZ, RZ, R90 ;  /* 0x000000ffffe17224 */ /* 0x000fe400078e005a */
[----:B------:R-:W3:Y:S04]  /*16770*/  LDL.LU R90, [R1+0x118] ;  /* 0x00011800015a7983 */ /* 0x000ee80000300800 */
[----:B------:R-:W3:Y:S04]  /*16780*/  LDL.LU R91, [R1+0x11c] ;  /* 0x00011c00015b7983 */ /* 0x000ee80000300800 */
[----:B------:R-:W4:Y:S04]  /*16790*/  LDL.LU R96, [R1+0xf0] ;  /* 0x0000f00001607983 */ /* 0x000f280000300800 */
[----:B------:R-:W4:Y:S04]  /*167a0*/  LDL.LU R97, [R1+0xf4] ;  /* 0x0000f40001617983 */ /* 0x000f280000300800 */
[----:B------:R-:W4:Y:S04]  /*167b0*/  LDL.LU R98, [R1+0xf8] ;  /* 0x0000f80001627983 */ /* 0x000f280000300800 */
[----:B------:R-:W4:Y:S04]  /*167c0*/  LDL.LU R99, [R1+0xfc] ;  /* 0x0000fc0001637983 */ /* 0x000f280000300800 */
[----:B------:R-:W4:Y:S04]  /*167d0*/  LDL.LU R100, [R1+0x130] ;  /* 0x0001300001647983 */ /* 0x000f280000300800 */
[----:B------:R-:W4:Y:S04]  /*167e0*/  LDL.LU R101, [R1+0x134] ;  /* 0x0001340001657983 */ /* 0x000f280000300800 */
[----:B------:R-:W4:Y:S04]  /*167f0*/  LDL.LU R102, [R1+0x138] ;  /* 0x0001380001667983 */ /* 0x000f280000300800 */
[----:B------:R-:W4:Y:S01]  /*16800*/  LDL.LU R103, [R1+0x13c] ;  /* 0x00013c0001677983 */ /* 0x000f220000300800 */
[C---:B------:R-:W-:Y:S08]  /*16810*/  HMMA.1688.F32.TF32 R232, R220.reuse, R144, R104 ;  /* 0x00000090dce8723c */ /* 0x040ff00000081068 */
[----:B------:R-:W-:Y:S08]  /*16820*/  HMMA.1688.F32.TF32 R220, R220, R140, R80 ;  /* 0x0000008cdcdc723c */ /* 0x000ff00000081050 */
[C---:B-----5:R-:W-:Y:S08]  /*16830*/  HMMA.1688.F32.TF32 R76, R156.reuse, R136, R76 ;  /* 0x000000889c4c723c */ /* 0x060ff0000008104c */
[C---:B--2---:R-:W-:Y:S08]  /*16840*/  HMMA.1688.F32.TF32 R84, R156.reuse, R128, R84 ;  /* 0x000000809c54723c */ /* 0x044ff00000081054 */
[C---:B------:R-:W-:Y:S08]  /*16850*/  HMMA.1688.F32.TF32 R92, R156.reuse, R120, R92 ;  /* 0x000000789c5c723c */ /* 0x040ff0000008105c */
[----:B------:R-:W-:Y:S01]  /*16860*/  HMMA.1688.F32.TF32 R104, R156, R140, R228 ;  /* 0x0000008c9c68723c */ /* 0x000fe200000810e4 */
[----:B------:R-:W2:Y:S07]  /*16870*/  LDL.LU R228, [R1+0x1d0] ;  /* 0x0001d00001e47983 */ /* 0x000eae0000300800 */
[C---:B------:R-:W-:Y:S08]  /*16880*/  HMMA.1688.F32.TF32 R168, R148.reuse, R132, R168 ;  /* 0x0000008494a8723c */ /* 0x040ff000000810a8 */
[C---:B------:R-:W-:Y:S08]  /*16890*/  HMMA.1688.F32.TF32 R164, R148.reuse, R128, R164 ;  /* 0x0000008094a4723c */ /* 0x040ff000000810a4 */
[----:B------:R-:W-:Y:S08]  /*168a0*/  HMMA.1688.F32.TF32 R24, R148, R116, R24 ;  /* 0x000000749418723c */ /* 0x000ff00000081018 */
[C---:B---3--:R-:W-:Y:S08]  /*168b0*/  HMMA.1688.F32.TF32 R88, R156.reuse, R124, R88 ;  /* 0x0000007c9c58723c */ /* 0x048ff00000081058 */
[C---:B----4-:R-:W-:Y:S08]  /*168c0*/  HMMA.1688.F32.TF32 R96, R156.reuse, R116, R96 ;  /* 0x000000749c60723c */ /* 0x050ff00000081060 */
[C---:B------:R-:W-:Y:S08]  /*168d0*/  HMMA.1688.F32.TF32 R80, R156.reuse, R132, R100 ;  /* 0x000000849c50723c */ /* 0x040ff00000081064 */
[----:B------:R-:W-:Y:S01]  /*168e0*/  HMMA.1688.F32.TF32 R100, R156, R144, R240 ;  /* 0x000000909c64723c */ /* 0x000fe200000810f0 */
[----:B------:R-:W-:Y:S04]  /*168f0*/  LDS R240, [R3+0x32180] ;  /* 0x0321800003f07984 */ /* 0x000fe80000000800 */
[----:B------:R-:W-:Y:S03]  /*16900*/  LDS R242, [R3+0x32980] ;  /* 0x0329800003f27984 */ /* 0x000fe60000000800 */
[C---:B------:R-:W-:Y:S01]  /*16910*/  HMMA.1688.F32.TF32 R156, R148.reuse, R136, R172 ;  /* 0x00000088949c723c */ /* 0x040fe200000810ac */
[----:B------:R-:W-:Y:S04]  /*16920*/  LDS R241, [R2+0x32180] ;  /* 0x0321800002f17984 */ /* 0x000fe80000000800 */
[----:B------:R-:W1:Y:S04]  /*16930*/  LDS R243, [R2+0x32980] ;  /* 0x0329800002f37984 */ /* 0x000e680000000800 */
[----:B------:R-:W-:Y:S04]  /*16940*/  LDS R172, [R0+0x33080] ;  /* 0x0330800000ac7984 */ /* 0x000fe80000000800 */
[----:B------:R-:W-:Y:S04]  /*16950*/  LDS R174, [R0+0x33880] ;  /* 0x0338800000ae7984 */ /* 0x000fe80000000800 */
[----:B------:R-:W-:Y:S04]  /*16960*/  LDS R173, [R252+0x33080] ;  /* 0x03308000fcad7984 */ /* 0x000fe80000000800 */
[----:B------:R-:W-:Y:S04]  /*16970*/  LDS R175, [R252+0x33880] ;  /* 0x03388000fcaf7984 */ /* 0x000fe80000000800 */
[----:B------:R3:W-:Y:S04]  /*16980*/  STL.64 [R1+0x160], R156 ;  /* 0x0001609c01007387 */ /* 0x0007e80000100a00 */
[----:B------:R4:W-:Y:S04]  /*16990*/  STL.64 [R1+0x168], R158 ;  /* 0x0001689e01007387 */ /* 0x0009e80000100a00 */
[----:B------:R-:W2:Y:S04]  /*169a0*/  LDL.LU R229, [R1+0x1d4] ;  /* 0x0001d40001e57983 */ /* 0x000ea80000300800 */
[----:B------:R-:W2:Y:S04]  /*169b0*/  LDL.LU R230, [R1+0x1d8] ;  /* 0x0001d80001e67983 */ /* 0x000ea80000300800 */
[----:B------:R-:W2:Y:S04]  /*169c0*/  LDL.LU R231, [R1+0x1dc] ;  /* 0x0001dc0001e77983 */ /* 0x000ea80000300800 */
[----:B---3--:R-:W3:Y:S04]  /*169d0*/  LDL.LU R156, [R1+0x1f0] ;  /* 0x0001f000019c7983 */ /* 0x008ee80000300800 */
[----:B------:R-:W-:Y:S04]  /*169e0*/  STL.64 [R1+0x150], R168 ;  /* 0x000150a801007387 */ /* 0x000fe80000100a00 */
[----:B------:R-:W-:Y:S04]  /*169f0*/  STL.64 [R1+0x158], R170 ;  /* 0x000158aa01007387 */ /* 0x000fe80000100a00 */
[----:B------:R-:W-:Y:S04]  /*16a00*/  STL.64 [R1+0x140], R164 ;  /* 0x000140a401007387 */ /* 0x000fe80000100a00 */
[----:B------:R5:W-:Y:S04]  /*16a10*/  STL.64 [R1+0x148], R166 ;  /* 0x000148a601007387 */ /* 0x000be80000100a00 */
[----:B------:R-:W3:Y:S04]  /*16a20*/  LDL.LU R157, [R1+0x1f4] ;  /* 0x0001f400019d7983 */ /* 0x000ee80000300800 */
[----:B----4-:R-:W3:Y:S01]  /*16a30*/  LDL.LU R158, [R1+0x1f8] ;  /* 0x0001f800019e7983 */ /* 0x010ee20000300800 */
[C---:B-----5:R-:W-:Y:S03]  /*16a40*/  HMMA.1688.F32.TF32 R164, R148.reuse, R124, R160 ;  /* 0x0000007c94a4723c */ /* 0x060fe600000810a0 */
[----:B------:R-:W3:Y:S04]  /*16a50*/  LDL.LU R159, [R1+0x1fc] ;  /* 0x0001fc00019f7983 */ /* 0x000ee80000300800 */
[----:B------:R-:W4:Y:S04]  /*16a60*/  LDL.LU R160, [R1+0x1e0] ;  /* 0x0001e00001a07983 */ /* 0x000f280000300800 */
[----:B------:R-:W-:Y:S04]  /*16a70*/  LDS R168, [R0+0x33000] ;  /* 0x0330000000a87984 */ /* 0x000fe80000000800 */
[----:B------:R-:W-:Y:S04]  /*16a80*/  LDS R170, [R0+0x33800] ;  /* 0x0338000000aa7984 */ /* 0x000fe80000000800 */
[----:B------:R-:W-:Y:S04]  /*16a90*/  LDS R169, [R252+0x33000] ;  /* 0x03300000fca97984 */ /* 0x000fe80000000800 */
[----:B------:R-:W-:Y:S04]  /*16aa0*/  LDS R171, [R252+0x33800] ;  /* 0x03380000fcab7984 */ /* 0x000fe80000000800 */
[----:B------:R-:W-:Y:S04]  /*16ab0*/  STL.64 [R1+0x130], R164 ;  /* 0x000130a401007387 */ /* 0x000fe80000100a00 */
[----:B------:R5:W-:Y:S04]  /*16ac0*/  STL.64 [R1+0x138], R166 ;  /* 0x000138a601007387 */ /* 0x000be80000100a00 */
[----:B------:R-:W4:Y:S04]  /*16ad0*/  LDL.LU R161, [R1+0x1e4] ;  /* 0x0001e40001a17983 */ /* 0x000f280000300800 */
[----:B------:R-:W4:Y:S01]  /*16ae0*/  LDL.LU R162, [R1+0x1e8] ;  /* 0x0001e80001a27983 */ /* 0x000f220000300800 */
[C---:B-----5:R-:W-:Y:S03]  /*16af0*/  HMMA.1688.F32.TF32 R164, R148.reuse, R120, R44 ;  /* 0x0000007894a4723c */ /* 0x060fe6000008102c */
[----:B------:R-:W4:Y:S04]  /*16b00*/  LDL.LU R163, [R1+0x1ec] ;  /* 0x0001ec0001a37983 */ /* 0x000f280000300800 */
[----:B------:R-:W5:Y:S11]  /*16b10*/  LDL.LU R44, [R1+0x230] ;  /* 0x00023000012c7983 */ /* 0x000f760000300800 */
[----:B------:R-:W-:Y:S05]  /*16b20*/  @!UPT UIADD3 URZ, URZ, URZ, URZ ;  /* 0x0000003f3f3ff290 */ /* 0x000fea000fffe03f */
[----:B------:R-:W-:Y:S04]  /*16b30*/  STL.64 [R1+0x120], R164 ;  /* 0x000120a401007387 */ /* 0x000fe80000100a00 */
[----:B------:R1:W-:Y:S02]  /*16b40*/  STL.64 [R1+0x128], R166 ;  /* 0x000128a601007387 */ /* 0x0003e40000100a00 */
[C---:B-1----:R-:W-:Y:S02]  /*16b50*/  HMMA.1688.F32.TF32 R164, R148.reuse, R144, R28 ;  /* 0x0000009094a4723c */ /* 0x042fe4000008101c */
[----:B------:R1:W-:Y:S06]  /*16b60*/  STL.64 [R1+0x110], R24 ;  /* 0x0001101801007387 */ /* 0x0003ec0000100a00 */
[----:B------:R-:W-:Y:S01]  /*16b70*/  HMMA.1688.F32.TF32 R148, R148, R140, R32 ;  /* 0x0000008c9494723c */ /* 0x000fe20000081020 */
[----:B------:R1:W-:Y:S04]  /*16b80*/  STL.64 [R1+0x118], R26 ;  /* 0x0001181a01007387 */ /* 0x0003e80000100a00 */
[----:B------:R-:W5:Y:S04]  /*16b90*/  LDL.LU R45, [R1+0x234] ;  /* 0x00023400012d7983 */ /* 0x000f680000300800 */
[----:B------:R-:W5:Y:S04]  /*16ba0*/  LDL.LU R46, [R1+0x238] ;  /* 0x00023800012e7983 */ /* 0x000f680000300800 */
[----:B------:R-:W5:Y:S04]  /*16bb0*/  LDL.LU R47, [R1+0x23c] ;  /* 0x00023c00012f7983 */ /* 0x000f680000300800 */
[----:B-1----:R-:W2:Y:S04]  /*16bc0*/  LDL.LU R24, [R1+0x200] ;  /* 0x0002000001187983 */ /* 0x002ea80000300800 */
[----:B------:R-:W2:Y:S04]  /*16bd0*/  LDL.LU R25, [R1+0x204] ;  /* 0x0002040001197983 */ /* 0x000ea80000300800 */
[----:B------:R-:W2:Y:S04]  /*16be0*/  LDL.LU R26, [R1+0x208] ;  /* 0x00020800011a7983 */ /* 0x000ea80000300800 */
[----:B------:R-:W2:Y:S04]  /*16bf0*/  LDL.LU R27, [R1+0x20c] ;  /* 0x00020c00011b7983 */ /* 0x000ea80000300800 */
[----:B------:R-:W2:Y:S04]  /*16c00*/  LDL.LU R28, [R1+0x210] ;  /* 0x00021000011c7983 */ /* 0x000ea80000300800 */
[----:B------:R-:W-:Y:S04]  /*16c10*/  STL.64 [R1+0x100], R164 ;  /* 0x000100a401007387 */ /* 0x000fe80000100a00 */
[----:B------:R-:W-:Y:S04]  /*16c20*/  STL.64 [R1+0x108], R166 ;  /* 0x000108a601007387 */ /* 0x000fe80000100a00 */
[----:B------:R-:W2:Y:S04]  /*16c30*/  LDL.LU R29, [R1+0x214] ;  /* 0x00021400011d7983 */ /* 0x000ea80000300800 */
[----:B------:R-:W2:Y:S04]  /*16c40*/  LDL.LU R30, [R1+0x218] ;  /* 0x00021800011e7983 */ /* 0x000ea80000300800 */
[----:B------:R-:W2:Y:S04]  /*16c50*/  LDL.LU R31, [R1+0x21c] ;  /* 0x00021c00011f7983 */ /* 0x000ea80000300800 */
[----:B------:R-:W2:Y:S04]  /*16c60*/  LDL.LU R32, [R1+0x240] ;  /* 0x0002400001207983 */ /* 0x000ea80000300800 */
[----:B------:R1:W-:Y:S04]  /*16c70*/  STL.64 [R1+0xb0], R148 ;  /* 0x0000b09401007387 */ /* 0x0003e80000100a00 */
[----:B------:R1:W-:Y:S04]  /*16c80*/  STL.64 [R1+0xb8], R150 ;  /* 0x0000b89601007387 */ /* 0x0003e80000100a00 */
[----:B------:R-:W2:Y:S04]  /*16c90*/  LDL.LU R33, [R1+0x244] ;  /* 0x0002440001217983 */ /* 0x000ea80000300800 */
[----:B------:R-:W2:Y:S04]  /*16ca0*/  LDL.LU R34, [R1+0x248] ;  /* 0x0002480001227983 */ /* 0x000ea80000300800 */
[----:B------:R-:W2:Y:S04]  /*16cb0*/  LDL.LU R35, [R1+0x24c] ;  /* 0x00024c0001237983 */ /* 0x000ea80000300800 */
[----:B-1----:R-:W2:Y:S04]  /*16cc0*/  LDL.LU R148, [R1+0x220] ;  /* 0x0002200001947983 */ /* 0x002ea80000300800 */
[----:B------:R-:W2:Y:S04]  /*16cd0*/  LDL.LU R149, [R1+0x224] ;  /* 0x0002240001957983 */ /* 0x000ea80000300800 */
[----:B------:R-:W2:Y:S04]  /*16ce0*/  LDL.LU R150, [R1+0x228] ;  /* 0x0002280001967983 */ /* 0x000ea80000300800 */
[----:B------:R-:W2:Y:S04]  /*16cf0*/  LDL.LU R151, [R1+0x22c] ;  /* 0x00022c0001977983 */ /* 0x000ea80000300800 */
[----:B------:R-:W-:Y:S04]  /*16d00*/  LDS R164, [R0+0x32180] ;  /* 0x0321800000a47984 */ /* 0x000fe80000000800 */
[----:B------:R-:W-:Y:S04]  /*16d10*/  LDS R166, [R0+0x32980] ;  /* 0x0329800000a67984 */ /* 0x000fe80000000800 */
[----:B------:R-:W-:Y:S04]  /*16d20*/  LDS R165, [R252+0x32180] ;  /* 0x03218000fca57984 */ /* 0x000fe80000000800 */
[----:B------:R-:W3:Y:S01]  /*16d30*/  LDS R167, [R252+0x32980] ;  /* 0x03298000fca77984 */ /* 0x000ee20000000800 */
[----:B------:R-:W-:Y:S08]  /*16d40*/  HMMA.1688.F32.TF32 R180, R240, R120, R180 ;  /* 0x00000078f0b4723c */ /* 0x000ff000000810b4 */
[C---:B---3--:R-:W-:Y:S08]  /*16d50*/  HMMA.1688.F32.TF32 R156, R164.reuse, R116, R156 ;  /* 0x00000074a49c723c */ /* 0x048ff0000008109c */
[C---:B----4-:R-:W-:Y:S08]  /*16d60*/  HMMA.1688.F32.TF32 R160, R164.reuse, R144, R160 ;  /* 0x00000090a4a0723c */ /* 0x050ff000000810a0 */
[C---:B-----5:R-:W-:Y:S08]  /*16d70*/  HMMA.1688.F32.TF32 R44, R164.reuse, R132, R44 ;  /* 0x00000084a42c723c */ /* 0x060ff0000008102c */
[C---:B--2---:R-:W-:Y:S08]  /*16d80*/  HMMA.1688.F32.TF32 R24, R164.reuse, R120, R24 ;  /* 0x00000078a418723c */ /* 0x044ff00000081018 */
[C---:B------:R-:W-:Y:S08]  /*16d90*/  HMMA.1688.F32.TF32 R28, R164.reuse, R124, R28 ;  /* 0x0000007ca41c723c */ /* 0x040ff0000008101c */
[C---:B------:R-:W-:Y:S08]  /*16da0*/  HMMA.1688.F32.TF32 R32, R164.reuse, R136, R32 ;  /* 0x00000088a420723c */ /* 0x040ff00000081020 */
[C---:B------:R-:W-:Y:S08]  /*16db0*/  HMMA.1688.F32.TF32 R148, R164.reuse, R128, R148 ;  /* 0x00000080a494723c */ /* 0x040ff00000081094 */
[----:B------:R-:W-:Y:S08]  /*16dc0*/  HMMA.1688.F32.TF32 R164, R164, R140, R228 ;  /* 0x0000008ca4a4723c */ /* 0x000ff000000810e4 */
[C---:B------:R-:W-:Y:S08]  /*16dd0*/  HMMA.1688.F32.TF32 R228, R240.reuse, R136, R216 ;  /* 0x00000088f0e4723c */ /* 0x040ff000000810d8 */
[C---:B------:R-:W-:Y:S08]  /*16de0*/  HMMA.1688.F32.TF32 R216, R240.reuse, R132, R212 ;  /* 0x00000084f0d8723c */ /* 0x040ff000000810d4 */
[C---:B------:R-:W-:Y:S08]  /*16df0*/  HMMA.1688.F32.TF32 R212, R240.reuse, R128, R4 ;  /* 0x00000080f0d4723c */ /* 0x040ff00000081004 */
[C---:B------:R-:W-:Y:S01]  /*16e00*/  HMMA.1688.F32.TF32 R4, R240.reuse, R124, R176 ;  /* 0x0000007cf004723c */ /* 0x040fe200000810b0 */
[----:B------:R-:W-:Y:S04]  /*16e10*/  STL.64 [R1+0x90], R228 ;  /* 0x000090e401007387 */ /* 0x000fe80000100a00 */
[----:B------:R1:W-:Y:S04]  /*16e20*/  STL.64 [R1+0x98], R230 ;  /* 0x000098e601007387 */ /* 0x0003e80000100a00 */
[----:B------:R-:W-:Y:S01]  /*16e30*/  STL.64 [R1+0x70], R216 ;  /* 0x000070d801007387 */ /* 0x000fe20000100a00 */
[----:B------:R-:W-:Y:S03]  /*16e40*/  HMMA.1688.F32.TF32 R176, R240, R116, R184 ;  /* 0x00000074f0b0723c */ /* 0x000fe600000810b8 */
[----:B------:R-:W-:Y:S04]  /*16e50*/  STL.64 [R1+0x78], R218 ;  /* 0x000078da01007387 */ /* 0x000fe80000100a00 */
[----:B------:R-:W-:Y:S04]  /*16e60*/  STL.64 [R1+0x60], R212 ;  /* 0x000060d401007387 */ /* 0x000fe80000100a00 */
[----:B------:R-:W-:Y:S04]  /*16e70*/  STL.64 [R1+0x68], R214 ;  /* 0x000068d601007387 */ /* 0x000fe80000100a00 */
[----:B------:R-:W-:Y:S04]  /*16e80*/  STL.64 [R1+0x50], R4 ;  /* 0x0000500401007387 */ /* 0x000fe80000100a00 */
[----:B------:R2:W-:Y:S01]  /*16e90*/  STL.64 [R1+0x58], R6 ;  /* 0x0000580601007387 */ /* 0x0005e20000100a00 */
[----:B-1----:R-:W-:Y:S08]  /*16ea0*/  HMMA.1688.F32.TF32 R228, R168, R138, R48 ;  /* 0x0000008aa8e4723c */ /* 0x002ff00000081030 */
[C---:B--2---:R-:W-:Y:S08]  /*16eb0*/  HMMA.1688.F32.TF32 R4, R240.reuse, R144, R188 ;  /* 0x00000090f004723c */ /* 0x044ff000000810bc */
[----:B------:R-:W-:Y:S01]  /*16ec0*/  HMMA.1688.F32.TF32 R240, R240, R140, R200 ;  /* 0x0000008cf0f0723c */ /* 0x000fe200000810c8 */
[----:B------:R-:W-:Y:S04]  /*16ed0*/  STL.64 [R1+0x40], R180 ;  /* 0x000040b401007387 */ /* 0x000fe80000100a00 */
[----:B------:R-:W-:Y:S04]  /*16ee0*/  STL.64 [R1+0x48], R182 ;  /* 0x000048b601007387 */ /* 0x000fe80000100a00 */
[----:B------:R-:W-:Y:S04]  /*16ef0*/  STL.64 [R1+0x20], R176 ;  /* 0x000020b001007387 */ /* 0x000fe80000100a00 */
[----:B------:R-:W-:Y:S04]  /*16f00*/  STL.64 [R1+0x28], R178 ;  /* 0x000028b201007387 */ /* 0x000fe80000100a00 */
[----:B------:R-:W-:Y:S01]  /*16f10*/  STL [R1], R4 ;  /* 0x0000000401007387 */ /* 0x000fe20000100800 */
[----:B------:R-:W-:Y:S01]  /*16f20*/  HMMA.1688.F32.TF32 R216, R168, R130, R36 ;  /* 0x00000082a8d8723c */ /* 0x000fe20000081024 */
[----:B------:R-:W-:-:S02]  /*16f30*/  IMAD.MOV.U32 R212, RZ, RZ, R14 ;  /* 0x000000ffffd47224 */ /* 0x000fc400078e000e */
[----:B------:R-:W-:Y:S01]  /*16f40*/  IMAD.MOV.U32 R213, RZ, RZ, R15 ;  /* 0x000000ffffd57224 */ /* 0x000fe200078e000f */
[----:B------:R-:W-:Y:S04]  /*16f50*/  LDS R201, [R252+0x33180] ;  /* 0x03318000fcc97984 */ /* 0x000fe80000000800 */
[----:B------:R1:W-:Y:S01]  /*16f60*/  STL.64 [R1+0xaf8], R242 ;  /* 0x000af8f201007387 */ /* 0x0003e20000100a00 */
[----:B------:R-:W-:Y:S02]  /*16f70*/  IMAD.MOV.U32 R214, RZ, RZ, R142 ;  /* 0x000000ffffd67224 */ /* 0x000fe400078e008e */
[----:B------:R-:W-:Y:S01]  /*16f80*/  IMAD.MOV.U32 R215, RZ, RZ, R143 ;  /* 0x000000ffffd77224 */ /* 0x000fe200078e008f */
[----:B------:R-:W-:Y:S04]  /*16f90*/  LDS R203, [R252+0x33980] ;  /* 0x03398000fccb7984 */ /* 0x000fe80000000800 */
[----:B-1----:R-:W2:Y:S04]  /*16fa0*/  LDL R242, [R1+0x254] ;  /* 0x0002540001f27983 */ /* 0x002ea80000100800 */
[----:B------:R-:W3:Y:S04]  /*16fb0*/  LDL R243, [R1+0x258] ;  /* 0x0002580001f37983 */ /* 0x000ee80000100800 */
[----:B------:R1:W-:Y:S04]  /*16fc0*/  STL.64 [R1+0xaf0], R240 ;  /* 0x000af0f001007387 */ /* 0x0003e80000100a00 */
[----:B-1----:R-:W4:Y:S04]  /*16fd0*/  LDL R241, [R1+0x250] ;  /* 0x0002500001f17983 */ /* 0x002f280000100800 */
[----:B------:R1:W-:Y:S04]  /*16fe0*/  STL.64 [R1+0xb08], R230 ;  /* 0x000b08e601007387 */ /* 0x0003e80000100a00 */
[----:B------:R5:W-:Y:S01]  /*16ff0*/  STL.64 [R1+0xb00], R228 ;  /* 0x000b00e401007387 */ /* 0x000be20000100a00 */
[----:B-1----:R-:W-:-:S02]  /*17000*/  IMAD.MOV.U32 R230, RZ, RZ, R225 ;  /* 0x000000ffffe67224 */ /* 0x002fc400078e00e1 */
[----:B------:R-:W-:Y:S02]  /*17010*/  IMAD.MOV.U32 R231, RZ, RZ, R224 ;  /* 0x000000ffffe77224 */ /* 0x000fe400078e00e0 */
[----:B-----5:R-:W-:Y:S02]  /*17020*/  IMAD.MOV.U32 R228, RZ, RZ, R227 ;  /* 0x000000ffffe47224 */ /* 0x020fe400078e00e3 */
[----:B------:R-:W-:Y:S02]  /*17030*/  IMAD.MOV.U32 R229, RZ, RZ, R226 ;  /* 0x000000ffffe57224 */ /* 0x000fe400078e00e2 */
[----:B------:R-:W-:Y:S01]  /*17040*/  HMMA.1688.F32.TF32 R224, R168, R134, R8 ;  /* 0x00000086a8e0723c */ /* 0x000fe20000081008 */
[----:B------:R-:W-:Y:S02]  /*17050*/  IMAD.MOV.U32 R188, RZ, RZ, R146 ;  /* 0x000000ffffbc7224 */ /* 0x000fe400078e0092 */
[----:B------:R-:W-:Y:S11]  /*17060*/  IMAD.MOV.U32 R189, RZ, RZ, R126 ;  /* 0x000000ffffbd7224 */ /* 0x000ff600078e007e */
[----:B------:R-:W-:Y:S09]  /*17070*/  @!UPT UIADD3 URZ, URZ, URZ, URZ ;  /* 0x0000003f3f3ff290 */ /* 0x000ff2000fffe03f */
[----:B------:R1:W-:Y:S04]  /*17080*/  STL.64 [R1+0xb18], R226 ;  /* 0x000b18e201007387 */ /* 0x0003e80000100a00 */
[----:B------:R5:W-:Y:S01]  /*17090*/  STL.64 [R1+0xb10], R224 ;  /* 0x000b10e001007387 */ /* 0x000be20000100a00 */
[----:B-1----:R-:W-:Y:S02]  /*170a0*/  IMAD.MOV.U32 R226, RZ, RZ, R40 ;  /* 0x000000ffffe27224 */ /* 0x002fe400078e0028 */
[----:B-----5:R-:W-:Y:S02]  /*170b0*/  IMAD.MOV.U32 R224, RZ, RZ, R18 ;  /* 0x000000ffffe07224 */ /* 0x020fe400078e0012 */
[----:B------:R-:W5:Y:S01]  /*170c0*/  LDL.LU R18, [R1+0xc1c] ;  /* 0x000c1c0001127983 */ /* 0x000f620000300800 */
[----:B------:R-:W-:-:S02]  /*170d0*/  IMAD.MOV.U32 R225, RZ, RZ, R19 ;  /* 0x000000ffffe17224 */ /* 0x000fc400078e0013 */
[----:B------:R-:W-:Y:S01]  /*170e0*/  IMAD.MOV.U32 R227, RZ, RZ, R41 ;  /* 0x000000ffffe37224 */ /* 0x000fe200078e0029 */
[----:B------:R-:W5:Y:S04]  /*170f0*/  LDL.LU R19, [R1+0xc18] ;  /* 0x000c180001137983 */ /* 0x000f680000300800 */
[----:B------:R-:W5:Y:S04]  /*17100*/  LDL.LU R40, [R1+0xc14] ;  /* 0x000c140001287983 */ /* 0x000f680000300800 */
[----:B------:R-:W5:Y:S04]  /*17110*/  LDL.LU R41, [R1+0xc10] ;  /* 0x000c100001297983 */ /* 0x000f680000300800 */
[----:B------:R1:W-:Y:S04]  /*17120*/  STL.64 [R1+0xb28], R218 ;  /* 0x000b28da01007387 */ /* 0x0003e80000100a00 */
[----:B------:R1:W-:Y:S02]  /*17130*/  STL.64 [R1+0xb20], R216 ;  /* 0x000b20d801007387 */ /* 0x0003e40000100a00 */
[----:B-1----:R-:W-:-:S02]  /*17140*/  IMAD.MOV.U32 R218, RZ, RZ, R12 ;  /* 0x000000ffffda7224 */ /* 0x002fc400078e000c */
[----:B------:R-:W-:Y:S02]  /*17150*/  IMAD.MOV.U32 R216, RZ, RZ, R42 ;  /* 0x000000ffffd87224 */ /* 0x000fe400078e002a */
[----:B------:R-:W5:Y:S01]  /*17160*/  LDL.LU R42, [R1+0xc0c] ;  /* 0x000c0c00012a7983 */ /* 0x000f620000300800 */
[----:B------:R-:W-:Y:S02]  /*17170*/  IMAD.MOV.U32 R217, RZ, RZ, R43 ;  /* 0x000000ffffd97224 */ /* 0x000fe400078e002b */
[----:B------:R-:W-:Y:S01]  /*17180*/  IMAD.MOV.U32 R219, RZ, RZ, R13 ;  /* 0x000000ffffdb7224 */ /* 0x000fe200078e000d */
[----:B------:R-:W5:Y:S04]  /*17190*/  LDL.LU R43, [R1+0xc08] ;  /* 0x000c0800012b7983 */ /* 0x000f680000300800 */
[----:B------:R-:W5:Y:S04]  /*171a0*/  LDL.LU R12, [R1+0xc04] ;  /* 0x000c0400010c7983 */ /* 0x000f680000300800 */
[----:B------:R-:W5:Y:S04]  /*171b0*/  LDL.LU R13, [R1+0xc00] ;  /* 0x000c0000010d7983 */ /* 0x000f680000300800 */
[----:B------:R-:W5:Y:S04]  /*171c0*/  LDL.LU R14, [R1+0xbfc] ;  /* 0x000bfc00010e7983 */ /* 0x000f680000300800 */
[----:B------:R-:W5:Y:S01]  /*171d0*/  LDL.LU R15, [R1+0xbf8] ;  /* 0x000bf800010f7983 */ /* 0x000f620000300800 */
[----:B------:R-:W-:-:S03]  /*171e0*/  IMAD.MOV.U32 R190, RZ, RZ, R127 ;  /* 0x000000ffffbe7224 */ /* 0x000fc600078e007f */
[----:B------:R-:W5:Y:S04]  /*171f0*/  LDL.LU R142, [R1+0xbf4] ;  /* 0x000bf400018e7983 */ /* 0x000f680000300800 */
[----:B------:R-:W5:Y:S04]  /*17200*/  LDL.LU R143, [R1+0xbf0] ;  /* 0x000bf000018f7983 */ /* 0x000f680000300800 */
[----:B------:R-:W5:Y:S04]  /*17210*/  LDL.LU R146, [R1+0xbec] ;  /* 0x000bec0001927983 */ /* 0x000f680000300800 */
[----:B------:R-:W5:Y:S04]  /*17220*/  LDL.LU R126, [R1+0xbe8] ;  /* 0x000be800017e7983 */ /* 0x000f680000300800 */
[----:B------:R-:W5:Y:S01]  /*17230*/  LDL.LU R127, [R1+0xbe4] ;  /* 0x000be400017f7983 */ /* 0x000f620000300800 */
[----:B------:R-:W-:-:S02]  /*17240*/  IMAD.MOV.U32 R191, RZ, RZ, R147 ;  /* 0x000000ffffbf7224 */ /* 0x000fc400078e0093 */
[----:B------:R-:W-:Y:S01]  /*17250*/  IMAD.MOV.U32 R184, RZ, RZ, R118 ;  /* 0x000000ffffb87224 */ /* 0x000fe200078e0076 */
[----:B------:R-:W5:Y:S01]  /*17260*/  LDL.LU R147, [R1+0xbe0] ;  /* 0x000be00001937983 */ /* 0x000f620000300800 */
[----:B------:R-:W-:Y:S02]  /*17270*/  IMAD.MOV.U32 R185, RZ, RZ, R119 ;  /* 0x000000ffffb97224 */ /* 0x000fe400078e0077 */
[----:B------:R-:W-:Y:S01]  /*17280*/  IMAD.MOV.U32 R186, RZ, RZ, R122 ;  /* 0x000000ffffba7224 */ /* 0x000fe200078e007a */
[----:B------:R-:W5:Y:S01]  /*17290*/  LDL.LU R118, [R1+0xbdc] ;  /* 0x000bdc0001767983 */ /* 0x000f620000300800 */
[----:B------:R-:W-:-:S03]  /*172a0*/  IMAD.MOV.U32 R187, RZ, RZ, R123 ;  /* 0x000000ffffbb7224 */ /* 0x000fc600078e007b */
[----:B------:R-:W5:Y:S04]  /*172b0*/  LDL.LU R119, [R1+0xbd8] ;  /* 0x000bd80001777983 */ /* 0x000f680000300800 */
[----:B------:R-:W5:Y:S04]  /*172c0*/  LDL.LU R122, [R1+0xbd4] ;  /* 0x000bd400017a7983 */ /* 0x000f680000300800 */
[----:B------:R-:W5:Y:S01]  /*172d0*/  LDL.LU R123, [R1+0xbd0] ;  /* 0x000bd000017b7983 */ /* 0x000f620000300800 */
[----:B------:R-:W-:Y:S02]  /*172e0*/  IMAD.MOV.U32 R3, RZ, RZ, R5 ;  /* 0x000000ffff037224 */ /* 0x000fe400078e0005 */
[----:B------:R-:W-:-:S02]  /*172f0*/  IMAD.MOV.U32 R2, RZ, RZ, R6 ;  /* 0x000000ffff027224 */ /* 0x000fc400078e0006 */
[----:B------:R-:W-:Y:S02]  /*17300*/  IMAD.MOV.U32 R0, RZ, RZ, R7 ;  /* 0x000000ffff007224 */ /* 0x000fe400078e0007 */
[C---:B------:R-:W-:Y:S01]  /*17310*/  HMMA.1688.F32.TF32 R4, R172.reuse, R138, R52 ;  /* 0x0000008aac04723c */ /* 0x040fe20000081034 */
[----:B------:R-:W-:Y:S04]  /*17320*/  LDS R53, [R252+0x33100] ;  /* 0x03310000fc357984 */ /* 0x000fe80000000800 */
[----:B------:R-:W-:Y:S04]  /*17330*/  LDS R55, [R252+0x33900] ;  /* 0x03390000fc377984 */ /* 0x000fe80000000800 */
[----:B--2---:R-:W-:Y:S04]  /*17340*/  LDS R37, [R242+0x33080] ;  /* 0x03308000f2257984 */ /* 0x004fe80000000800 */
[----:B------:R-:W-:Y:S04]  /*17350*/  LDS R39, [R242+0x33880] ;  /* 0x03388000f2277984 */ /* 0x000fe80000000800 */
[----:B---3--:R-:W-:Y:S04]  /*17360*/  LDS R200, [R243+0x33180] ;  /* 0x03318000f3c87984 */ /* 0x008fe80000000800 */
[----:B------:R-:W-:Y:S04]  /*17370*/  LDS R202, [R243+0x33980] ;  /* 0x03398000f3ca7984 */ /* 0x000fe80000000800 */
[----:B------:R-:W-:Y:S04]  /*17380*/  LDS R49, [R242+0x33000] ;  /* 0x03300000f2317984 */ /* 0x000fe80000000800 */
[----:B----4-:R-:W-:Y:S04]  /*17390*/  LDS R36, [R241+0x33080] ;  /* 0x03308000f1247984 */ /* 0x010fe80000000800 */
[----:B------:R-:W1:Y:S04]  /*173a0*/  LDS R38, [R241+0x33880] ;  /* 0x03388000f1267984 */ /* 0x000e680000000800 */
[----:B------:R-:W-:Y:S04]  /*173b0*/  LDS R48, [R241+0x33000] ;  /* 0x03300000f1307984 */ /* 0x000fe80000000800 */
[----:B------:R-:W-:Y:S04]  /*173c0*/  LDS R50, [R241+0x33800] ;  /* 0x03380000f1327984 */ /* 0x000fe80000000800 */
[----:B------:R-:W2:Y:S01]  /*173d0*/  LDS R51, [R242+0x33800] ;  /* 0x03380000f2337984 */ /* 0x000ea20000000800 */
[----:B------:R-:W-:Y:S03]  /*173e0*/  HMMA.1688.F32.TF32 R8, R172, R134, R56 ;  /* 0x00000086ac08723c */ /* 0x000fe60000081038 */
[----:B------:R-:W-:Y:S04]  /*173f0*/  LDS R52, [R243+0x33100] ;  /* 0x03310000f3347984 */ /* 0x000fe80000000800 */
[----:B------:R-:W3:Y:S01]  /*17400*/  LDS R54, [R243+0x33900] ;  /* 0x03390000f3367984 */ /* 0x000ee20000000800 */
[C---:B-----5:R-:W-:Y:S11]  /*17410*/  HMMA.1688.F32.TF32 R12, R168.reuse, R126, R12 ;  /* 0x0000007ea80c723c */ /* 0x060ff6000008100c */
[----:B------:R-:W-:Y:S11]  /*17420*/  @!UPT UIADD3 URZ, URZ, URZ, URZ ;  /* 0x0000003f3f3ff290 */ /* 0x000ff6000fffe03f */
[----:B------:R-:W-:Y:S01]  /*17430*/  @!UPT UIADD3 URZ, URZ, URZ, URZ ;  /* 0x0000003f3f3ff290 */ /* 0x000fe2000fffe03f */
[----:B------:R-:W-:Y:S04]  /*17440*/  STL.64 [R1+0xb38], R14 ;  /* 0x000b380e01007387 */ /* 0x000fe80000100a00 */
[----:B------:R4:W-:Y:S04]  /*17450*/  STL.64 [R1+0xb30], R12 ;  /* 0x000b300c01007387 */ /* 0x0009e80000100a00 */
[----:B----4-:R-:W2:Y:S04]  /*17460*/  LDL.LU R12, [R1+0x180] ;  /* 0x00018000010c7983 */ /* 0x010ea80000300800 */
[----:B------:R-:W2:Y:S04]  /*17470*/  LDL.LU R13, [R1+0x184] ;  /* 0x00018400010d7983 */ /* 0x000ea80000300800 */
[----:B------:R-:W2:Y:S04]  /*17480*/  LDL.LU R14, [R1+0x188] ;  /* 0x00018800010e7983 */ /* 0x000ea80000300800 */
[----:B------:R-:W2:Y:S01]  /*17490*/  LDL.LU R15, [R1+0x18c] ;  /* 0x00018c00010f7983 */ /* 0x000ea20000300800 */
[C---:B------:R-:W-:Y:S08]  /*174a0*/  HMMA.1688.F32.TF32 R40, R168.reuse, R122, R40 ;  /* 0x0000007aa828723c */ /* 0x040ff00000081028 */
[C---:B------:R-:W-:Y:S08]  /*174b0*/  HMMA.1688.F32.TF32 R16, R168.reuse, R118, R16 ;  /* 0x00000076a810723c */ /* 0x040ff00000081010 */
[C---:B------:R-:W-:Y:S08]  /*174c0*/  HMMA.1688.F32.TF32 R20, R168.reuse, R146, R20 ;  /* 0x00000092a814723c */ /* 0x040ff00000081014 */
[----:B------:R-:W-:Y:S01]  /*174d0*/  HMMA.1688.F32.TF32 R152, R168, R142, R152 ;  /* 0x0000008ea898723c */ /* 0x000fe20000081098 */
[----:B------:R-:W-:Y:S04]  /*174e0*/  STL.64 [R1+0xb48], R42 ;  /* 0x000b482a01007387 */ /* 0x000fe80000100a00 */
[----:B------:R-:W-:Y:S04]  /*174f0*/  STL.64 [R1+0xb40], R40 ;  /* 0x000b402801007387 */ /* 0x000fe80000100a00 */
        /* <DEDUP_REMOVED lines=12> */
[C---:B-1----:R-:W-:Y:S11]  /*175c0*/  HMMA.1688.F32.TF32 R4, R36.reuse, R134, R216 ;  /* 0x000000862404723c */ /* 0x042ff600000810d8 */
[----:B------:R-:W-:Y:S11]  /*175d0*/  @!UPT UIADD3 URZ, URZ, URZ, URZ ;  /* 0x0000003f3f3ff290 */ /* 0x000ff6000fffe03f */
[----:B------:R-:W-:Y:S02]  /*175e0*/  @!UPT UIADD3 URZ, URZ, URZ, URZ ;  /* 0x0000003f3f3ff290 */ /* 0x000fe4000fffe03f */
[----:B------:R-:W-:Y:S02]  /*175f0*/  IMAD.MOV.U32 R116, RZ, RZ, R4 ;  /* 0x000000ffff747224 */ /* 0x000fe400078e0004 */
[----:B------:R-:W-:Y:S02]  /*17600*/  IMAD.MOV.U32 R117, RZ, RZ, R5 ;  /* 0x000000ffff757224 */ /* 0x000fe400078e0005 */
[----:B------:R-:W-:Y:S02]  /*17610*/  IMAD.MOV.U32 R137, RZ, RZ, R6 ;  /* 0x000000ffff897224 */ /* 0x000fe400078e0006 */
[----:B------:R-:W-:Y:S02]  /*17620*/  IMAD.MOV.U32 R136, RZ, RZ, R7 ;  /* 0x000000ffff887224 */ /* 0x000fe400078e0007 */
[C---:B------:R-:W-:Y:S11]  /*17630*/  HMMA.1688.F32.TF32 R4, R36.reuse, R130, R224 ;  /* 0x000000822404723c */ /* 0x040ff600000810e0 */
[----:B------:R-:W-:Y:S11]  /*17640*/  @!UPT UIADD3 URZ, URZ, URZ, URZ ;  /* 0x0000003f3f3ff290 */ /* 0x000ff6000fffe03f */
[----:B------:R-:W-:Y:S02]  /*17650*/  @!UPT UIADD3 URZ, URZ, URZ, URZ ;  /* 0x0000003f3f3ff290 */ /* 0x000fe4000fffe03f */
[----:B------:R-:W-:Y:S02]  /*17660*/  IMAD.MOV.U32 R120, RZ, RZ, R4 ;  /* 0x000000ffff787224 */ /* 0x000fe400078e0004 */
[----:B------:R-:W-:Y:S02]  /*17670*/  IMAD.MOV.U32 R121, RZ, RZ, R5 ;  /* 0x000000ffff797224 */ /* 0x000fe400078e0005 */
[----:B------:R-:W-:Y:S02]  /*17680*/  IMAD.MOV.U32 R141, RZ, RZ, R6 ;  /* 0x000000ffff8d7224 */ /* 0x000fe400078e0006 */
[----:B------:R-:W-:Y:S02]  /*17690*/  IMAD.MOV.U32 R140, RZ, RZ, R7 ;  /* 0x000000ffff8c7224 */ /* 0x000fe400078e0007 */
[----:B------:R-:W-:Y:S08]  /*176a0*/  HMMA.1688.F32.TF32 R4, R36, R126, R228 ;  /* 0x0000007e2404723c */ /* 0x000ff000000810e4 */
[C---:B------:R-:W-:Y:S08]  /*176b0*/  HMMA.1688.F32.TF32 R60, R172.reuse, R130, R60 ;  /* 0x00000082ac3c723c */ /* 0x040ff0000008103c */
[----:B------:R-:W-:Y:S08]  /*176c0*/  HMMA.1688.F32.TF32 R64, R172, R126, R64 ;  /* 0x0000007eac40723c */ /* 0x000ff00000081040 */
[----:B------:R-:W-:-:S02]  /*176d0*/  IMAD.MOV.U32 R124, RZ, RZ, R4 ;  /* 0x000000ffff7c7224 */ /* 0x000fc400078e0004 */
[----:B------:R-:W-:Y:S02]  /*176e0*/  IMAD.MOV.U32 R125, RZ, RZ, R5 ;  /* 0x000000ffff7d7224 */ /* 0x000fe400078e0005 */
[----:B------:R-:W-:Y:S02]  /*176f0*/  IMAD.MOV.U32 R145, RZ, RZ, R6 ;  /* 0x000000ffff917224 */ /* 0x000fe400078e0006 */
[----:B------:R-:W-:Y:S02]  /*17700*/  IMAD.MOV.U32 R144, RZ, RZ, R7 ;  /* 0x000000ffff907224 */ /* 0x000fe400078e0007 */
[-C--:B------:R-:W-:Y:S08]  /*17710*/  HMMA.1688.F32.TF32 R4, R36, R122.reuse, R244 ;  /* 0x0000007a2404723c */ /* 0x080ff000000810f4 */
[C---:B------:R-:W-:Y:S08]  /*17720*/  HMMA.1688.F32.TF32 R112, R172.reuse, R122, R112 ;  /* 0x0000007aac70723c */ /* 0x040ff00000081070 */
[C---:B------:R-:W-:Y:S08]  /*17730*/  HMMA.1688.F32.TF32 R68, R172.reuse, R118, R68 ;  /* 0x00000076ac44723c */ /* 0x040ff00000081044 */
[C---:B------:R-:W-:Y:S08]  /*17740*/  HMMA.1688.F32.TF32 R168, R172.reuse, R146, R72 ;  /* 0x00000092aca8723c */ /* 0x040ff00000081048 */
[----:B------:R-:W-:Y:S01]  /*17750*/  HMMA.1688.F32.TF32 R108, R172, R142, R108 ;  /* 0x0000008eac6c723c */ /* 0x000fe2000008106c */
[----:B------:R-:W-:Y:S01]  /*17760*/  STL [R1+0xaec], R8 ;  /* 0x000aec0801007387 */ /* 0x000fe20000100800 */
[----:B------:R-:W-:-:S03]  /*17770*/  IMAD.MOV.U32 R128, RZ, RZ, R4 ;  /* 0x000000ffff807224 */ /* 0x000fc600078e0004 */
[----:B------:R-:W-:Y:S01]  /*17780*/  STL [R1+0xae8], R9 ;  /* 0x000ae80901007387 */ /* 0x000fe20000100800 */
[----:B------:R-:W-:-:S03]  /*17790*/  IMAD.MOV.U32 R129, RZ, RZ, R5 ;  /* 0x000000ffff817224 */ /* 0x000fc600078e0005 */
[----:B------:R-:W-:Y:S01]  /*177a0*/  STL [R1+0xae4], R10 ;  /* 0x000ae40a01007387 */ /* 0x000fe20000100800 */
[----:B------:R-:W-:Y:S01]  /*177b0*/  HMMA.1688.F32.TF32 R172, R200, R138, R32 ;  /* 0x0000008ac8ac723c */ /* 0x000fe20000081020 */
[----:B------:R-:W-:Y:S02]  /*177c0*/  IMAD.MOV.U32 R154, RZ, RZ, R6 ;  /* 0x000000ffff9a7224 */ /* 0x000fe400078e0006 */
[----:B------:R1:W-:Y:S01]  /*177d0*/  STL [R1+0xae0], R11 ;  /* 0x000ae00b01007387 */ /* 0x0003e20000100800 */
[----:B------:R-:W-:-:S03]  /*177e0*/  IMAD.MOV.U32 R155, RZ, RZ, R7 ;  /* 0x000000ffff9b7224 */ /* 0x000fc600078e0007 */
[----:B------:R-:W-:Y:S01]  /*177f0*/  STL.64 [R1+0xb78], R62 ;  /* 0x000b783e01007387 */ /* 0x000fe20000100a00 */
[C---:B------:R-:W-:Y:S03]  /*17800*/  HMMA.1688.F32.TF32 R44, R200.reuse, R134, R44 ;  /* 0x00000086c82c723c */ /* 0x040fe6000008102c */
[----:B------:R-:W-:Y:S05]  /*17810*/  STL.64 [R1+0xb70], R60 ;  /* 0x000b703c01007387 */ /* 0x000fea0000100a00 */
[C---:B------:R-:W-:Y:S01]  /*17820*/  HMMA.1688.F32.TF32 R148, R200.reuse, R130, R148 ;  /* 0x00000082c894723c */ /* 0x040fe20000081094 */
[----:B------:R-:W-:Y:S04]  /*17830*/  STL.64 [R1+0xb88], R66 ;  /* 0x000b884201007387 */ /* 0x000fe80000100a00 */
[----:B------:R-:W-:Y:S03]  /*17840*/  STL.64 [R1+0xb80], R64 ;  /* 0x000b804001007387 */ /* 0x000fe60000100a00 */
[C---:B------:R-:W-:Y:S01]  /*17850*/  HMMA.1688.F32.TF32 R176, R200.reuse, R126, R28 ;  /* 0x0000007ec8b0723c */ /* 0x040fe2000008101c */
[----:B------:R-:W-:Y:S04]  /*17860*/  STL.64 [R1+0xb98], R114 ;  /* 0x000b987201007387 */ /* 0x000fe80000100a00 */
[----:B------:R-:W-:Y:S03]  /*17870*/  LDS R244, [R243+0x34000] ;  /* 0x03400000f3f47984 */ /* 0x000fe60000000800 */
        /* <DEDUP_REMOVED lines=9> */
[----:B------:R-:W-:Y:S01]  /*17910*/  HMMA.1688.F32.TF32 R200, R200, R142, R164 ;  /* 0x0000008ec8c8723c */ /* 0x000fe200000810a4 */
[----:B------:R-:W-:Y:S07]  /*17920*/  STL.64 [R1+0xbb8], R170 ;  /* 0x000bb8aa01007387 */ /* 0x000fee0000100a00 */
[C---:B------:R-:W-:Y:S01]  /*17930*/  HMMA.1688.F32.TF32 R4, R36.reuse, R118, R236 ;  /* 0x000000762404723c */ /* 0x040fe200000810ec */
[----:B------:R-:W-:Y:S07]  /*17940*/  STL.64 [R1+0xbb0], R168 ;  /* 0x000bb0a801007387 */ /* 0x000fee0000100a00 */
[----:B-1----:R-:W-:Y:S08]  /*17950*/  HMMA.1688.F32.TF32 R8, R36, R146, R232 ;  /* 0x000000922408723c */ /* 0x002ff000000810e8 */
[----:B--2---:R-:W-:Y:S01]  /*17960*/  HMMA.1688.F32.TF32 R164, R48, R134, R12 ;  /* 0x0000008630a4723c */ /* 0x004fe2000008100c */
[----:B------:R-:W-:Y:S04]  /*17970*/  STL.64 [R1+0xbc8], R110 ;  /* 0x000bc86e01007387 */ /* 0x000fe80000100a00 */
[----:B------:R-:W-:Y:S03]  /*17980*/  LDS R232, [R241+0x33100] ;  /* 0x03310000f1e87984 */ /* 0x000fe60000000800 */
[----:B------:R-:W-:Y:S01]  /*17990*/  HMMA.1688.F32.TF32 R12, R36, R142, R220 ;  /* 0x0000008e240c723c */ /* 0x000fe200000810dc */
[----:B------:R-:W-:Y:S04]  /*179a0*/  STL.64 [R1+0xbc0], R108 ;  /* 0x000bc06c01007387 */ /* 0x000fe80000100a00 */
[----:B------:R-:W-:Y:S04]  /*179b0*/  LDS R234, [R241+0x33900] ;  /* 0x03390000f1ea7984 */ /* 0x000fe80000000800 */
[----:B------:R-:W-:Y:S04]  /*179c0*/  LDS R236, [R241+0x33180] ;  /* 0x03318000f1ec7984 */ /* 0x000fe80000000800 */
[----:B------:R1:W-:Y:S04]  /*179d0*/  LDS R238, [R241+0x33980] ;  /* 0x03398000f1ee7984 */ /* 0x0003e80000000800 */
[----:B------:R-:W2:Y:S04]  /*179e0*/  LDL.LU R240, [R1+0x20] ;  /* 0x0000200001f07983 */ /* 0x000ea80000300800 */
[----:B------:R-:W-:Y:S04]  /*179f0*/  LDS R233, [R242+0x33100] ;  /* 0x03310000f2e97984 */ /* 0x000fe80000000800 */
[----:B------:R-:W-:Y:S04]  /*17a00*/  LDS R235, [R242+0x33900] ;  /* 0x03390000f2eb7984 */ /* 0x000fe80000000800 */
[----:B------:R-:W-:Y:S04]  /*17a10*/  LDS R237, [R242+0x33180] ;  /* 0x03318000f2ed7984 */ /* 0x000fe80000000800 */
[----:B------:R4:W5:Y:S04]  /*17a20*/  LDS R239, [R242+0x33980] ;  /* 0x03398000f2ef7984 */ /* 0x0009680000000800 */
[----:B-1----:R-:W2:Y:S04]  /*17a30*/  LDL.LU R241, [R1+0x24] ;  /* 0x0000240001f17983 */ /* 0x002ea80000300800 */
[----:B------:R-:W-:Y:S04]  /*17a40*/  LDS R220, [R243+0x34080] ;  /* 0x03408000f3dc7984 */ /* 0x000fe80000000800 */
[----:B------:R1:W-:Y:S04]  /*17a50*/  LDS R222, [R243+0x34880] ;  /* 0x03488000f3de7984 */ /* 0x0003e80000000800 */
[----:B----4-:R-:W2:Y:S04]  /*17a60*/  LDL.LU R242, [R1+0x28] ;  /* 0x0000280001f27983 */ /* 0x010ea80000300800 */
[----:B-1----:R-:W2:Y:S04]  /*17a70*/  LDL.LU R243, [R1+0x2c] ;  /* 0x00002c0001f37983 */ /* 0x002ea80000300800 */
[----:B------:R-:W5:Y:S04]  /*17a80*/  LDL.LU R228, [R1+0x40] ;  /* 0x0000400001e47983 */ /* 0x000f680000300800 */
[----:B------:R-:W5:Y:S04]  /*17a90*/  LDL.LU R229, [R1+0x44] ;  /* 0x0000440001e57983 */ /* 0x000f680000300800 */
[----:B------:R-:W5:Y:S04]  /*17aa0*/  LDL.LU R230, [R1+0x48] ;  /* 0x0000480001e67983 */ /* 0x000f680000300800 */
[----:B------:R-:W5:Y:S04]  /*17ab0*/  LDL.LU R231, [R1+0x4c] ;  /* 0x00004c0001e77983 */ /* 0x000f680000300800 */
[----:B------:R-:W4:Y:S04]  /*17ac0*/  LDL.LU R224, [R1+0x50] ;  /* 0x0000500001e07983 */ /* 0x000f280000300800 */
[----:B------:R-:W4:Y:S01]  /*17ad0*/  LDL.LU R225, [R1+0x54] ;  /* 0x0000540001e17983 */ /* 0x000f220000300800 */
[----:B------:R-:W-:-:S03]  /*17ae0*/  IMAD.MOV.U32 R132, RZ, RZ, R4 ;  /* 0x000000ffff847224 */ /* 0x000fc600078e0004 */
[----:B------:R-:W4:Y:S01]  /*17af0*/  LDL.LU R226, [R1+0x58] ;  /* 0x0000580001e27983 */ /* 0x000f220000300800 */
[----:B------:R-:W-:-:S03]  /*17b00*/  IMAD.MOV.U32 R133, RZ, RZ, R5 ;  /* 0x000000ffff857224 */ /* 0x000fc600078e0005 */
[----:B------:R-:W4:Y:S01]  /*17b10*/  LDL.LU R227, [R1+0x5c] ;  /* 0x00005c0001e37983 */ /* 0x000f220000300800 */
[----:B------:R-:W-:-:S03]  /*17b20*/  IMAD.MOV.U32 R4, RZ, RZ, R8 ;  /* 0x000000ffff047224 */ /* 0x000fc600078e0008 */
[----:B------:R-:W4:Y:S01]  /*17b30*/  LDL.LU R216, [R1+0x60] ;  /* 0x0000600001d87983 */ /* 0x000f220000300800 */
[----:B------:R-:W-:-:S03]  /*17b40*/  IMAD.MOV.U32 R152, RZ, RZ, R6 ;  /* 0x000000ffff987224 */ /* 0x000fc600078e0006 */
[----:B------:R-:W4:Y:S01]  /*17b50*/  LDL.LU R217, [R1+0x64] ;  /* 0x0000640001d97983 */ /* 0x000f220000300800 */
[----:B------:R-:W-:Y:S02]  /*17b60*/  IMAD.MOV.U32 R5, RZ, RZ, R9 ;  /* 0x000000ffff057224 */ /* 0x000fe400078e0009 */
[----:B------:R-:W-:Y:S01]  /*17b70*/  IMAD.MOV.U32 R8, RZ, RZ, R12 ;  /* 0x000000ffff087224 */ /* 0x000fe200078e000c */
[----:B------:R-:W4:Y:S01]  /*17b80*/  LDL.LU R218, [R1+0x68] ;  /* 0x0000680001da7983 */ /* 0x000f220000300800 */
[----:B------:R-:W-:Y:S02]  /*17b90*/  IMAD.MOV.U32 R153, RZ, RZ, R7 ;  /* 0x000000ffff997224 */ /* 0x000fe400078e0007 */
[----:B------:R-:W-:Y:S01]  /*17ba0*/  IMAD.MOV.U32 R6, RZ, RZ, R10 ;  /* 0x000000ffff067224 */ /* 0x000fe200078e000a */
[----:B------:R-:W4:Y:S01]  /*17bb0*/  LDL.LU R219, [R1+0x6c] ;  /* 0x00006c0001db7983 */ /* 0x000f220000300800 */
[----:B------:R-:W-:Y:S02]  /*17bc0*/  IMAD.MOV.U32 R9, RZ, RZ, R13 ;  /* 0x000000ffff097224 */ /* 0x000fe400078e000d */
[----:B------:R-:W-:Y:S01]  /*17bd0*/  IMAD.MOV.U32 R7, RZ, RZ, R11 ;  /* 0x000000ffff077224 */ /* 0x000fe200078e000b */
[----:B------:R-:W4:Y:S01]  /*17be0*/  LDL.LU R12, [R1+0x70] ;  /* 0x00007000010c7983 */ /* 0x000f220000300800 */
[----:B------:R-:W-:-:S02]  /*17bf0*/  IMAD.MOV.U32 R10, RZ, RZ, R14 ;  /* 0x000000ffff0a7224 */ /* 0x000fc400078e000e */
[----:B------:R-:W-:Y:S01]  /*17c00*/  IMAD.MOV.U32 R11, RZ, RZ, R15 ;  /* 0x000000ffff0b7224 */ /* 0x000fe200078e000f */
[----:B------:R-:W4:Y:S04]  /*17c10*/  LDL.LU R13, [R1+0x74] ;  /* 0x00007400010d7983 */ /* 0x000f280000300800 */
[----:B------:R-:W4:Y:S04]  /*17c20*/  LDL.LU R14, [R1+0x78] ;  /* 0x00007800010e7983 */ /* 0x000f280000300800 */
[----:B------:R-:W4:Y:S04]  /*17c30*/  LDL.LU R15, [R1+0x7c] ;  /* 0x00007c00010f7983 */ /* 0x000f280000300800 */
[----:B------:R-:W4:Y:S04]  /*17c40*/  LDL.LU R40, [R1+0x90] ;  /* 0x0000900001287983 */ /* 0x000f280000300800 */
[----:B------:R-:W4:Y:S04]  /*17c50*/  LDL.LU R41, [R1+0x94] ;  /* 0x0000940001297983 */ /* 0x000f280000300800 */
[----:B------:R-:W4:Y:S04]  /*17c60*/  LDL.LU R42, [R1+0x98] ;  /* 0x00009800012a7983 */ /* 0x000f280000300800 */
[----:B------:R-:W4:Y:S01]  /*17c70*/  LDL.LU R43, [R1+0x9c] ;  /* 0x00009c00012b7983 */ /* 0x000f220000300800 */
[C---:B---3--:R-:W-:Y:S03]  /*17c80*/  HMMA.1688.F32.TF32 R76, R52.reuse, R138, R76 ;  /* 0x0000008a344c723c */ /* 0x048fe6000008104c */
[----:B------:R-:W3:Y:S04]  /*17c90*/  LDL.LU R16, [R1+0xb0] ;  /* 0x0000b00001107983 */ /* 0x000ee80000300800 */
[----:B------:R-:W3:Y:S01]  /*17ca0*/  LDL.LU R17, [R1+0xb4] ;  /* 0x0000b40001117983 */ /* 0x000ee20000300800 */
[C---:B------:R-:W-:Y:S03]  /*17cb0*/  HMMA.1688.F32.TF32 R80, R52.reuse, R134, R80 ;  /* 0x000000863450723c */ /* 0x040fe60000081050 */
[----:B------:R-:W3:Y:S04]  /*17cc0*/  LDL.LU R18, [R1+0xb8] ;  /* 0x0000b80001127983 */ /* 0x000ee80000300800 */
[----:B------:R-:W3:Y:S01]  /*17cd0*/  LDL.LU R19, [R1+0xbc] ;  /* 0x0000bc0001137983 */ /* 0x000ee20000300800 */
[C---:B------:R-:W-:Y:S03]  /*17ce0*/  HMMA.1688.F32.TF32 R84, R52.reuse, R130, R84 ;  /* 0x000000823454723c */ /* 0x040fe60000081054 */
[----:B------:R-:W-:Y:S04]  /*17cf0*/  LDS R221, [R252+0x34080] ;  /* 0x03408000fcdd7984 */ /* 0x000fe80000000800 */
[----:B------:R-:W-:Y:S01]  /*17d00*/  LDS R223, [R252+0x34880] ;  /* 0x03488000fcdf7984 */ /* 0x000fe20000000800 */
[C---:B------:R-:W-:Y:S08]  /*17d10*/  HMMA.1688.F32.TF32 R88, R52.reuse, R126, R88 ;  /* 0x0000007e3458723c */ /* 0x040ff00000081058 */
[C---:B------:R-:W-:Y:S08]  /*17d20*/  HMMA.1688.F32.TF32 R92, R52.reuse, R122, R92 ;  /* 0x0000007a345c723c */ /* 0x040ff0000008105c */
[C---:B------:R-:W-:Y:S08]  /*17d30*/  HMMA.1688.F32.TF32 R96, R52.reuse, R118, R96 ;  /* 0x000000763460723c */ /* 0x040ff00000081060 */
[C---:B------:R-:W-:Y:S08]  /*17d40*/  HMMA.1688.F32.TF32 R100, R52.reuse, R146, R100 ;  /* 0x000000923464723c */ /* 0x040ff00000081064 */
[----:B------:R-:W-:Y:S01]  /*17d50*/  HMMA.1688.F32.TF32 R104, R52, R142, R104 ;  /* 0x0000008e3468723c */ /* 0x000fe20000081068 */
        /* <DEDUP_REMOVED lines=29> */
[-C--:B------:R-:W-:Y:S08]  /*17f30*/  HMMA.1688.F32.TF32 R248, R36, R138.reuse, R248 ;  /* 0x0000008a24f8723c */ /* 0x080ff000000810f8 */
[C---:B------:R-:W-:Y:S08]  /*17f40*/  HMMA.1688.F32.TF32 R204, R48.reuse, R138, R204 ;  /* 0x0000008a30cc723c */ /* 0x040ff000000810cc */
[C---:B------:R-:W-:Y:S08]  /*17f50*/  HMMA.1688.F32.TF32 R184, R48.reuse, R130, R184 ;  /* 0x0000008230b8723c */ /* 0x040ff000000810b8 */
[C---:B------:R-:W-:Y:S08]  /*17f60*/  HMMA.1688.F32.TF32 R188, R48.reuse, R126, R188 ;  /* 0x0000007e30bc723c */ /* 0x040ff000000810bc */
[C---:B------:R-:W-:Y:S08]  /*17f70*/  HMMA.1688.F32.TF32 R192, R48.reuse, R122, R192 ;  /* 0x0000007a30c0723c */ /* 0x040ff000000810c0 */
[C---:B------:R-:W-:Y:S08]  /*17f80*/  HMMA.1688.F32.TF32 R196, R48.reuse, R118, R196 ;  /* 0x0000007630c4723c */ /* 0x040ff000000810c4 */
[C---:B------:R-:W-:Y:S08]  /*17f90*/  HMMA.1688.F32.TF32 R212, R48.reuse, R146, R212 ;  /* 0x0000009230d4723c */ /* 0x040ff000000810d4 */
[----:B------:R-:W-:Y:S08]  /*17fa0*/  HMMA.1688.F32.TF32 R208, R48, R142, R208 ;  /* 0x0000008e30d0723c */ /* 0x000ff000000810d0 */
[C---:B-----5:R-:W-:Y:S08]  /*17fb0*/  HMMA.1688.F32.TF32 R228, R236.reuse, R122, R228 ;  /* 0x0000007aece4723c */ /* 0x060ff000000810e4 */
[C---:B--2---:R-:W-:Y:S08]  /*17fc0*/  HMMA.1688.F32.TF32 R240, R236.reuse, R118, R240 ;  /* 0x00000076ecf0723c */ /* 0x044ff000000810f0 */
[C---:B----4-:R-:W-:Y:S08]  /*17fd0*/  HMMA.1688.F32.TF32 R224, R236.reuse, R126, R224 ;  /* 0x0000007eece0723c */ /* 0x050ff000000810e0 */
[C---:B------:R-:W-:Y:S08]  /*17fe0*/  HMMA.1688.F32.TF32 R216, R236.reuse, R130, R216 ;  /* 0x00000082ecd8723c */ /* 0x040ff000000810d8 */
[----:B------:R-:W-:Y:S01]  /*17ff0*/  HMMA.1688.F32.TF32 R12, R236, R134, R12 ;  /* 0x00000086ec0c723c */ /* 0x000fe2000008100c */
[----:B---3--:R-:W1:Y:S04]  /*18000*/  LDSM.16.M88.4 R72, [R55+0x80] ;  /* 0x000080003748783b */ /* 0x008e680000000200 */
[----:B------:R-:W2:Y:S04]  /*18010*/  LDSM.16.M88.4 R24, [R55+0x2080] ;  /* 0x002080003718783b */ /* 0x000ea80000000200 */
[----:B------:R-:W3:Y:S04]  /*18020*/  LDSM.16.M88.4 R28, [R55+0x4080] ;  /* 0x00408000371c783b */ /* 0x000ee80000000200 */
[----:B------:R-:W4:Y:S04]  /*18030*/  LDSM.16.M88.4 R32, [R55+0x6080] ;  /* 0x006080003720783b */ /* 0x000f280000000200 */
[----:B------:R-:W5:Y:S04]  /*18040*/  LDSM.16.M88.4 R36, [R55+0x8080] ;  /* 0x008080003724783b */ /* 0x000f680000000200 */
[----:B------:R-:W3:Y:S04]  /*18050*/  LDSM.16.M88.4 R56, [R55+0xa080] ;  /* 0x00a080003738783b */ /* 0x000ee80000000200 */
[----:B------:R-:W3:Y:S04]  /*18060*/  LDSM.16.M88.4 R48, [R55+0xc080] ;  /* 0x00c080003730783b */ /* 0x000ee80000000200 */
[----:B------:R-:W3:Y:S04]  /*18070*/  LDSM.16.M88.4 R52, [R55+0xe080] ;  /* 0x00e080003734783b */ /* 0x000ee80000000200 */
[----:B-1----:R-:W-:Y:S04]  /*18080*/  STL [R1+0xa94], R74 ;  /* 0x000a944a01007387 */ /* 0x002fe80000100800 */
[----:B------:R-:W-:Y:S04]  /*18090*/  STL [R1+0xa90], R75 ;  /* 0x000a904b01007387 */ /* 0x000fe80000100800 */
[----:B--2---:R-:W-:Y:S01]  /*180a0*/  STL [R1+0xa88], R26 ;  /* 0x000a881a01007387 */ /* 0x004fe20000100800 */
[C---:B------:R-:W-:Y:S03]  /*180b0*/  HMMA.1688.F32.TF32 R112, R232.reuse, R126, R112 ;  /* 0x0000007ee870723c */ /* 0x040fe60000081070 */
[----:B------:R-:W-:Y:S04]  /*180c0*/  STL [R1+0xa84], R27 ;  /* 0x000a841b01007387 */ /* 0x000fe80000100800 */
[----:B---3--:R-:W-:Y:S04]  /*180d0*/  STL [R1+0xa8c], R30 ;  /* 0x000a8c1e01007387 */ /* 0x008fe80000100800 */
[----:B------:R-:W-:Y:S01]  /*180e0*/  STL [R1+0xa80], R31 ;  /* 0x000a801f01007387 */ /* 0x000fe20000100800 */
[C---:B------:R-:W-:Y:S03]  /*180f0*/  HMMA.1688.F32.TF32 R68, R232.reuse, R130, R68 ;  /* 0x00000082e844723c */ /* 0x040fe60000081044 */
[----:B----4-:R-:W-:Y:S04]  /*18100*/  STL [R1+0xa9c], R34 ;  /* 0x000a9c2201007387 */ /* 0x010fe80000100800 */
[----:B------:R-:W-:Y:S01]  /*18110*/  STL [R1+0xa98], R35 ;  /* 0x000a982301007387 */ /* 0x000fe20000100800 */
[C---:B------:R-:W-:Y:S03]  /*18120*/  HMMA.1688.F32.TF32 R168, R232.reuse, R134, R168 ;  /* 0x00000086e8a8723c */ /* 0x040fe600000810a8 */
[----:B-----5:R-:W-:Y:S05]  /*18130*/  STL [R1+0xaa4], R38 ;  /* 0x000aa42601007387 */ /* 0x020fea0000100800 */
[C---:B------:R-:W-:Y:S01]  /*18140*/  HMMA.1688.F32.TF32 R108, R232.reuse, R138, R108 ;  /* 0x0000008ae86c723c */ /* 0x040fe2000008106c */
[----:B------:R-:W-:Y:S04]  /*18150*/  STL [R1+0xaa0], R39 ;  /* 0x000aa02701007387 */ /* 0x000fe80000100800 */
[----:B------:R-:W-:Y:S04]  /*18160*/  STL [R1+0xaac], R58 ;  /* 0x000aac3a01007387 */ /* 0x000fe80000100800 */
[----:B------:R-:W-:Y:S01]  /*18170*/  STL [R1+0xaa8], R59 ;  /* 0x000aa83b01007387 */ /* 0x000fe20000100800 */
[C---:B------:R-:W-:Y:S03]  /*18180*/  HMMA.1688.F32.TF32 R60, R232.reuse, R118, R60 ;  /* 0x00000076e83c723c */ /* 0x040fe6000008103c */
[----:B------:R-:W-:Y:S05]  /*18190*/  STL [R1+0xab4], R50 ;  /* 0x000ab43201007387 */ /* 0x000fea0000100800 */
[C---:B------:R-:W-:Y:S01]  /*181a0*/  HMMA.1688.F32.TF32 R64, R232.reuse, R122, R64 ;  /* 0x0000007ae840723c */ /* 0x040fe20000081040 */
[----:B------:R-:W-:Y:S04]  /*181b0*/  STL [R1+0xab0], R51 ;  /* 0x000ab03301007387 */ /* 0x000fe80000100800 */
[----:B------:R-:W-:Y:S04]  /*181c0*/  STL [R1+0xabc], R54 ;  /* 0x000abc3601007387 */ /* 0x000fe80000100800 */
[----:B------:R-:W-:Y:S01]  /*181d0*/  STL [R1+0xab8], R55 ;  /* 0x000ab83701007387 */ /* 0x000fe20000100800 */
[C---:B------:R-:W-:Y:S03]  /*181e0*/  HMMA.1688.F32.TF32 R20, R232.reuse, R146, R20 ;  /* 0x00000092e814723c */ /* 0x040fe60000081014 */
[----:B------:R-:W-:Y:S04]  /*181f0*/  STL.64 [R1+0x1f0], R108 ;  /* 0x0001f06c01007387 */ /* 0x000fe80000100a00 */
[----:B------:R1:W-:Y:S01]  /*18200*/  STL.64 [R1+0x1f8], R110 ;  /* 0x0001f86e01007387 */ /* 0x0003e20000100a00 */
[----:B------:R-:W-:Y:S03]  /*18210*/  HMMA.1688.F32.TF32 R232, R232, R142, R16 ;  /* 0x0000008ee8e8723c */ /* 0x000fe60000081010 */
[----:B-1----:R-:W2:Y:S04]  /*18220*/  LDL.LU.64 R110, [R1+0xbc8] ;  /* 0x000bc800016e7983 */ /* 0x002ea80000300a00 */
[----:B------:R-:W2:Y:S04]  /*18230*/  LDL.LU.64 R108, [R1+0xbc0] ;  /* 0x000bc000016c7983 */ /* 0x000ea80000300a00 */
[----:B------:R-:W-:Y:S04]  /*18240*/  STL.64 [R1+0x1e0], R168 ;  /* 0x0001e0a801007387 */ /* 0x000fe80000100a00 */
[----:B------:R1:W-:Y:S01]  /*18250*/  STL.64 [R1+0x1e8], R170 ;  /* 0x0001e8aa01007387 */ /* 0x0003e20000100a00 */
[----:B------:R-:W-:Y:S03]  /*18260*/  HMMA.1688.F32.TF32 R40, R236, R138, R40 ;  /* 0x0000008aec28723c */ /* 0x000fe60000081028 */
[----:B-1----:R-:W3:Y:S04]  /*18270*/  LDL.LU.64 R170, [R1+0xbb8] ;  /* 0x000bb80001aa7983 */ /* 0x002ee80000300a00 */
[----:B------:R-:W3:Y:S04]  /*18280*/  LDL.LU.64 R168, [R1+0xbb0] ;  /* 0x000bb00001a87983 */ /* 0x000ee80000300a00 */
[----:B------:R-:W-:Y:S04]  /*18290*/  STL.64 [R1+0x1d0], R68 ;  /* 0x0001d04401007387 */ /* 0x000fe80000100a00 */
[----:B------:R1:W-:Y:S04]  /*182a0*/  STL.64 [R1+0x1d8], R70 ;  /* 0x0001d84601007387 */ /* 0x0003e80000100a00 */
[----:B-1----:R-:W4:Y:S04]  /*182b0*/  LDL.LU.64 R70, [R1+0xba8] ;  /* 0x000ba80001467983 */ /* 0x002f280000300a00 */
[----:B------:R-:W4:Y:S04]  /*182c0*/  LDL.LU.64 R68, [R1+0xba0] ;  /* 0x000ba00001447983 */ /* 0x000f280000300a00 */
[----:B------:R-:W-:Y:S04]  /*182d0*/  STL.64 [R1+0x1c0], R112 ;  /* 0x0001c07001007387 */ /* 0x000fe80000100a00 */
[----:B------:R1:W-:Y:S04]  /*182e0*/  STL.64 [R1+0x1c8], R114 ;  /* 0x0001c87201007387 */ /* 0x0003e80000100a00 */
[----:B-1----:R-:W5:Y:S04]  /*182f0*/  LDL.LU.64 R114, [R1+0xb98] ;  /* 0x000b980001727983 */ /* 0x002f680000300a00 */
[----:B------:R-:W5:Y:S04]  /*18300*/  LDL.LU.64 R112, [R1+0xb90] ;  /* 0x000b900001707983 */ /* 0x000f680000300a00 */
[----:B------:R-:W-:Y:S04]  /*18310*/  STL.64 [R1+0x1b0], R64 ;  /* 0x0001b04001007387 */ /* 0x000fe80000100a00 */
[----:B------:R1:W-:Y:S04]  /*18320*/  STL.64 [R1+0x1b8], R66 ;  /* 0x0001b84201007387 */ /* 0x0003e80000100a00 */
[----:B-1----:R-:W2:Y:S04]  /*18330*/  LDL.LU.64 R66, [R1+0xb88] ;  /* 0x000b880001427983 */ /* 0x002ea80000300a00 */
[----:B------:R-:W2:Y:S04]  /*18340*/  LDL.LU.64 R64, [R1+0xb80] ;  /* 0x000b800001407983 */ /* 0x000ea80000300a00 */
        /* <DEDUP_REMOVED lines=8> */
[----:B------:R-:W2:Y:S04]  /*183d0*/  LDL.LU.64 R18, [R1+0xb58] ;  /* 0x000b580001127983 */ /* 0x000ea80000300a00 */
[----:B------:R-:W2:Y:S04]  /*183e0*/  LDL.LU.64 R16, [R1+0xb50] ;  /* 0x000b500001107983 */ /* 0x000ea80000300a00 */
[----:B------:R1:W-:Y:S04]  /*183f0*/  STL.64 [R1+0x180], R232 ;  /* 0x000180e801007387 */ /* 0x0003e80000100a00 */
[----:B------:R-:W-:Y:S04]  /*18400*/  STL.64 [R1+0x188], R234 ;  /* 0x000188ea01007387 */ /* 0x000fe80000100a00 */
[----:B-1----:R-:W2:Y:S04]  /*18410*/  LDL.LU R232, [R1] ;  /* 0x0000000001e87983 */ /* 0x002ea80000300800 */
[----:B------:R-:W-:Y:S04]  /*18420*/  STL.64 [R1+0x170], R40 ;  /* 0x0001702801007387 */ /* 0x000fe80000100a00 */
[----:B------:R1:W-:Y:S04]  /*18430*/  STL.64 [R1+0x178], R42 ;  /* 0x0001782a01007387 */ /* 0x0003e80000100a00 */
[----:B-1----:R-:W3:Y:S04]  /*18440*/  LDL.LU.64 R42, [R1+0xb48] ;  /* 0x000b4800012a7983 */ /* 0x002ee80000300a00 */
[----:B------:R-:W3:Y:S04]  /*18450*/  LDL.LU.64 R40, [R1+0xb40] ;  /* 0x000b400001287983 */ /* 0x000ee80000300a00 */
        /* <DEDUP_REMOVED lines=18> */
[----:B-1----:R-:W5:Y:S04]  /*18580*/  LDL.LU.64 R242, [R1+0xaf8] ;  /* 0x000af80001f27983 */ /* 0x002f680000300a00 */
[----:B------:R-:W5:Y:S01]  /*18590*/  LDL.LU.64 R240, [R1+0xaf0] ;  /* 0x000af00001f07983 */ /* 0x000f620000300a00 */
[----:B------:R-:W-:-:S02]  /*185a0*/  IMAD.MOV.U32 R233, RZ, RZ, R3 ;  /* 0x000000ffffe97224 */ /* 0x000fc400078e0003 */
[----:B------:R-:W-:Y:S02]  /*185b0*/  IMAD.MOV.U32 R234, RZ, RZ, R2 ;  /* 0x000000ffffea7224 */ /* 0x000fe400078e0002 */
[----:B------:R-:W-:Y:S02]  /*185c0*/  IMAD.MOV.U32 R235, RZ, RZ, R0 ;  /* 0x000000ffffeb7224 */ /* 0x000fe400078e0000 */
[----:B------:R-:W-:Y:S02]  /*185d0*/  IMAD.MOV.U32 R134, RZ, RZ, R152 ;  /* 0x000000ffff867224 */ /* 0x000fe400078e0098 */
[----:B------:R-:W-:Y:S02]  /*185e0*/  IMAD.MOV.U32 R135, RZ, RZ, R153 ;  /* 0x000000ffff877224 */ /* 0x000fe400078e0099 */
[----:B------:R-:W-:Y:S02]  /*185f0*/  IMAD.MOV.U32 R130, RZ, RZ, R154 ;  /* 0x000000ffff827224 */ /* 0x000fe400078e009a */
[----:B------:R-:W-:Y:S01]  /*18600*/  IMAD.MOV.U32 R131, RZ, RZ, R155 ;  /* 0x000000ffff837224 */ /* 0x000fe200078e009b */
[----:B--2---:R-:W-:Y:S11]  /*18610*/  HMMA.1688.F32.TF32 R232, R236, R146, R232 ;  /* 0x00000092ece8723c */ /* 0x004ff600000810e8 */
[----:B------:R-:W-:Y:S11]  /*18620*/  @!UPT UIADD3 URZ, URZ, URZ, URZ ;  /* 0x0000003f3f3ff290 */ /* 0x000ff6000fffe03f */
[----:B------:R-:W-:Y:S01]  /*18630*/  @!UPT UIADD3 URZ, URZ, URZ, URZ ;  /* 0x0000003f3f3ff290 */ /* 0x000fe2000fffe03f */
[----:B------:R-:W-:Y:S04]  /*18640*/  STL.64 [R1+0x60], R232 ;  /* 0x000060e801007387 */ /* 0x000fe80000100a00 */
[----:B------:R1:W-:Y:S01]  /*18650*/  STL.64 [R1+0x68], R234 ;  /* 0x000068ea01007387 */ /* 0x0003e20000100a00 */
[C---:B---3--:R-:W-:Y:S08]  /*18660*/  HMMA.1688.F32.TF32 R216, R244.reuse, R28, R216 ;  /* 0x0000001cf4d8723c */ /* 0x048ff000000810d8 */
[C---:B----4-:R-:W-:Y:S08]  /*18670*/  HMMA.1688.F32.TF32 R224, R244.reuse, R24, R224 ;  /* 0x00000018f4e0723c */ /* 0x050ff000000810e0 */
[----:B-----5:R-:W-:Y:S08]  /*18680*/  HMMA.1688.F32.TF32 R228, R244, R72, R228 ;  /* 0x00000048f4e4723c */ /* 0x020ff000000810e4 */
[----:B-1----:R-:W-:Y:S01]  /*18690*/  HMMA.1688.F32.TF32 R232, R236, R142, R240 ;  /* 0x0000008eece8723c */ /* 0x002fe200000810f0 */
[----:B------:R-:W-:-:S06]  /*186a0*/  IMAD.MOV.U32 R54, RZ, RZ, R218 ;  /* 0x000000ffff367224 */ /* 0x000fcc00078e00da */
[----:B------:R-:W-:Y:S02]  /*186b0*/  IMAD.MOV.U32 R236, RZ, RZ, R8 ;  /* 0x000000ffffec7224 */ /* 0x000fe400078e0008 */
[----:B------:R-:W-:Y:S02]  /*186c0*/  IMAD.MOV.U32 R237, RZ, RZ, R9 ;  /* 0x000000ffffed7224 */ /* 0x000fe400078e0009 */
[----:B------:R-:W-:Y:S02]  /*186d0*/  IMAD.MOV.U32 R238, RZ, RZ, R10 ;  /* 0x000000ffffee7224 */ /* 0x000fe400078e000a */
[----:B------:R-:W-:-:S10]  /*186e0*/  IMAD.MOV.U32 R239, RZ, RZ, R11 ;  /* 0x000000ffffef7224 */ /* 0x000fd400078e000b */
[----:B------:R-:W-:Y:S04]  /*186f0*/  STL.64 [R1+0x50], R232 ;  /* 0x000050e801007387 */ /* 0x000fe80000100a00 */
[----:B------:R-:W-:Y:S04]  /*18700*/  STL [R1+0x58], R234 ;  /* 0x000058ea01007387 */ /* 0x000fe80000100800 */
[----:B------:R-:W-:Y:S04]  /*18710*/  STL.64 [R1+0x110], R228 ;  /* 0x000110e401007387 */ /* 0x000fe80000100a00 */
[----:B------:R-:W-:Y:S04]  /*18720*/  STL.64 [R1+0x118], R230 ;  /* 0x000118e601007387 */ /* 0x000fe80000100a00 */
[----:B------:R-:W-:Y:S04]  /*18730*/  STL.64 [R1+0x100], R224 ;  /* 0x000100e001007387 */ /* 0x000fe80000100a00 */
[----:B------:R-:W-:Y:S04]  /*18740*/  STL.64 [R1+0x108], R226 ;  /* 0x000108e201007387 */ /* 0x000fe80000100a00 */
[----:B------:R1:W-:Y:S04]  /*18750*/  STL.64 [R1+0xb0], R216 ;  /* 0x0000b0d801007387 */ /* 0x0003e80000100a00 */
[----:B------:R-:W2:Y:S04]  /*18760*/  LDL R243, [R1+0x258] ;  /* 0x0002580001f37983 */ /* 0x000ea80000100800 */
[----:B------:R-:W3:Y:S04]  /*18770*/  LDL R241, [R1+0x250] ;  /* 0x0002500001f17983 */ /* 0x000ee80000100800 */
[----:B------:R-:W4:Y:S01]  /*18780*/  LDL R242, [R1+0x254] ;  /* 0x0002540001f27983 */ /* 0x000f220000100800 */
[----:B-1----:R-:W-:-:S03]  /*18790*/  IMAD.MOV.U32 R216, RZ, RZ, R4 ;  /* 0x000000ffffd87224 */ /* 0x002fc600078e0004 */
[----:B------:R-:W5:Y:S01]  /*187a0*/  LDL.LU R8, [R1+0xaec] ;  /* 0x000aec0001087983 */ /* 0x000f620000300800 */
[----:B------:R-:W-:-:S03]  /*187b0*/  IMAD.MOV.U32 R217, RZ, RZ, R5 ;  /* 0x000000ffffd97224 */ /* 0x000fc600078e0005 */
[----:B------:R-:W5:Y:S01]  /*187c0*/  LDL.LU R9, [R1+0xae8] ;  /* 0x000ae80001097983 */ /* 0x000f620000300800 */
[----:B------:R-:W-:-:S03]  /*187d0*/  IMAD.MOV.U32 R55, RZ, RZ, R219 ;  /* 0x000000ffff377224 */ /* 0x000fc600078e00db */
[----:B------:R-:W5:Y:S01]  /*187e0*/  LDL.LU R10, [R1+0xae4] ;  /* 0x000ae400010a7983 */ /* 0x000f620000300800 */
[----:B------:R-:W-:-:S03]  /*187f0*/  IMAD.MOV.U32 R218, RZ, RZ, R6 ;  /* 0x000000ffffda7224 */ /* 0x000fc600078e0006 */
[----:B------:R-:W5:Y:S01]  /*18800*/  LDL.LU R11, [R1+0xae0] ;  /* 0x000ae000010b7983 */ /* 0x000f620000300800 */
[----:B------:R-:W-:-:S03]  /*18810*/  IMAD.MOV.U32 R219, RZ, RZ, R7 ;  /* 0x000000ffffdb7224 */ /* 0x000fc600078e0007 */
        /* <DEDUP_REMOVED lines=8> */
[C---:B------:R-:W-:Y:S11]  /*188a0*/  HMMA.1688.F32.TF32 R12, R244.reuse, R32, R12 ;  /* 0x00000020f40c723c */ /* 0x040ff6000008100c */
        /* <DEDUP_REMOVED lines=13> */
[----:B------:R-:W-:Y:S01]  /*18980*/  HMMA.1688.F32.TF32 R12, R244, R56, R16 ;  /* 0x00000038f40c723c */ /* 0x000fe20000081010 */
[----:B------:R-:W-:Y:S02]  /*18990*/  IMAD.MOV.U32 R126, RZ, RZ, R145 ;  /* 0x000000ffff7e7224 */ /* 0x000fe400078e0091 */
[----:B------:R-:W-:-:S02]  /*189a0*/  IMAD.MOV.U32 R127, RZ, RZ, R144 ;  /* 0x000000ffff7f7224 */ /* 0x000fc400078e0090 */
[----:B------:R-:W-:Y:S11]  /*189b0*/  IMAD.MOV.U32 R3, RZ, RZ, R235 ;  /* 0x000000ffff037224 */ /* 0x000ff600078e00eb */
[----:B------:R-:W-:Y:S08]  /*189c0*/  @!UPT UIADD3 URZ, URZ, URZ, URZ ;  /* 0x0000003f3f3ff290 */ /* 0x000ff0000fffe03f */
[----:B------:R-:W-:Y:S02]  /*189d0*/  IMAD.MOV.U32 R38, RZ, RZ, R12 ;  /* 0x000000ffff267224 */ /* 0x000fe400078e000c */
[----:B------:R-:W-:Y:S02]  /*189e0*/  IMAD.MOV.U32 R39, RZ, RZ, R13 ;  /* 0x000000ffff277224 */ /* 0x000fe400078e000d */
[----:B------:R-:W-:Y:S02]  /*189f0*/  IMAD.MOV.U32 R34, RZ, RZ, R14 ;  /* 0x000000ffff227224 */ /* 0x000fe400078e000e */
[----:B------:R-:W-:Y:S02]  /*18a00*/  IMAD.MOV.U32 R35, RZ, RZ, R15 ;  /* 0x000000ffff237224 */ /* 0x000fe400078e000f */
[----:B------:R-:W-:Y:S01]  /*18a10*/  HMMA.1688.F32.TF32 R12, R244, R48, R20 ;  /* 0x00000030f40c723c */ /* 0x000fe20000081014 */
[----:B------:R-:W-:Y:S02]  /*18a20*/  IMAD.MOV.U32 R122, RZ, RZ, R141 ;  /* 0x000000ffff7a7224 */ /* 0x000fe400078e008d */
[----:B------:R-:W-:Y:S11]  /*18a30*/  IMAD.MOV.U32 R123, RZ, RZ, R140 ;  /* 0x000000ffff7b7224 */ /* 0x000ff600078e008c */
[----:B------:R-:W-:Y:S10]  /*18a40*/  @!UPT UIADD3 URZ, URZ, URZ, URZ ;  /* 0x0000003f3f3ff290 */ /* 0x000ff4000fffe03f */
[----:B------:R-:W-:Y:S02]  /*18a50*/  IMAD.MOV.U32 R27, RZ, RZ, R12 ;  /* 0x000000ffff1b7224 */ /* 0x000fe400078e000c */
[----:B------:R-:W-:Y:S02]  /*18a60*/  IMAD.MOV.U32 R31, RZ, RZ, R13 ;  /* 0x000000ffff1f7224 */ /* 0x000fe400078e000d */
[----:B------:R-:W-:Y:S01]  /*18a70*/  IMAD.MOV.U32 R2, RZ, RZ, R14 ;  /* 0x000000ffff027224 */ /* 0x000fe200078e000e */
[----:B------:R-:W-:Y:S01]  /*18a80*/  LDS R13, [R252+0x34180] ;  /* 0x03418000fc0d7984 */ /* 0x000fe20000000800 */
[----:B------:R-:W-:-:S03]  /*18a90*/  IMAD.MOV.U32 R0, RZ, RZ, R15 ;  /* 0x000000ffff007224 */ /* 0x000fc600078e000f */
[----:B------:R-:W-:Y:S01]  /*18aa0*/  LDS R15, [R252+0x34980] ;  /* 0x03498000fc0f7984 */ /* 0x000fe20000000800 */
[----:B------:R-:W-:Y:S01]  /*18ab0*/  HMMA.1688.F32.TF32 R224, R220, R28, R60 ;  /* 0x0000001cdce0723c */ /* 0x000fe2000008103c */
[----:B------:R-:W-:Y:S02]  /*18ac0*/  IMAD.MOV.U32 R118, RZ, RZ, R137 ;  /* 0x000000ffff767224 */ /* 0x000fe400078e0089 */
[----:B------:R-:W-:-:S05]  /*18ad0*/  IMAD.MOV.U32 R119, RZ, RZ, R136 ;  /* 0x000000ffff777224 */ /* 0x000fca00078e0088 */
[C---:B------:R-:W-:Y:S01]  /*18ae0*/  HMMA.1688.F32.TF32 R64, R220.reuse, R32, R64 ;  /* 0x00000020dc40723c */ /* 0x040fe20000081040 */
[----:B--2---:R-:W-:Y:S04]  /*18af0*/  LDS R12, [R243+0x34180] ;  /* 0x03418000f30c7984 */ /* 0x004fe80000000800 */
[----:B---3--:R-:W-:Y:S04]  /*18b00*/  LDS R144, [R241+0x34000] ;  /* 0x03400000f1907984 */ /* 0x008fe80000000800 */
[----:B------:R-:W-:Y:S04]  /*18b10*/  LDS R146, [R241+0x34800] ;  /* 0x03480000f1927984 */ /* 0x000fe80000000800 */
[----:B----4-:R-:W-:Y:S04]  /*18b20*/  LDS R145, [R242+0x34000] ;  /* 0x03400000f2917984 */ /* 0x010fe80000000800 */
[----:B------:R-:W1:Y:S04]  /*18b30*/  LDS R147, [R242+0x34800] ;  /* 0x03480000f2937984 */ /* 0x000e680000000800 */
[----:B------:R-:W-:Y:S01]  /*18b40*/  LDS R14, [R243+0x34980] ;  /* 0x03498000f30e7984 */ /* 0x000fe20000000800 */
[C---:B-----5:R-:W-:Y:S03]  /*18b50*/  HMMA.1688.F32.TF32 R228, R220.reuse, R24, R8 ;  /* 0x00000018dce4723c */ /* 0x060fe60000081008 */
[----:B------:R-:W-:Y:S04]  /*18b60*/  LDS R8, [R243+0x34100] ;  /* 0x03410000f3087984 */ /* 0x000fe80000000800 */
[----:B------:R-:W-:Y:S04]  /*18b70*/  LDS R10, [R243+0x34900] ;  /* 0x03490000f30a7984 */ /* 0x000fe80000000800 */
[----:B------:R-:W-:Y:S04]  /*18b80*/  LDS R9, [R252+0x34100] ;  /* 0x03410000fc097984 */ /* 0x000fe80000000800 */
[----:B------:R-:W-:Y:S01]  /*18b90*/  LDS R11, [R252+0x34900] ;  /* 0x03490000fc0b7984 */ /* 0x000fe20000000800 */
[----:B------:R-:W-:Y:S03]  /*18ba0*/  HMMA.1688.F32.TF32 R232, R220, R72, R4 ;  /* 0x00000048dce8723c */ /* 0x000fe60000081004 */
[----:B------:R-:W-:Y:S04]  /*18bb0*/  LDS R4, [R241+0x34080] ;  /* 0x03408000f1047984 */ /* 0x000fe80000000800 */
[----:B------:R-:W-:Y:S04]  /*18bc0*/  LDS R6, [R241+0x34880] ;  /* 0x03488000f1067984 */ /* 0x000fe80000000800 */
[----:B------:R-:W-:Y:S04]  /*18bd0*/  LDS R5, [R242+0x34080] ;  /* 0x03408000f2057984 */ /* 0x000fe80000000800 */
[----:B------:R-:W2:Y:S01]  /*18be0*/  LDS R7, [R242+0x34880] ;  /* 0x03488000f2077984 */ /* 0x000ea20000000800 */
[----:B------:R-:W-:Y:S03]  /*18bf0*/  HMMA.1688.F32.TF32 R244, R244, R52, R152 ;  /* 0x00000034f4f4723c */ /* 0x000fe60000081098 */
[----:B------:R-:W-:Y:S05]  /*18c00*/  LDS R240, [R243+0x35080] ;  /* 0x03508000f3f07984 */ /* 0x000fea0000000800 */
[C---:B-1----:R-:W-:Y:S08]  /*18c10*/  HMMA.1688.F32.TF32 R140, R144.reuse, R72, R204 ;  /* 0x00000048908c723c */ /* 0x042ff000000810cc */
[C---:B------:R-:W-:Y:S08]  /*18c20*/  HMMA.1688.F32.TF32 R164, R144.reuse, R24, R164 ;  /* 0x0000001890a4723c */ /* 0x040ff000000810a4 */
[C---:B------:R-:W-:Y:S08]  /*18c30*/  HMMA.1688.F32.TF32 R184, R144.reuse, R28, R184 ;  /* 0x0000001c90b8723c */ /* 0x040ff000000810b8 */
[C---:B------:R-:W-:Y:S08]  /*18c40*/  HMMA.1688.F32.TF32 R188, R144.reuse, R32, R188 ;  /* 0x0000002090bc723c */ /* 0x040ff000000810bc */
[C---:B------:R-:W-:Y:S08]  /*18c50*/  HMMA.1688.F32.TF32 R192, R144.reuse, R36, R192 ;  /* 0x0000002490c0723c */ /* 0x040ff000000810c0 */
[C---:B------:R-:W-:Y:S08]  /*18c60*/  HMMA.1688.F32.TF32 R152, R144.reuse, R56, R196 ;  /* 0x000000389098723c */ /* 0x040ff000000810c4 */
[----:B------:R-:W-:Y:S08]  /*18c70*/  HMMA.1688.F32.TF32 R136, R144, R48, R212 ;  /* 0x000000309088723c */ /* 0x000ff000000810d4 */
[----:B--2---:R-:W-:Y:S01]  /*18c80*/  HMMA.1688.F32.TF32 R60, R4, R72, R248 ;  /* 0x00000048043c723c */ /* 0x004fe200000810f8 */
[----:B------:R-:W-:Y:S04]  /*18c90*/  STL.64 [R1+0xa48], R246 ;  /* 0x000a48f601007387 */ /* 0x000fe80000100a00 */
[----:B------:R-:W-:Y:S03]  /*18ca0*/  LDS R196, [R241+0x34180] ;  /* 0x03418000f1c47984 */ /* 0x000fe60000000800 */
[----:B------:R-:W-:Y:S08]  /*18cb0*/  HMMA.1688.F32.TF32 R144, R144, R52, R208 ;  /* 0x000000349090723c */ /* 0x000ff000000810d0 */
[C---:B------:R-:W-:Y:S01]  /*18cc0*/  HMMA.1688.F32.TF32 R116, R4.reuse, R24, R116 ;  /* 0x000000180474723c */ /* 0x040fe20000081074 */
[----:B------:R-:W-:Y:S07]  /*18cd0*/  STL.64 [R1+0xa40], R244 ;  /* 0x000a40f401007387 */ /* 0x000fee0000100a00 */
[C---:B------:R-:W-:Y:S01]  /*18ce0*/  HMMA.1688.F32.TF32 R120, R4.reuse, R28, R120 ;  /* 0x0000001c0478723c */ /* 0x040fe20000081078 */
[----:B------:R-:W-:Y:S07]  /*18cf0*/  STL.64 [R1+0xa58], R234 ;  /* 0x000a58ea01007387 */ /* 0x000fee0000100a00 */
[C---:B------:R-:W-:Y:S01]  /*18d00*/  HMMA.1688.F32.TF32 R124, R4.reuse, R32, R124 ;  /* 0x00000020047c723c */ /* 0x040fe2000008107c */
[----:B------:R-:W-:Y:S04]  /*18d10*/  STL.64 [R1+0xa50], R232 ;  /* 0x000a50e801007387 */ /* 0x000fe80000100a00 */
[----:B------:R-:W-:Y:S03]  /*18d20*/  STL.64 [R1+0xa68], R230 ;  /* 0x000a68e601007387 */ /* 0x000fe60000100a00 */
[C---:B------:R-:W-:Y:S01]  /*18d30*/  HMMA.1688.F32.TF32 R128, R4.reuse, R36, R128 ;  /* 0x000000240480723c */ /* 0x040fe20000081080 */
[----:B------:R1:W-:Y:S04]  /*18d40*/  STL.64 [R1+0xa60], R228 ;  /* 0x000a60e401007387 */ /* 0x0003e80000100a00 */
[----:B------:R-:W-:Y:S03]  /*18d50*/  STL.64 [R1+0xa78], R226 ;  /* 0x000a78e201007387 */ /* 0x000fe60000100a00 */
[----:B------:R-:W-:Y:S01]  /*18d60*/  HMMA.1688.F32.TF32 R132, R4, R56, R132 ;  /* 0x000000380484723c */ /* 0x000fe20000081084 */
[----:B------:R-:W-:Y:S04]  /*18d70*/  STL.64 [R1+0xa70], R224 ;  /* 0x000a70e001007387 */ /* 0x000fe80000100a00 */
[----:B------:R-:W-:Y:S03]  /*18d80*/  STL.64 [R1+0xa38], R66 ;  /* 0x000a384201007387 */ /* 0x000fe60000100a00 */
[C---:B------:R-:W-:Y:S01]  /*18d90*/  HMMA.1688.F32.TF32 R76, R8.reuse, R72, R76 ;  /* 0x00000048084c723c */ /* 0x040fe2000008104c */
[----:B------:R2:W-:Y:S07]  /*18da0*/  STL.64 [R1+0xa30], R64 ;  /* 0x000a304001007387 */ /* 0x0005ee0000100a00 */
[C---:B------:R-:W-:Y:S01]  /*18db0*/  HMMA.1688.F32.TF32 R80, R8.reuse, R24, R80 ;  /* 0x000000180850723c */ /* 0x040fe20000081050 */
[----:B------:R-:W-:Y:S07]  /*18dc0*/  STL [R1+0xa28], R145 ;  /* 0x000a289101007387 */ /* 0x000fee0000100800 */
[C---:B------:R-:W-:Y:S01]  /*18dd0*/  HMMA.1688.F32.TF32 R84, R8.reuse, R28, R84 ;  /* 0x0000001c0854723c */ /* 0x040fe20000081054 */
[----:B------:R-:W-:Y:S07]  /*18de0*/  STL [R1+0xa24], R146 ;  /* 0x000a249201007387 */ /* 0x000fee0000100800 */
[C---:B------:R-:W-:Y:S01]  /*18df0*/  HMMA.1688.F32.TF32 R88, R8.reuse, R32, R88 ;  /* 0x000000200858723c */ /* 0x040fe20000081058 */
[----:B------:R-:W-:Y:S07]  /*18e00*/  STL [R1+0xa20], R147 ;  /* 0x000a209301007387 */ /* 0x000fee0000100800 */
[C---:B------:R-:W-:Y:S08]  /*18e10*/  HMMA.1688.F32.TF32 R92, R8.reuse, R36, R92 ;  /* 0x00000024085c723c */ /* 0x040ff0000008105c */
[C---:B------:R-:W-:Y:S08]  /*18e20*/  HMMA.1688.F32.TF32 R96, R8.reuse, R56, R96 ;  /* 0x000000380860723c */ /* 0x040ff00000081060 */
[C---:B------:R-:W-:Y:S08]  /*18e30*/  HMMA.1688.F32.TF32 R100, R8.reuse, R48, R100 ;  /* 0x000000300864723c */ /* 0x040ff00000081064 */
[----:B------:R-:W-:Y:S01]  /*18e40*/  HMMA.1688.F32.TF32 R104, R8, R52, R104 ;  /* 0x000000340868723c */ /* 0x000fe20000081068 */
[----:B------:R-:W-:Y:S04]  /*18e50*/  STL [R1+0xa1c], R61 ;  /* 0x000a1c3d01007387 */ /* 0x000fe80000100800 */
[----:B------:R-:W-:Y:S03]  /*18e60*/  LDS R198, [R241+0x34980] ;  /* 0x03498000f1c67984 */ /* 0x000fe60000000800 */
[C---:B------:R-:W-:Y:S01]  /*18e70*/  HMMA.1688.F32.TF32 R172, R12.reuse, R72, R172 ;  /* 0x000000480cac723c */ /* 0x040fe200000810ac */
[----:B------:R-:W-:Y:S04]  /*18e80*/  LDS R197, [R242+0x34180] ;  /* 0x03418000f2c57984 */ /* 0x000fe80000000800 */
[----:B------:R-:W3:Y:S03]  /*18e90*/  LDS R199, [R242+0x34980] ;  /* 0x03498000f2c77984 */ /* 0x000ee60000000800 */
[C---:B------:R-:W-:Y:S08]  /*18ea0*/  HMMA.1688.F32.TF32 R8, R12.reuse, R24, R44 ;  /* 0x000000180c08723c */ /* 0x040ff0000008102c */
[C---:B------:R-:W-:Y:S08]  /*18eb0*/  HMMA.1688.F32.TF32 R148, R12.reuse, R28, R148 ;  /* 0x0000001c0c94723c */ /* 0x040ff00000081094 */
[C---:B------:R-:W-:Y:S08]  /*18ec0*/  HMMA.1688.F32.TF32 R176, R12.reuse, R32, R176 ;  /* 0x000000200cb0723c */ /* 0x040ff000000810b0 */
[C---:B------:R-:W-:Y:S08]  /*18ed0*/  HMMA.1688.F32.TF32 R180, R12.reuse, R36, R180 ;  /* 0x000000240cb4723c */ /* 0x040ff000000810b4 */
[C---:B------:R-:W-:Y:S08]  /*18ee0*/  HMMA.1688.F32.TF32 R156, R12.reuse, R56, R156 ;  /* 0x000000380c9c723c */ /* 0x040ff0000008109c */
[C---:B------:R-:W-:Y:S08]  /*18ef0*/  HMMA.1688.F32.TF32 R160, R12.reuse, R48, R160 ;  /* 0x000000300ca0723c */ /* 0x040ff000000810a0 */
[----:B------:R-:W-:Y:S01]  /*18f00*/  HMMA.1688.F32.TF32 R200, R12, R52, R200 ;  /* 0x000000340cc8723c */ /* 0x000fe200000810c8 */
[----:B------:R-:W-:Y:S07]  /*18f10*/  STL [R1+0xa18], R62 ;  /* 0x000a183e01007387 */ /* 0x000fee0000100800 */
[C---:B------:R-:W-:Y:S01]  /*18f20*/  HMMA.1688.F32.TF32 R12, R4.reuse, R48, R216 ;  /* 0x00000030040c723c */ /* 0x040fe200000810d8 */
[----:B------:R-:W-:Y:S07]  /*18f30*/  STL [R1+0xa14], R63 ;  /* 0x000a143f01007387 */ /* 0x000fee0000100800 */
[----:B------:R-:W-:Y:S01]  /*18f40*/  HMMA.1688.F32.TF32 R4, R4, R52, R236 ;  /* 0x000000340404723c */ /* 0x000fe200000810ec */
        /* <DEDUP_REMOVED lines=17> */
[----:B------:R-:W3:Y:S04]  /*19060*/  LDL.LU R20, [R1+0x170] ;  /* 0x0001700001147983 */ /* 0x000ee80000300800 */
[----:B------:R-:W3:Y:S04]  /*19070*/  LDL.LU R21, [R1+0x174] ;  /* 0x0001740001157983 */ /* 0x000ee80000300800 */
[----:B------:R-:W3:Y:S04]  /*19080*/  LDL.LU R22, [R1+0x178] ;  /* 0x0001780001167983 */ /* 0x000ee80000300800 */
[----:B------:R-:W3:Y:S04]  /*19090*/  LDL.LU R23, [R1+0x17c] ;  /* 0x00017c0001177983 */ /* 0x000ee80000300800 */
[----:B------:R-:W4:Y:S04]  /*190a0*/  LDL.LU R216, [R1+0x190] ;  /* 0x0001900001d87983 */ /* 0x000f280000300800 */
[----:B------:R-:W4:Y:S04]  /*190b0*/  LDL.LU R217, [R1+0x194] ;  /* 0x0001940001d97983 */ /* 0x000f280000300800 */
[----:B------:R-:W4:Y:S04]  /*190c0*/  LDL.LU R218, [R1+0x198] ;  /* 0x0001980001da7983 */ /* 0x000f280000300800 */
[----:B------:R-:W4:Y:S04]  /*190d0*/  LDL.LU R219, [R1+0x19c] ;  /* 0x00019c0001db7983 */ /* 0x000f280000300800 */
[----:B-1----:R-:W5:Y:S04]  /*190e0*/  LDL.LU R228, [R1+0x1b0] ;  /* 0x0001b00001e47983 */ /* 0x002f680000300800 */
[----:B------:R-:W5:Y:S04]  /*190f0*/  LDL.LU R229, [R1+0x1b4] ;  /* 0x0001b40001e57983 */ /* 0x000f680000300800 */
[----:B------:R-:W5:Y:S04]  /*19100*/  LDL.LU R230, [R1+0x1b8] ;  /* 0x0001b80001e67983 */ /* 0x000f680000300800 */
[----:B------:R-:W5:Y:S04]  /*19110*/  LDL.LU R231, [R1+0x1bc] ;  /* 0x0001bc0001e77983 */ /* 0x000f680000300800 */
[----:B------:R-:W4:Y:S04]  /*19120*/  LDL.LU R44, [R1+0x1d0] ;  /* 0x0001d000012c7983 */ /* 0x000f280000300800 */
        /* <DEDUP_REMOVED lines=23> */
[----:B--2---:R-:W2:Y:S04]  /*192a0*/  LDL.LU R64, [R1+0x150] ;  /* 0x0001500001407983 */ /* 0x004ea80000300800 */
[----:B------:R-:W2:Y:S04]  /*192b0*/  LDL.LU R65, [R1+0x154] ;  /* 0x0001540001417983 */ /* 0x000ea80000300800 */
        /* <DEDUP_REMOVED lines=13> */
[----:B------:R-:W2:Y:S01]  /*19390*/  LDL.LU R247, [R1+0x13c] ;  /* 0x00013c0001f77983 */ /* 0x000ea20000300800 */
[C---:B------:R-:W-:Y:S03]  /*193a0*/  HMMA.1688.F32.TF32 R112, R220.reuse, R36, R112 ;  /* 0x00000024dc70723c */ /* 0x040fe60000081070 */
[----:B------:R-:W-:Y:S04]  /*193b0*/  LDS R236, [R243+0x35000] ;  /* 0x03500000f3ec7984 */ /* 0x000fe80000000800 */
[----:B------:R-:W-:Y:S01]  /*193c0*/  LDS R238, [R243+0x35800] ;  /* 0x03580000f3ee7984 */ /* 0x000fe20000000800 */
[C---:B------:R-:W-:Y:S03]  /*193d0*/  HMMA.1688.F32.TF32 R68, R220.reuse, R56, R68 ;  /* 0x00000038dc44723c */ /* 0x040fe60000081044 */
[----:B------:R-:W-:Y:S04]  /*193e0*/  LDS R237, [R252+0x35000] ;  /* 0x03500000fced7984 */ /* 0x000fe80000000800 */
[----:B------:R-:W-:Y:S01]  /*193f0*/  LDS R239, [R252+0x35800] ;  /* 0x03580000fcef7984 */ /* 0x000fe20000000800 */
[C---:B------:R-:W-:Y:S08]  /*19400*/  HMMA.1688.F32.TF32 R168, R220.reuse, R48, R168 ;  /* 0x00000030dca8723c */ /* 0x040ff000000810a8 */
[----:B------:R-:W-:Y:S01]  /*19410*/  HMMA.1688.F32.TF32 R108, R220, R52, R108 ;  /* 0x00000034dc6c723c */ /* 0x000fe2000008106c */
[----:B------:R-:W-:Y:S04]  /*19420*/  LDS R220, [R241+0x34100] ;  /* 0x03410000f1dc7984 */ /* 0x000fe80000000800 */
[----:B------:R-:W-:Y:S04]  /*19430*/  LDS R222, [R241+0x34900] ;  /* 0x03490000f1de7984 */ /* 0x000fe80000000800 */
[----:B------:R-:W-:Y:S04]  /*19440*/  LDS R221, [R242+0x34100] ;  /* 0x03410000f2dd7984 */ /* 0x000fe80000000800 */
[----:B------:R-:W5:Y:S04]  /*19450*/  LDS R223, [R242+0x34900] ;  /* 0x03490000f2df7984 */ /* 0x000f680000000800 */
[----:B------:R-:W-:Y:S04]  /*19460*/  LDS R242, [R243+0x35880] ;  /* 0x03588000f3f27984 */ /* 0x000fe80000000800 */
[----:B------:R-:W-:Y:S04]  /*19470*/  LDS R241, [R252+0x35080] ;  /* 0x03508000fcf17984 */ /* 0x000fe80000000800 */
[----:B------:R-:W1:Y:S01]  /*19480*/  LDS R243, [R252+0x35880] ;  /* 0x03588000fcf37984 */ /* 0x000e620000000800 */
[----:B---3--:R-:W-:Y:S08]  /*19490*/  HMMA.1688.F32.TF32 R20, R196, R72, R20 ;  /* 0x00000048c414723c */ /* 0x008ff00000081014 */
[C---:B-----5:R-:W-:Y:S08]  /*194a0*/  HMMA.1688.F32.TF32 R208, R220.reuse, R36, R228 ;  /* 0x00000024dcd0723c */ /* 0x060ff000000810e4 */
[C---:B----4-:R-:W-:Y:S08]  /*194b0*/  HMMA.1688.F32.TF32 R16, R220.reuse, R72, R16 ;  /* 0x00000048dc10723c */ /* 0x050ff00000081010 */
[C---:B------:R-:W-:Y:S08]  /*194c0*/  HMMA.1688.F32.TF32 R44, R220.reuse, R28, R44 ;  /* 0x0000001cdc2c723c */ /* 0x040ff0000008102c */
[----:B------:R-:W-:Y:S07]  /*194d0*/  HMMA.1688.F32.TF32 R40, R220, R24, R40 ;  /* 0x00000018dc28723c */ /* 0x000fee0000081028 */
[----:B------:R-:W-:Y:S04]  /*194e0*/  STL [R1+0x9cc], R19 ;  /* 0x0009cc1301007387 */ /* 0x000fe80000100800 */
[----:B------:R-:W3:Y:S04]  /*194f0*/  LDL.LU R228, [R1+0x120] ;  /* 0x0001200001e47983 */ /* 0x000ee80000300800 */
[----:B------:R-:W3:Y:S04]  /*19500*/  LDL.LU R229, [R1+0x124] ;  /* 0x0001240001e57983 */ /* 0x000ee80000300800 */
[----:B------:R-:W3:Y:S04]  /*19510*/  LDL.LU R230, [R1+0x128] ;  /* 0x0001280001e67983 */ /* 0x000ee80000300800 */
[----:B------:R-:W3:Y:S01]  /*19520*/  LDL.LU R231, [R1+0x12c] ;  /* 0x00012c0001e77983 */ /* 0x000ee20000300800 */
[C---:B--2---:R-:W-:Y:S08]  /*19530*/  HMMA.1688.F32.TF32 R64, R196.reuse, R28, R64 ;  /* 0x0000001cc440723c */ /* 0x044ff00000081040 */
[C---:B------:R-:W-:Y:S11]  /*19540*/  HMMA.1688.F32.TF32 R248, R196.reuse, R24, R248 ;  /* 0x00000018c4f8723c */ /* 0x040ff600000810f8 */
[----:B------:R-:W-:Y:S05]  /*19550*/  @!UPT UIADD3 URZ, URZ, URZ, URZ ;  /* 0x0000003f3f3ff290 */ /* 0x000fea000fffe03f */
[----:B------:R-:W-:Y:S02]  /*19560*/  IMAD.MOV.U32 R29, RZ, RZ, R64 ;  /* 0x000000ffff1d7224 */ /* 0x000fe400078e0040 */
[----:B------:R-:W-:Y:S02]  /*19570*/  IMAD.MOV.U32 R28, RZ, RZ, R65 ;  /* 0x000000ffff1c7224 */ /* 0x000fe400078e0041 */
[----:B------:R-:W-:Y:S02]  /*19580*/  IMAD.MOV.U32 R25, RZ, RZ, R66 ;  /* 0x000000ffff197224 */ /* 0x000fe400078e0042 */
[----:B------:R-:W-:Y:S02]  /*19590*/  IMAD.MOV.U32 R24, RZ, RZ, R67 ;  /* 0x000000ffff187224 */ /* 0x000fe400078e0043 */
[-C--:B------:R-:W-:Y:S08]  /*195a0*/  HMMA.1688.F32.TF32 R64, R196, R32.reuse, R224 ;  /* 0x00000020c440723c */ /* 0x080ff000000810e0 */
[C---:B------:R-:W-:Y:S08]  /*195b0*/  HMMA.1688.F32.TF32 R204, R220.reuse, R32, R204 ;  /* 0x00000020dccc723c */ /* 0x040ff000000810cc */
[C---:B------:R-:W-:Y:S08]  /*195c0*/  HMMA.1688.F32.TF32 R212, R220.reuse, R56, R212 ;  /* 0x00000038dcd4723c */ /* 0x040ff000000810d4 */
[----:B------:R-:W-:Y:S01]  /*195d0*/  HMMA.1688.F32.TF32 R216, R220, R48, R216 ;  /* 0x00000030dcd8723c */ /* 0x000fe200000810d8 */
[----:B------:R-:W-:-:S02]  /*195e0*/  IMAD.MOV.U32 R73, RZ, RZ, R64 ;  /* 0x000000ffff497224 */ /* 0x000fc400078e0040 */
[----:B------:R-:W-:-:S05]  /*195f0*/  IMAD.MOV.U32 R72, RZ, RZ, R65 ;  /* 0x000000ffff487224 */ /* 0x000fca00078e0041 */
[----:B------:R-:W-:Y:S01]  /*19600*/  HMMA.1688.F32.TF32 R220, R220, R52, R232 ;  /* 0x00000034dcdc723c */ /* 0x000fe200000810e8 */
[----:B------:R-:W2:Y:S01]  /*19610*/  LDL.LU R232, [R1+0x60] ;  /* 0x0000600001e87983 */ /* 0x000ea20000300800 */
[----:B------:R-:W-:-:S03]  /*19620*/  IMAD.MOV.U32 R33, RZ, RZ, R66 ;  /* 0x000000ffff217224 */ /* 0x000fc600078e0042 */
[----:B------:R-:W2:Y:S01]  /*19630*/  LDL.LU R233, [R1+0x64] ;  /* 0x0000640001e97983 */ /* 0x000ea20000300800 */
[----:B------:R-:W-:-:S03]  /*19640*/  IMAD.MOV.U32 R32, RZ, RZ, R67 ;  /* 0x000000ffff207224 */ /* 0x000fc600078e0043 */
[----:B------:R-:W2:Y:S01]  /*19650*/  LDL.LU R234, [R1+0x68] ;  /* 0x0000680001ea7983 */ /* 0x000ea20000300800 */
[----:B------:R-:W-:Y:S03]  /*19660*/  HMMA.1688.F32.TF32 R64, R196, R36, R244 ;  /* 0x00000024c440723c */ /* 0x000fe600000810f4 */
[----:B------:R-:W2:Y:S04]  /*19670*/  LDL.LU R235, [R1+0x6c] ;  /* 0x00006c0001eb7983 */ /* 0x000ea80000300800 */
[----:B------:R4:W-:Y:S04]  /*19680*/  STL [R1+0x9c4], R22 ;  /* 0x0009c41601007387 */ /* 0x0009e80000100800 */
[----:B------:R5:W-:Y:S04]  /*19690*/  STL [R1+0x9c0], R23 ;  /* 0x0009c01701007387 */ /* 0x000be80000100800 */
[----:B------:R-:W2:Y:S04]  /*196a0*/  LDL.LU R244, [R1+0x50] ;  /* 0x0000500001f47983 */ /* 0x000ea80000300800 */
[----:B------:R-:W2:Y:S04]  /*196b0*/  LDL.LU R245, [R1+0x54] ;  /* 0x0000540001f57983 */ /* 0x000ea80000300800 */
[----:B------:R-:W2:Y:S01]  /*196c0*/  LDL.LU R246, [R1+0x58] ;  /* 0x0000580001f67983 */ /* 0x000ea20000300800 */
[----:B----4-:R-:W-:-:S02]  /*196d0*/  IMAD.MOV.U32 R22, RZ, RZ, R64 ;  /* 0x000000ffff167224 */ /* 0x010fc400078e0040 */
[----:B-----5:R-:W-:Y:S01]  /*196e0*/  IMAD.MOV.U32 R23, RZ, RZ, R65 ;  /* 0x000000ffff177224 */ /* 0x020fe200078e0041 */
[----:B------:R-:W4:Y:S01]  /*196f0*/  LDL.LU R224, [R1+0x110] ;  /* 0x0001100001e07983 */ /* 0x000f220000300800 */
[----:B------:R-:W-:Y:S02]  /*19700*/  IMAD.MOV.U32 R37, RZ, RZ, R66 ;  /* 0x000000ffff257224 */ /* 0x000fe400078e0042 */
[----:B------:R-:W-:Y:S01]  /*19710*/  IMAD.MOV.U32 R36, RZ, RZ, R67 ;  /* 0x000000ffff247224 */ /* 0x000fe200078e0043 */
[----:B------:R-:W4:Y:S01]  /*19720*/  LDL.LU R225, [R1+0x114] ;  /* 0x0001140001e17983 */ /* 0x000f220000300800 */
[----:B------:R-:W-:-:S03]  /*19730*/  IMAD.MOV.U32 R247, RZ, RZ, R3 ;  /* 0x000000fffff77224 */ /* 0x000fc600078e0003 */
[----:B------:R-:W4:Y:S04]  /*19740*/  LDL.LU R226, [R1+0x118] ;  /* 0x0001180001e27983 */ /* 0x000f280000300800 */
[----:B------:R-:W4:Y:S04]  /*19750*/  LDL.LU R227, [R1+0x11c] ;  /* 0x00011c0001e37983 */ /* 0x000f280000300800 */
[----:B------:R-:W5:Y:S04]  /*19760*/  LDL.LU R120, [R1+0x100] ;  /* 0x0001000001787983 */ /* 0x000f680000300800 */
[----:B------:R-:W5:Y:S04]  /*19770*/  LDL.LU R121, [R1+0x104] ;  /* 0x0001040001797983 */ /* 0x000f680000300800 */
[----:B------:R-:W5:Y:S04]  /*19780*/  LDL.LU R122, [R1+0x108] ;  /* 0x00010800017a7983 */ /* 0x000f680000300800 */
[----:B------:R-:W5:Y:S01]  /*19790*/  LDL.LU R123, [R1+0x10c] ;  /* 0x00010c00017b7983 */ /* 0x000f620000300800 */
[----:B---3--:R-:W-:Y:S03]  /*197a0*/  HMMA.1688.F32.TF32 R64, R196, R56, R228 ;  /* 0x00000038c440723c */ /* 0x008fe600000810e4 */
[----:B------:R-:W3:Y:S04]  /*197b0*/  LDL.LU R228, [R1+0xb0] ;  /* 0x0000b00001e47983 */ /* 0x000ee80000300800 */
[----:B------:R-:W3:Y:S11]  /*197c0*/  LDL.LU R229, [R1+0xb4] ;  /* 0x0000b40001e57983 */ /* 0x000ef60000300800 */
[----:B------:R-:W-:Y:S06]  /*197d0*/  @!UPT UIADD3 URZ, URZ, URZ, URZ ;  /* 0x0000003f3f3ff290 */ /* 0x000fec000fffe03f */
[----:B------:R-:W-:Y:S02]  /*197e0*/  IMAD.MOV.U32 R19, RZ, RZ, R64 ;  /* 0x000000ffff137224 */ /* 0x000fe400078e0040 */
[----:B------:R-:W-:Y:S02]  /*197f0*/  IMAD.MOV.U32 R3, RZ, RZ, R65 ;  /* 0x000000ffff037224 */ /* 0x000fe400078e0041 */
[----:B------:R-:W-:Y:S02]  /*19800*/  IMAD.MOV.U32 R57, RZ, RZ, R66 ;  /* 0x000000ffff397224 */ /* 0x000fe400078e0042 */
[----:B------:R-:W-:Y:S02]  /*19810*/  IMAD.MOV.U32 R56, RZ, RZ, R67 ;  /* 0x000000ffff387224 */ /* 0x000fe400078e0043 */
[----:B------:R-:W-:Y:S02]  /*19820*/  IMAD.MOV.U32 R230, RZ, RZ, R54 ;  /* 0x000000ffffe67224 */ /* 0x000fe400078e0036 */
[----:B------:R-:W3:Y:S01]  /*19830*/  LDL.LU R54, [R1+0xabc] ;  /* 0x000abc0001367983 */ /* 0x000ee20000300800 */
[----:B------:R-:W-:-:S03]  /*19840*/  IMAD.MOV.U32 R231, RZ, RZ, R55 ;  /* 0x000000ffffe77224 */ /* 0x000fc600078e0037 */
[----:B------:R-:W3:Y:S01]  /*19850*/  LDL.LU R55, [R1+0xab8] ;  /* 0x000ab80001377983 */ /* 0x000ee20000300800 */
[C---:B--2---:R-:W-:Y:S08]  /*19860*/  HMMA.1688.F32.TF32 R64, R196.reuse, R48, R232 ;  /* 0x00000030c440723c */ /* 0x044ff000000810e8 */
[----:B------:R-:W-:Y:S01]  /*19870*/  HMMA.1688.F32.TF32 R196, R196, R52, R244 ;  /* 0x00000034c4c4723c */ /* 0x000fe200000810f4 */
[----:B------:R-:W-:-:S02]  /*19880*/  IMAD.MOV.U32 R232, RZ, RZ, R50 ;  /* 0x000000ffffe87224 */ /* 0x000fc400078e0032 */
[----:B------:R-:W2:Y:S01]  /*19890*/  LDL.LU R50, [R1+0xab4] ;  /* 0x000ab40001327983 */ /* 0x000ea20000300800 */
[----:B------:R-:W-:Y:S02]  /*198a0*/  IMAD.MOV.U32 R233, RZ, RZ, R51 ;  /* 0x000000ffffe97224 */ /* 0x000fe400078e0033 */
[----:B------:R-:W-:Y:S01]  /*198b0*/  IMAD.MOV.U32 R234, RZ, RZ, R58 ;  /* 0x000000ffffea7224 */ /* 0x000fe200078e003a */
[----:B------:R-:W2:Y:S09]  /*198c0*/  LDL.LU R51, [R1+0xab0] ;  /* 0x000ab00001337983 */ /* 0x000eb20000300800 */
[----:B------:R-:W-:-:S02]  /*198d0*/  IMAD.MOV.U32 R15, RZ, RZ, R64 ;  /* 0x000000ffff0f7224 */ /* 0x000fc400078e0040 */
[----:B------:R-:W-:Y:S01]  /*198e0*/  IMAD.MOV.U32 R235, RZ, RZ, R59 ;  /* 0x000000ffffeb7224 */ /* 0x000fe200078e003b */
[----:B------:R-:W3:Y:S01]  /*198f0*/  LDL.LU R58, [R1+0xaac] ;  /* 0x000aac00013a7983 */ /* 0x000ee20000300800 */
[----:B------:R-:W-:Y:S02]  /*19900*/  IMAD.MOV.U32 R7, RZ, RZ, R65 ;  /* 0x000000ffff077224 */ /* 0x000fe400078e0041 */
[----:B------:R-:W-:Y:S01]  /*19910*/  IMAD.MOV.U32 R64, RZ, RZ, R38 ;  /* 0x000000ffff407224 */ /* 0x000fe200078e0026 */
[----:B------:R-:W3:Y:S01]  /*19920*/  LDL.LU R59, [R1+0xaa8] ;  /* 0x000aa800013b7983 */ /* 0x000ee20000300800 */
[----:B------:R-:W-:Y:S02]  /*19930*/  IMAD.MOV.U32 R49, RZ, RZ, R66 ;  /* 0x000000ffff317224 */ /* 0x000fe400078e0042 */
[----:B------:R-:W-:Y:S01]  /*19940*/  IMAD.MOV.U32 R65, RZ, RZ, R39 ;  /* 0x000000ffff417224 */ /* 0x000fe200078e0027 */
[----:B------:R-:W4:Y:S01]  /*19950*/  LDL.LU R38, [R1+0xaa4] ;  /* 0x000aa40001267983 */ /* 0x000f220000300800 */
[----:B------:R-:W-:-:S02]  /*19960*/  IMAD.MOV.U32 R48, RZ, RZ, R67 ;  /* 0x000000ffff307224 */ /* 0x000fc400078e0043 */
[----:B------:R-:W-:Y:S01]  /*19970*/  IMAD.MOV.U32 R66, RZ, RZ, R34 ;  /* 0x000000ffff427224 */ /* 0x000fe200078e0022 */
[----:B------:R-:W4:Y:S01]  /*19980*/  LDL.LU R39, [R1+0xaa0] ;  /* 0x000aa00001277983 */ /* 0x000f220000300800 */
[----:B------:R-:W-:Y:S02]  /*19990*/  IMAD.MOV.U32 R67, RZ, RZ, R35 ;  /* 0x000000ffff437224 */ /* 0x000fe400078e0023 */
[----:B------:R-:W-:Y:S01]  /*199a0*/  IMAD.MOV.U32 R135, RZ, RZ, R196 ;  /* 0x000000ffff877224 */ /* 0x000fe200078e00c4 */
[----:B------:R-:W5:Y:S01]  /*199b0*/  LDL.LU R34, [R1+0xa9c] ;  /* 0x000a9c0001227983 */ /* 0x000f620000300800 */
[----:B------:R-:W-:Y:S02]  /*199c0*/  IMAD.MOV.U32 R14, RZ, RZ, R197 ;  /* 0x000000ffff0e7224 */ /* 0x000fe400078e00c5 */
[----:B------:R-:W-:Y:S01]  /*199d0*/  IMAD.MOV.U32 R196, RZ, RZ, R74 ;  /* 0x000000ffffc47224 */ /* 0x000fe200078e004a */
[----:B------:R-:W5:Y:S01]  /*199e0*/  LDL.LU R35, [R1+0xa98] ;  /* 0x000a980001237983 */ /* 0x000f620000300800 */
[----:B------:R-:W-:-:S02]  /*199f0*/  IMAD.MOV.U32 R53, RZ, RZ, R198 ;  /* 0x000000ffff357224 */ /* 0x000fc400078e00c6 */
[----:B------:R-:W-:Y:S01]  /*19a00*/  IMAD.MOV.U32 R197, RZ, RZ, R75 ;  /* 0x000000ffffc57224 */ /* 0x000fe200078e004b */
[----:B------:R-:W5:Y:S01]  /*19a10*/  LDL.LU R74, [R1+0xa94] ;  /* 0x000a9400014a7983 */ /* 0x000f620000300800 */
[----:B------:R-:W-:Y:S02]  /*19a20*/  IMAD.MOV.U32 R52, RZ, RZ, R199 ;  /* 0x000000ffff347224 */ /* 0x000fe400078e00c7 */
        /* <DEDUP_REMOVED lines=10> */
[----:B------:R-:W-:-:S07]  /*19ad0*/  IMAD.MOV.U32 R247, RZ, RZ, R0 ;  /* 0x000000fffff77224 */ /* 0x000fce00078e0000 */
[C---:B--2---:R-:W-:Y:S08]  /*19ae0*/  HMMA.1688.F32.TF32 R244, R236.reuse, R50, R244 ;  /* 0x00000032ecf4723c */ /* 0x044ff000000810f4 */
[C---:B---3--:R-:W-:Y:S08]  /*19af0*/  HMMA.1688.F32.TF32 R64, R236.reuse, R58, R64 ;  /* 0x0000003aec40723c */ /* 0x048ff00000081040 */
[C---:B----4-:R-:W-:Y:S08]  /*19b00*/  HMMA.1688.F32.TF32 R196, R236.reuse, R38, R196 ;  /* 0x00000026ecc4723c */ /* 0x050ff000000810c4 */
[C---:B-----5:R-:W-:Y:S08]  /*19b10*/  HMMA.1688.F32.TF32 R232, R236.reuse, R34, R232 ;  /* 0x00000022ece8723c */ /* 0x060ff000000810e8 */
[C---:B------:R-:W-:Y:S08]  /*19b20*/  HMMA.1688.F32.TF32 R224, R236.reuse, R74, R224 ;  /* 0x0000004aece0723c */ /* 0x040ff000000810e0 */
[C---:B------:R-:W-:Y:S08]  /*19b30*/  HMMA.1688.F32.TF32 R120, R236.reuse, R26, R120 ;  /* 0x0000001aec78723c */ /* 0x040ff00000081078 */
[----:B------:R-:W-:Y:S08]  /*19b40*/  HMMA.1688.F32.TF32 R228, R236, R30, R228 ;  /* 0x0000001eece4723c */ /* 0x000ff000000810e4 */
[----:B------:R-:W-:-:S02]  /*19b50*/  IMAD.MOV.U32 R133, RZ, RZ, R226 ;  /* 0x000000ffff857224 */ /* 0x000fc400078e00e2 */
[----:B------:R-:W-:Y:S02]  /*19b60*/  IMAD.MOV.U32 R134, RZ, RZ, R227 ;  /* 0x000000ffff867224 */ /* 0x000fe400078e00e3 */
[----:B------:R-:W-:Y:S01]  /*19b70*/  IMAD.MOV.U32 R130, RZ, RZ, R224 ;  /* 0x000000ffff827224 */ /* 0x000fe200078e00e0 */
[----:B------:R-:W2:Y:S01]  /*19b80*/  LDL.LU.64 R226, [R1+0xa78] ;  /* 0x000a780001e27983 */ /* 0x000ea20000300a00 */
[----:B------:R-:W-:-:S03]  /*19b90*/  IMAD.MOV.U32 R131, RZ, RZ, R225 ;  /* 0x000000ffff837224 */ /* 0x000fc600078e00e1 */
[----:B------:R-:W2:Y:S01]  /*19ba0*/  LDL.LU.64 R224, [R1+0xa70] ;  /* 0x000a700001e07983 */ /* 0x000ea20000300a00 */
[----:B------:R-:W-:Y:S02]  /*19bb0*/  IMAD.MOV.U32 R127, RZ, RZ, R122 ;  /* 0x000000ffff7f7224 */ /* 0x000fe400078e007a */
[----:B------:R-:W-:Y:S02]  /*19bc0*/  IMAD.MOV.U32 R129, RZ, RZ, R123 ;  /* 0x000000ffff817224 */ /* 0x000fe400078e007b */
[----:B------:R-:W-:Y:S02]  /*19bd0*/  IMAD.MOV.U32 R125, RZ, RZ, R120 ;  /* 0x000000ffff7d7224 */ /* 0x000fe400078e0078 */
[----:B------:R-:W-:Y:S02]  /*19be0*/  IMAD.MOV.U32 R126, RZ, RZ, R121 ;  /* 0x000000ffff7e7224 */ /* 0x000fe400078e0079 */
[----:B------:R-:W-:Y:S02]  /*19bf0*/  IMAD.MOV.U32 R122, RZ, RZ, R230 ;  /* 0x000000ffff7a7224 */ /* 0x000fe400078e00e6 */
[----:B------:R-:W-:-:S02]  /*19c00*/  IMAD.MOV.U32 R123, RZ, RZ, R231 ;  /* 0x000000ffff7b7224 */ /* 0x000fc400078e00e7 */
[----:B------:R-:W-:Y:S01]  /*19c10*/  IMAD.MOV.U32 R120, RZ, RZ, R228 ;  /* 0x000000ffff787224 */ /* 0x000fe200078e00e4 */
[----:B------:R-:W3:Y:S01]  /*19c20*/  LDL.LU.64 R230, [R1+0xa68] ;  /* 0x000a680001e67983 */ /* 0x000ee20000300a00 */
[----:B------:R-:W-:Y:S02]  /*19c30*/  IMAD.MOV.U32 R121, RZ, RZ, R229 ;  /* 0x000000ffff797224 */ /* 0x000fe400078e00e5 */
[----:B------:R-:W-:Y:S01]  /*19c40*/  IMAD.MOV.U32 R63, RZ, RZ, R234 ;  /* 0x000000ffff3f7224 */ /* 0x000fe200078e00ea */
[----:B------:R-:W3:Y:S01]  /*19c50*/  LDL.LU.64 R228, [R1+0xa60] ;  /* 0x000a600001e47983 */ /* 0x000ee20000300a00 */
[----:B------:R-:W-:Y:S02]  /*19c60*/  IMAD.MOV.U32 R119, RZ, RZ, R235 ;  /* 0x000000ffff777224 */ /* 0x000fe400078e00eb */
[----:B------:R-:W-:Y:S01]  /*19c70*/  IMAD.MOV.U32 R146, RZ, RZ, R198 ;  /* 0x000000ffff927224 */ /* 0x000fe200078e00c6 */
[----:B------:R-:W1:Y:S01]  /*19c80*/  LDL.LU.64 R234, [R1+0xa58] ;  /* 0x000a580001ea7983 */ /* 0x000e620000300a00 */
[----:B------:R-:W-:-:S02]  /*19c90*/  IMAD.MOV.U32 R61, RZ, RZ, R232 ;  /* 0x000000ffff3d7224 */ /* 0x000fc400078e00e8 */
[----:B------:R-:W-:Y:S02]  /*19ca0*/  IMAD.MOV.U32 R62, RZ, RZ, R233 ;  /* 0x000000ffff3e7224 */ /* 0x000fe400078e00e9 */
[----:B------:R-:W-:Y:S01]  /*19cb0*/  IMAD.MOV.U32 R145, RZ, RZ, R197 ;  /* 0x000000ffff917224 */ /* 0x000fe200078e00c5 */
[----:B------:R-:W1:Y:S01]  /*19cc0*/  LDL.LU.64 R232, [R1+0xa50] ;  /* 0x000a500001e87983 */ /* 0x000e620000300a00 */
[----:B------:R-:W-:Y:S02]  /*19cd0*/  IMAD.MOV.U32 R147, RZ, RZ, R199 ;  /* 0x000000ffff937224 */ /* 0x000fe400078e00c7 */
[----:B------:R-:W-:Y:S02]  /*19ce0*/  IMAD.MOV.U32 R198, RZ, RZ, R65 ;  /* 0x000000ffffc67224 */ /* 0x000fe400078e0041 */
[----:B------:R-:W-:Y:S02]  /*19cf0*/  IMAD.MOV.U32 R199, RZ, RZ, R64 ;  /* 0x000000ffffc77224 */ /* 0x000fe400078e0040 */
[----:B------:R-:W-:-:S02]  /*19d00*/  IMAD.MOV.U32 R197, RZ, RZ, R66 ;  /* 0x000000ffffc57224 */ /* 0x000fc400078e0042 */
[----:B------:R-:W-:Y:S02]  /*19d10*/  IMAD.MOV.U32 R65, RZ, RZ, R246 ;  /* 0x000000ffff417224 */ /* 0x000fe400078e00f6 */
[----:B------:R-:W-:Y:S02]  /*19d20*/  IMAD.MOV.U32 R2, RZ, RZ, R247 ;  /* 0x000000ffff027224 */ /* 0x000fe400078e00f7 */
[----:B------:R-:W-:Y:S01]  /*19d30*/  IMAD.MOV.U32 R66, RZ, RZ, R245 ;  /* 0x000000ffff427224 */ /* 0x000fe200078e00f5 */
[----:B------:R-:W4:Y:S01]  /*19d40*/  LDL.LU.64 R246, [R1+0xa48] ;  /* 0x000a480001f67983 */ /* 0x000f220000300a00 */
[----:B------:R-:W-:-:S03]  /*19d50*/  IMAD.MOV.U32 R64, RZ, RZ, R244 ;  /* 0x000000ffff407224 */ /* 0x000fc600078e00f4 */
[----:B------:R-:W4:Y:S01]  /*19d60*/  LDL.LU.64 R244, [R1+0xa40] ;  /* 0x000a400001f47983 */ /* 0x000f220000300a00 */
[----:B------:R-:W-:Y:S02]  /*19d70*/  IMAD.MOV.U32 R0, RZ, RZ, R196 ;  /* 0x000000ffff007224 */ /* 0x000fe400078e00c4 */
[----:B------:R-:W-:Y:S01]  /*19d80*/  IMAD.MOV.U32 R196, RZ, RZ, R67 ;  /* 0x000000ffffc47224 */ /* 0x000fe200078e0043 */
[----:B----4-:R-:W-:Y:S11]  /*19d90*/  HMMA.1688.F32.TF32 R244, R236, R54, R244 ;  /* 0x00000036ecf4723c */ /* 0x010ff600000810f4 */
[----:B------:R-:W-:Y:S11]  /*19da0*/  @!UPT UIADD3 URZ, URZ, URZ, URZ ;  /* 0x0000003f3f3ff290 */ /* 0x000ff6000fffe03f */
[----:B------:R-:W-:Y:S02]  /*19db0*/  @!UPT UIADD3 URZ, URZ, URZ, URZ ;  /* 0x0000003f3f3ff290 */ /* 0x000fe4000fffe03f */
[----:B------:R-:W-:Y:S02]  /*19dc0*/  IMAD.MOV.U32 R238, RZ, RZ, R245 ;  /* 0x000000ffffee7224 */ /* 0x000fe400078e00f5 */
[----:B------:R-:W-:Y:S02]  /*19dd0*/  IMAD.MOV.U32 R237, RZ, RZ, R246 ;  /* 0x000000ffffed7224 */ /* 0x000fe400078e00f6 */
[----:B------:R-:W-:Y:S02]  /*19de0*/  IMAD.MOV.U32 R236, RZ, RZ, R247 ;  /* 0x000000ffffec7224 */ /* 0x000fe400078e00f7 */
[----:B------:R-:W-:Y:S02]  /*19df0*/  IMAD.MOV.U32 R246, RZ, RZ, R66 ;  /* 0x000000fffff67224 */ /* 0x000fe400078e0042 */
[----:B------:R-:W-:Y:S02]  /*19e00*/  IMAD.MOV.U32 R247, RZ, RZ, R65 ;  /* 0x000000fffff77224 */ /* 0x000fe400078e0041 */
[----:B------:R-:W-:-:S02]  /*19e10*/  IMAD.MOV.U32 R245, RZ, RZ, R64 ;  /* 0x000000fffff57224 */ /* 0x000fc400078e0040 */
[C---:B-1----:R-:W-:Y:S11]  /*19e20*/  HMMA.1688.F32.TF32 R64, R240.reuse, R74, R232 ;  /* 0x0000004af040723c */ /* 0x042ff600000810e8 */
[----:B------:R-:W-:Y:S11]  /*19e30*/  @!UPT UIADD3 URZ, URZ, URZ, URZ ;  /* 0x0000003f3f3ff290 */ /* 0x000ff6000fffe03f */
[----:B------:R-:W-:Y:S02]  /*19e40*/  @!UPT UIADD3 URZ, URZ, URZ, URZ ;  /* 0x0000003f3f3ff290 */ /* 0x000fe4000fffe03f */
[----:B------:R-:W-:Y:S02]  /*19e50*/  IMAD.MOV.U32 R235, RZ, RZ, R64 ;  /* 0x000000ffffeb7224 */ /* 0x000fe400078e0040 */
[----:B------:R-:W-:Y:S02]  /*19e60*/  IMAD.MOV.U32 R234, RZ, RZ, R65 ;  /* 0x000000ffffea7224 */ /* 0x000fe400078e0041 */
[----:B------:R-:W-:Y:S02]  /*19e70*/  IMAD.MOV.U32 R233, RZ, RZ, R66 ;  /* 0x000000ffffe97224 */ /* 0x000fe400078e0042 */
[----:B------:R-:W-:Y:S02]  /*19e80*/  IMAD.MOV.U32 R232, RZ, RZ, R67 ;  /* 0x000000ffffe87224 */ /* 0x000fe400078e0043 */
[----:B---3--:R-:W-:Y:S03]  /*19e90*/  HMMA.1688.F32.TF32 R64, R240, R26, R228 ;  /* 0x0000001af040723c */ /* 0x008fe600000810e4 */
[----:B------:R-:W-:Y:S04]  /*19ea0*/  STL [R1+0x9b8], R232 ;  /* 0x0009b8e801007387 */ /* 0x000fe80000100800 */
[----:B------:R-:W-:Y:S04]  /*19eb0*/  STL [R1+0x9b4], R234 ;  /* 0x0009b4ea01007387 */ /* 0x000fe80000100800 */
[----:B------:R-:W-:Y:S04]  /*19ec0*/  STL [R1+0x9b0], R235 ;  /* 0x0009b0eb01007387 */ /* 0x000fe80000100800 */
[----:B------:R-:W-:Y:S08]  /*19ed0*/  STL [R1+0x9ac], R233 ;  /* 0x0009ace901007387 */ /* 0x000ff00000100800 */
[----:B------:R2:W-:Y:S01]  /*19ee0*/  STL [R1+0x130], R64 ;  /* 0x0001304001007387 */ /* 0x0005e20000100800 */
[----:B------:R-:W-:-:S02]  /*19ef0*/  IMAD.MOV.U32 R230, RZ, RZ, R65 ;  /* 0x000000ffffe67224 */ /* 0x000fc400078e0041 */
[----:B------:R-:W-:Y:S02]  /*19f00*/  IMAD.MOV.U32 R229, RZ, RZ, R66 ;  /* 0x000000ffffe57224 */ /* 0x000fe400078e0042 */
[----:B------:R-:W-:Y:S02]  /*19f10*/  IMAD.MOV.U32 R228, RZ, RZ, R67 ;  /* 0x000000ffffe47224 */ /* 0x000fe400078e0043 */
[----:B--2---:R-:W-:Y:S01]  /*19f20*/  HMMA.1688.F32.TF32 R64, R240, R30, R224 ;  /* 0x0000001ef040723c */ /* 0x004fe200000810e0 */
[----:B------:R-:W-:Y:S02]  /*19f30*/  IMAD.MOV.U32 R239, RZ, RZ, R244 ;  /* 0x000000ffffef7224 */ /* 0x000fe400078e00f4 */
[----:B------:R-:W2:Y:S04]  /*19f40*/  LDL R244, [R1+0x254] ;  /* 0x0002540001f47983 */ /* 0x000ea80000100800 */
[----:B------:R1:W-:Y:S04]  /*19f50*/  STL [R1+0x9bc], R230 ;  /* 0x0009bce601007387 */ /* 0x0003e80000100800 */
[----:B------:R-:W3:Y:S11]  /*19f60*/  LDL R231, [R1+0x258] ;  /* 0x0002580001e77983 */ /* 0x000ef60000100800 */
[----:B------:R-:W-:Y:S02]  /*19f70*/  @!UPT UIADD3 URZ, URZ, URZ, URZ ;  /* 0x0000003f3f3ff290 */ /* 0x000fe4000fffe03f */
[----:B------:R-:W-:Y:S02]  /*19f80*/  IMAD.MOV.U32 R225, RZ, RZ, R66 ;  /* 0x000000ffffe17224 */ /* 0x000fe400078e0042 */
[----:B------:R-:W-:Y:S02]  /*19f90*/  IMAD.MOV.U32 R224, RZ, RZ, R67 ;  /* 0x000000ffffe07224 */ /* 0x000fe400078e0043 */
[----:B------:R-:W-:Y:S01]  /*19fa0*/  IMAD.MOV.U32 R233, RZ, RZ, R64 ;  /* 0x000000ffffe97224 */ /* 0x000fe200078e0040 */
[----:B------:R-:W4:Y:S01]  /*19fb0*/  LDL.LU.64 R66, [R1+0xa38] ;  /* 0x000a380001427983 */ /* 0x000f220000300a00 */
[----:B------:R-:W-:-:S03]  /*19fc0*/  IMAD.MOV.U32 R226, RZ, RZ, R65 ;  /* 0x000000ffffe27224 */ /* 0x000fc600078e0041 */
[----:B------:R-:W4:Y:S04]  /*19fd0*/  LDL.LU.64 R64, [R1+0xa30] ;  /* 0x000a300001407983 */ /* 0x000f280000300a00 */
[----:B------:R-:W5:Y:S01]  /*19fe0*/  LDL R227, [R1+0x250] ;  /* 0x0002500001e37983 */ /* 0x000f620000100800 */
[C---:B------:R-:W-:Y:S08]  /*19ff0*/  HMMA.1688.F32.TF32 R112, R240.reuse, R38, R112 ;  /* 0x00000026f070723c */ /* 0x040ff00000081070 */
[C---:B------:R-:W-:Y:S11]  /*1a000*/  HMMA.1688.F32.TF32 R68, R240.reuse, R58, R68 ;  /* 0x0000003af044723c */ /* 0x040ff60000081044 */
[----:B------:R-:W-:Y:S04]  /*1a010*/  @!UPT UIADD3 URZ, URZ, URZ, URZ ;  /* 0x0000003f3f3ff290 */ /* 0x000fe8000fffe03f */
[----:B------:R-:W-:Y:S04]  /*1a020*/  STL.64 [R1+0x100], R112 ;  /* 0x0001007001007387 */ /* 0x000fe80000100a00 */
[----:B------:R-:W-:Y:S04]  /*1a030*/  STL.64 [R1+0x108], R114 ;  /* 0x0001087201007387 */ /* 0x000fe80000100a00 */
[----:B------:R-:W-:Y:S04]  /*1a040*/  STL.64 [R1+0xf0], R68 ;  /* 0x0000f04401007387 */ /* 0x000fe80000100a00 */
[----:B------:R-:W-:Y:S04]  /*1a050*/  STL.64 [R1+0xf8], R70 ;  /* 0x0000f84601007387 */ /* 0x000fe80000100a00 */
[----:B------:R-:W-:Y:S04]  /*1a060*/  LDS R113, [R252+0x35180] ;  /* 0x03518000fc717984 */ /* 0x000fe80000000800 */
[----:B------:R-:W-:Y:S04]  /*1a070*/  LDS R115, [R252+0x35980] ;  /* 0x03598000fc737984 */ /* 0x000fe80000000800 */
[----:B--2---:R-:W-:Y:S04]  /*1a080*/  LDS R69, [R244+0x35000] ;  /* 0x03500000f4457984 */ /* 0x004fe80000000800 */
[----:B------:R-:W-:Y:S04]  /*1a090*/  LDS R71, [R244+0x35800] ;  /* 0x03580000f4477984 */ /* 0x000fe80000000800 */
[----:B---3--:R-:W-:Y:S04]  /*1a0a0*/  LDS R112, [R231+0x35180] ;  /* 0x03518000e7707984 */ /* 0x008fe80000000800 */
[----:B------:R-:W-:Y:S01]  /*1a0b0*/  LDS R114, [R231+0x35980] ;  /* 0x03598000e7727984 */ /* 0x000fe20000000800 */
[C---:B----4-:R-:W-:Y:S03]  /*1a0c0*/  HMMA.1688.F32.TF32 R64, R240.reuse, R34, R64 ;  /* 0x00000022f040723c */ /* 0x050fe60000081040 */
[----:B-----5:R-:W-:Y:S04]  /*1a0d0*/  LDS R68, [R227+0x35000] ;  /* 0x03500000e3447984 */ /* 0x020fe80000000800 */
[----:B------:R-:W-:Y:S11]  /*1a0e0*/  LDS R70, [R227+0x35800] ;  /* 0x03580000e3467984 */ /* 0x000ff60000000800 */
[----:B------:R-:W-:Y:S06]  /*1a0f0*/  @!UPT UIADD3 URZ, URZ, URZ, URZ ;  /* 0x0000003f3f3ff290 */ /* 0x000fec000fffe03f */
[----:B-1----:R-:W-:Y:S02]  /*1a100*/  IMAD.MOV.U32 R230, RZ, RZ, R64 ;  /* 0x000000ffffe67224 */ /* 0x002fe400078e0040 */
[----:B------:R-:W-:Y:S02]  /*1a110*/  IMAD.MOV.U32 R232, RZ, RZ, R65 ;  /* 0x000000ffffe87224 */ /* 0x000fe400078e0041 */
[----:B------:R-:W-:Y:S02]  /*1a120*/  IMAD.MOV.U32 R234, RZ, RZ, R66 ;  /* 0x000000ffffea7224 */ /* 0x000fe400078e0042 */
[----:B------:R-:W-:Y:S02]  /*1a130*/  IMAD.MOV.U32 R235, RZ, RZ, R67 ;  /* 0x000000ffffeb7224 */ /* 0x000fe400078e0043 */
[C---:B------:R-:W-:Y:S08]  /*1a140*/  HMMA.1688.F32.TF32 R64, R240.reuse, R50, R168 ;  /* 0x00000032f040723c */ /* 0x040ff000000810a8 */
[----:B------:R-:W-:Y:S01]  /*1a150*/  HMMA.1688.F32.TF32 R240, R240, R54, R108 ;  /* 0x00000036f0f0723c */ /* 0x000fe2000008106c */
[----:B------:R-:W-:Y:S04]  /*1a160*/  LDS R108, [R231+0x35100] ;  /* 0x03510000e76c7984 */ /* 0x000fe80000000800 */
[----:B------:R-:W-:Y:S04]  /*1a170*/  LDS R110, [R231+0x35900] ;  /* 0x03590000e76e7984 */ /* 0x000fe80000000800 */
[----:B------:R-:W-:Y:S04]  /*1a180*/  LDS R109, [R252+0x35100] ;  /* 0x03510000fc6d7984 */ /* 0x000fe80000000800 */
[----:B------:R-:W1:Y:S04]  /*1a190*/  LDS R111, [R252+0x35900] ;  /* 0x03590000fc6f7984 */ /* 0x000e680000000800 */
[----:B------:R-:W-:Y:S04]  /*1a1a0*/  STL.64 [R1+0xe0], R64 ;  /* 0x0000e04001007387 */ /* 0x000fe80000100a00 */
[----:B------:R-:W-:Y:S04]  /*1a1b0*/  STL.64 [R1+0xe8], R66 ;  /* 0x0000e84201007387 */ /* 0x000fe80000100a00 */
[----:B------:R-:W-:Y:S04]  /*1a1c0*/  STL [R1+0x9a8], R240 ;  /* 0x0009a8f001007387 */ /* 0x000fe80000100800 */
[----:B------:R-:W-:Y:S04]  /*1a1d0*/  STL [R1+0x9a4], R241 ;  /* 0x0009a4f101007387 */ /* 0x000fe80000100800 */
[----:B------:R-:W-:Y:S04]  /*1a1e0*/  STL [R1+0x9a0], R242 ;  /* 0x0009a0f201007387 */ /* 0x000fe80000100800 */
[----:B------:R1:W-:Y:S01]  /*1a1f0*/  STL [R1+0x99c], R243 ;  /* 0x00099cf301007387 */ /* 0x0003e20000100800 */
[----:B------:R-:W-:-:S03]  /*1a200*/  IMAD.MOV.U32 R171, RZ, RZ, R239 ;  /* 0x000000ffffab7224 */ /* 0x000fc600078e00ef */
[----:B------:R-:W-:Y:S04]  /*1a210*/  LDS R65, [R244+0x35080] ;  /* 0x03508000f4417984 */ /* 0x000fe80000000800 */
[----:B------:R-:W-:Y:S04]  /*1a220*/  LDS R67, [R244+0x35880] ;  /* 0x03588000f4437984 */ /* 0x000fe80000000800 */
[----:B------:R-:W-:Y:S01]  /*1a230*/  LDS R64, [R227+0x35080] ;  /* 0x03508000e3407984 */ /* 0x000fe20000000800 */
[C---:B-1----:R-:W-:Y:S03]  /*1a240*/  HMMA.1688.F32.TF32 R240, R108.reuse, R74, R76 ;  /* 0x0000004a6cf0723c */ /* 0x042fe6000008104c */
[----:B------:R-:W1:Y:S05]  /*1a250*/  LDS R66, [R227+0x35880] ;  /* 0x03588000e3427984 */ /* 0x000e6a0000000800 */
[C---:B------:R-:W-:Y:S11]  /*1a260*/  HMMA.1688.F32.TF32 R76, R108.reuse, R26, R80 ;  /* 0x0000001a6c4c723c */ /* 0x040ff60000081050 */
[----:B------:R-:W-:Y:S04]  /*1a270*/  @!UPT UIADD3 URZ, URZ, URZ, URZ ;  /* 0x0000003f3f3ff290 */ /* 0x000fe8000fffe03f */
[----:B------:R-:W-:Y:S04]  /*1a280*/  STL.64 [R1+0x1c0], R240 ;  /* 0x0001c0f001007387 */ /* 0x000fe80000100a00 */
[----:B------:R-:W-:Y:S04]  /*1a290*/  STL.64 [R1+0x1c8], R242 ;  /* 0x0001c8f201007387 */ /* 0x000fe80000100a00 */
[----:B------:R-:W-:Y:S04]  /*1a2a0*/  STL.64 [R1+0x1b0], R76 ;  /* 0x0001b04c01007387 */ /* 0x000fe80000100a00 */
[----:B------:R2:W-:Y:S02]  /*1a2b0*/  STL.64 [R1+0x1b8], R78 ;  /* 0x0001b84e01007387 */ /* 0x0005e40000100a00 */
[C---:B--2---:R-:W-:Y:S08]  /*1a2c0*/  HMMA.1688.F32.TF32 R76, R108.reuse, R30, R84 ;  /* 0x0000001e6c4c723c */ /* 0x044ff00000081054 */
[C---:B------:R-:W-:Y:S08]  /*1a2d0*/  HMMA.1688.F32.TF32 R84, R108.reuse, R34, R88 ;  /* 0x000000226c54723c */ /* 0x040ff00000081058 */
[----:B------:R-:W-:Y:S01]  /*1a2e0*/  HMMA.1688.F32.TF32 R80, R108, R38, R92 ;  /* 0x000000266c50723c */ /* 0x000fe2000008105c */
[----:B------:R-:W-:Y:S01]  /*1a2f0*/  IMAD.MOV.U32 R239, RZ, RZ, R245 ;  /* 0x000000ffffef7224 */ /* 0x000fe200078e00f5 */
[----:B------:R-:W-:Y:S05]  /*1a300*/  LDS R92, [R227+0x36000] ;  /* 0x03600000e35c7984 */ /* 0x000fea0000000800 */
[----:B------:R-:W-:Y:S04]  /*1a310*/  STL.64 [R1+0x1a0], R76 ;  /* 0x0001a04c01007387 */ /* 0x000fe80000100a00 */
[----:B------:R2:W-:Y:S01]  /*1a320*/  STL.64 [R1+0x1a8], R78 ;  /* 0x0001a84e01007387 */ /* 0x0005e20000100a00 */
[----:B------:R-:W-:Y:S01]  /*1a330*/  IMAD.MOV.U32 R244, RZ, RZ, R246 ;  /* 0x000000fffff47224 */ /* 0x000fe200078e00f6 */
[-C--:B------:R-:W-:Y:S02]  /*1a340*/  HMMA.1688.F32.TF32 R152, R68, R58.reuse, R152 ;  /* 0x0000003a4498723c */ /* 0x080fe40000081098 */
[----:B------:R-:W-:Y:S06]  /*1a350*/  LDS R94, [R227+0x36800] ;  /* 0x03680000e35e7984 */ /* 0x000fec0000000800 */
[----:B--2---:R-:W-:Y:S01]  /*1a360*/  HMMA.1688.F32.TF32 R76, R108, R58, R96 ;  /* 0x0000003a6c4c723c */ /* 0x004fe20000081060 */
[----:B------:R-:W-:Y:S04]  /*1a370*/  STL.64 [R1+0x190], R84 ;  /* 0x0001905401007387 */ /* 0x000fe80000100a00 */
[----:B------:R-:W-:Y:S11]  /*1a380*/  STL.64 [R1+0x198], R86 ;  /* 0x0001985601007387 */ /* 0x000ff60000100a00 */
[----:B------:R-:W-:Y:S07]  /*1a390*/  @!UPT UIADD3 URZ, URZ, URZ, URZ ;  /* 0x0000003f3f3ff290 */ /* 0x000fee000fffe03f */
[----:B------:R-:W-:Y:S01]  /*1a3a0*/  STL.64 [R1+0x170], R76 ;  /* 0x0001704c01007387 */ /* 0x000fe20000100a00 */
[----:B------:R-:W-:-:S03]  /*1a3b0*/  IMAD.MOV.U32 R240, RZ, RZ, R79 ;  /* 0x000000fffff07224 */ /* 0x000fc600078e004f */
[----:B------:R-:W-:Y:S04]  /*1a3c0*/  STL.64 [R1+0x180], R80 ;  /* 0x0001805001007387 */ /* 0x000fe80000100a00 */
[----:B------:R-:W-:Y:S04]  /*1a3d0*/  STL.64 [R1+0x188], R82 ;  /* 0x0001885201007387 */ /* 0x000fe80000100a00 */
[----:B------:R2:W-:Y:S02]  /*1a3e0*/  STL [R1+0x178], R78 ;  /* 0x0001784e01007387 */ /* 0x0005e40000100800 */
[C---:B--2---:R-:W-:Y:S11]  /*1a3f0*/  HMMA.1688.F32.TF32 R76, R108.reuse, R50, R100 ;  /* 0x000000326c4c723c */ /* 0x044ff60000081064 */
[----:B------:R-:W-:Y:S11]  /*1a400*/  @!UPT UIADD3 URZ, URZ, URZ, URZ ;  /* 0x0000003f3f3ff290 */ /* 0x000ff6000fffe03f */
[----:B------:R-:W-:Y:S01]  /*1a410*/  @!UPT UIADD3 URZ, URZ, URZ, URZ ;  /* 0x0000003f3f3ff290 */ /* 0x000fe2000fffe03f */
[----:B------:R2:W-:Y:S01]  /*1a420*/  STL [R1+0x16c], R79 ;  /* 0x00016c4f01007387 */ /* 0x0005e20000100800 */
[----:B------:R-:W-:Y:S02]  /*1a430*/  IMAD.MOV.U32 R241, RZ, RZ, R76 ;  /* 0x000000fffff17224 */ /* 0x000fe400078e004c */
[----:B------:R-:W-:Y:S02]  /*1a440*/  IMAD.MOV.U32 R242, RZ, RZ, R77 ;  /* 0x000000fffff27224 */ /* 0x000fe400078e004d */
[----:B------:R-:W-:Y:S02]  /*1a450*/  IMAD.MOV.U32 R243, RZ, RZ, R78 ;  /* 0x000000fffff37224 */ /* 0x000fe400078e004e */
[----:B--2---:R-:W-:Y:S01]  /*1a460*/  HMMA.1688.F32.TF32 R76, R108, R54, R104 ;  /* 0x000000366c4c723c */ /* 0x004fe20000081068 */
[----:B------:R-:W-:Y:S02]  /*1a470*/  IMAD.MOV.U32 R245, RZ, RZ, R247 ;  /* 0x000000fffff57224 */ /* 0x000fe400078e00f7 */
[----:B------:R-:W-:-:S05]  /*1a480*/  IMAD.MOV.U32 R247, RZ, RZ, R0 ;  /* 0x000000fffff77224 */ /* 0x000fca00078e0000 */
[C---:B------:R-:W-:Y:S08]  /*1a490*/  HMMA.1688.F32.TF32 R84, R112.reuse, R74, R172 ;  /* 0x0000004a7054723c */ /* 0x040ff000000810ac */
[C---:B------:R-:W-:Y:S07]  /*1a4a0*/  HMMA.1688.F32.TF32 R80, R112.reuse, R26, R8 ;  /* 0x0000001a7050723c */ /* 0x040fee0000081008 */
[----:B------:R-:W-:Y:S01]  /*1a4b0*/  STL.64 [R1+0x150], R76 ;  /* 0x0001504c01007387 */ /* 0x000fe20000100a00 */
[----:B------:R-:W-:Y:S01]  /*1a4c0*/  IMAD.MOV.U32 R0, RZ, RZ, R79 ;  /* 0x000000ffff007224 */ /* 0x000fe200078e004f */
[C---:B------:R-:W-:Y:S02]  /*1a4d0*/  HMMA.1688.F32.TF32 R8, R112.reuse, R34, R176 ;  /* 0x000000227008723c */ /* 0x040fe400000810b0 */
[----:B------:R2:W-:Y:S06]  /*1a4e0*/  STL [R1+0x158], R78 ;  /* 0x0001584e01007387 */ /* 0x0005ec0000100800 */
[----:B--2---:R-:W-:Y:S01]  /*1a4f0*/  HMMA.1688.F32.TF32 R76, R112, R30, R148 ;  /* 0x0000001e704c723c */ /* 0x004fe20000081094 */
[----:B------:R-:W-:Y:S04]  /*1a500*/  STL.64 [R1+0x240], R84 ;  /* 0x0002405401007387 */ /* 0x000fe80000100a00 */
[----:B------:R-:W-:Y:S04]  /*1a510*/  STL.64 [R1+0x248], R86 ;  /* 0x0002485601007387 */ /* 0x000fe80000100a00 */
[----:B------:R-:W-:Y:S01]  /*1a520*/  STL.64 [R1+0x230], R80 ;  /* 0x0002305001007387 */ /* 0x000fe20000100a00 */
[----:B------:R-:W-:-:S03]  /*1a530*/  IMAD.MOV.U32 R246, RZ, RZ, R2 ;  /* 0x000000fffff67224 */ /* 0x000fc600078e0002 */
[----:B------:R-:W-:Y:S03]  /*1a540*/  STL.64 [R1+0x238], R82 ;  /* 0x0002385201007387 */ /* 0x000fe60000100a00 */
[----:B------:R-:W-:Y:S01]  /*1a550*/  IMAD.MOV.U32 R2, RZ, RZ, R11 ;  /* 0x000000ffff027224 */ /* 0x000fe200078e000b */
[----:B------:R-:W-:Y:S06]  /*1a560*/  STL.64 [R1+0x210], R8 ;  /* 0x0002100801007387 */ /* 0x000fec0000100a00 */
[----:B------:R-:W-:Y:S04]  /*1a570*/  STL.64 [R1+0x220], R76 ;  /* 0x0002204c01007387 */ /* 0x000fe80000100a00 */
[----:B------:R-:W-:Y:S04]  /*1a580*/  STL.64 [R1+0x228], R78 ;  /* 0x0002284e01007387 */ /* 0x000fe80000100a00 */
[----:B------:R2:W-:Y:S02]  /*1a590*/  STL [R1+0x218], R10 ;  /* 0x0002180a01007387 */ /* 0x0005e40000100800 */
[C---:B--2---:R-:W-:Y:S02]  /*1a5a0*/  HMMA.1688.F32.TF32 R8, R112.reuse, R38, R180 ;  /* 0x000000267008723c */ /* 0x044fe400000810b4 */
[----:B------:R2:W-:Y:S06]  /*1a5b0*/  STL [R1+0x998], R2 ;  /* 0x0009980201007387 */ /* 0x0005ec0000100800 */
[C---:B------:R-:W-:Y:S01]  /*1a5c0*/  HMMA.1688.F32.TF32 R80, R112.reuse, R58, R156 ;  /* 0x0000003a7050723c */ /* 0x040fe2000008109c */
[----:B--2---:R-:W2:Y:S07]  /*1a5d0*/  LDL R2, [R1+0x254] ;  /* 0x0002540001027983 */ /* 0x004eae0000100800 */
[C---:B------:R-:W-:Y:S07]  /*1a5e0*/  HMMA.1688.F32.TF32 R76, R112.reuse, R50, R160 ;  /* 0x00000032704c723c */ /* 0x040fee00000810a0 */
[----:B------:R-:W-:Y:S04]  /*1a5f0*/  STL.64 [R1+0x200], R8 ;  /* 0x0002000801007387 */ /* 0x000fe80000100a00 */
[----:B------:R3:W-:Y:S02]  /*1a600*/  STL.64 [R1+0x208], R10 ;  /* 0x0002080a01007387 */ /* 0x0007e40000100a00 */
[----:B---3--:R-:W-:Y:S02]  /*1a610*/  HMMA.1688.F32.TF32 R8, R112, R54, R200 ;  /* 0x000000367008723c */ /* 0x008fe400000810c8 */
[----:B------:R-:W-:Y:S04]  /*1a620*/  STL.64 [R1+0x1f0], R80 ;  /* 0x0001f05001007387 */ /* 0x000fe80000100a00 */
[----:B------:R-:W-:Y:S04]  /*1a630*/  STL.64 [R1+0x1f8], R82 ;  /* 0x0001f85201007387 */ /* 0x000fe80000100a00 */
[----:B------:R3:W-:Y:S04]  /*1a640*/  STL.64 [R1+0x1e0], R76 ;  /* 0x0001e04c01007387 */ /* 0x0007e80000100a00 */
[----:B------:R4:W-:Y:S01]  /*1a650*/  STL.64 [R1+0x1e8], R78 ;  /* 0x0001e84e01007387 */ /* 0x0009e20000100a00 */
[----:B------:R-:W-:Y:S01]  /*1a660*/  HMMA.1688.F32.TF32 R148, R68, R50, R136 ;  /* 0x000000324494723c */ /* 0x000fe20000081088 */
[----:B---3--:R-:W-:-:S02]  /*1a670*/  IMAD.MOV.U32 R76, RZ, RZ, R199 ;  /* 0x000000ffff4c7224 */ /* 0x008fc400078e00c7 */
[----:B------:R-:W-:-:S05]  /*1a680*/  IMAD.MOV.U32 R77, RZ, RZ, R198 ;  /* 0x000000ffff4d7224 */ /* 0x000fca00078e00c6 */
[----:B------:R-:W-:Y:S01]  /*1a690*/  STL.64 [R1+0x1d0], R8 ;  /* 0x0001d00801007387 */ /* 0x000fe20000100a00 */
[----:B----4-:R-:W-:Y:S02]  /*1a6a0*/  IMAD.MOV.U32 R78, RZ, RZ, R197 ;  /* 0x000000ffff4e7224 */ /* 0x010fe400078e00c5 */
[----:B------:R-:W-:Y:S01]  /*1a6b0*/  IMAD.MOV.U32 R79, RZ, RZ, R196 ;  /* 0x000000ffff4f7224 */ /* 0x000fe200078e00c4 */
[----:B------:R-:W-:Y:S01]  /*1a6c0*/  STL.64 [R1+0x1d8], R10 ;  /* 0x0001d80a01007387 */ /* 0x000fe20000100a00 */
[----:B------:R-:W-:Y:S01]  /*1a6d0*/  HMMA.1688.F32.TF32 R196, R68, R74, R140 ;  /* 0x0000004a44c4723c */ /* 0x000fe2000008108c */
[----:B------:R-:W-:-:S06]  /*1a6e0*/  IMAD.MOV.U32 R136, RZ, RZ, R61 ;  /* 0x000000ffff887224 */ /* 0x000fcc00078e003d */
[----:B------:R-:W-:Y:S02]  /*1a6f0*/  IMAD.MOV.U32 R141, RZ, RZ, R145 ;  /* 0x000000ffff8d7224 */ /* 0x000fe400078e0091 */
[----:B------:R-:W3:Y:S01]  /*1a700*/  LDL.LU R145, [R1+0xa28] ;  /* 0x000a280001917983 */ /* 0x000ee20000300800 */
[----:B------:R-:W-:Y:S02]  /*1a710*/  IMAD.MOV.U32 R142, RZ, RZ, R146 ;  /* 0x000000ffff8e7224 */ /* 0x000fe400078e0092 */
[----:B------:R-:W-:Y:S01]  /*1a720*/  IMAD.MOV.U32 R143, RZ, RZ, R147 ;  /* 0x000000ffff8f7224 */ /* 0x000fe200078e0093 */
[----:B------:R-:W3:Y:S01]  /*1a730*/  LDL.LU R146, [R1+0xa24] ;  /* 0x000a240001927983 */ /* 0x000ee20000300800 */
[----:B------:R-:W-:-:S03]  /*1a740*/  IMAD.MOV.U32 R137, RZ, RZ, R62 ;  /* 0x000000ffff897224 */ /* 0x000fc600078e003e */
[----:B------:R-:W3:Y:S01]  /*1a750*/  LDL.LU R147, [R1+0xa20] ;  /* 0x000a200001937983 */ /* 0x000ee20000300800 */
[----:B------:R-:W-:-:S03]  /*1a760*/  IMAD.MOV.U32 R138, RZ, RZ, R63 ;  /* 0x000000ffff8a7224 */ /* 0x000fc600078e003f */
[----:B------:R-:W4:Y:S01]  /*1a770*/  LDL.LU R61, [R1+0xa1c] ;  /* 0x000a1c00013d7983 */ /* 0x000f220000300800 */
[----:B------:R-:W-:-:S03]  /*1a780*/  IMAD.MOV.U32 R139, RZ, RZ, R119 ;  /* 0x000000ffff8b7224 */ /* 0x000fc600078e0077 */
[----:B------:R-:W4:Y:S04]  /*1a790*/  LDL.LU R62, [R1+0xa18] ;  /* 0x000a1800013e7983 */ /* 0x000f280000300800 */
[----:B------:R-:W4:Y:S04]  /*1a7a0*/  LDL.LU R63, [R1+0xa14] ;  /* 0x000a1400013f7983 */ /* 0x000f280000300800 */
[----:B------:R-:W1:Y:S01]  /*1a7b0*/  LDL.LU R119, [R1+0xa10] ;  /* 0x000a100001777983 */ /* 0x000e620000300800 */
[----:B------:R-:W-:Y:S01]  /*1a7c0*/  IMAD.MOV.U32 R112, RZ, RZ, R171 ;  /* 0x000000ffff707224 */ /* 0x000fe200078e00ab */
[C---:B------:R-:W-:Y:S08]  /*1a7d0*/  HMMA.1688.F32.TF32 R160, R68.reuse, R34, R188 ;  /* 0x0000002244a0723c */ /* 0x040ff000000810bc */
[C---:B------:R-:W-:Y:S08]  /*1a7e0*/  HMMA.1688.F32.TF32 R168, R68.reuse, R26, R164 ;  /* 0x0000001a44a8723c */ /* 0x040ff000000810a4 */
[C---:B------:R-:W-:Y:S08]  /*1a7f0*/  HMMA.1688.F32.TF32 R164, R68.reuse, R30, R184 ;  /* 0x0000001e44a4723c */ /* 0x040ff000000810b8 */
[----:B------:R-:W-:Y:S01]  /*1a800*/  HMMA.1688.F32.TF32 R156, R68, R38, R192 ;  /* 0x00000026449c723c */ /* 0x000fe200000810c0 */
[----:B------:R-:W-:Y:S01]  /*1a810*/  IMAD.MOV.U32 R113, RZ, RZ, R238 ;  /* 0x000000ffff717224 */ /* 0x000fe200078e00ee */
[----:B------:R-:W-:Y:S01]  /*1a820*/  LDS R192, [R231+0x36000] ;  /* 0x03600000e7c07984 */ /* 0x000fe20000000800 */
[----:B------:R-:W-:-:S02]  /*1a830*/  IMAD.MOV.U32 R114, RZ, RZ, R237 ;  /* 0x000000ffff727224 */ /* 0x000fc400078e00ed */
[----:B------:R-:W-:Y:S01]  /*1a840*/  IMAD.MOV.U32 R115, RZ, RZ, R236 ;  /* 0x000000ffff737224 */ /* 0x000fe200078e00ec */
[----:B------:R-:W-:Y:S01]  /*1a850*/  LDS R194, [R231+0x36800] ;  /* 0x03680000e7c27984 */ /* 0x000fe20000000800 */
[----:B------:R-:W-:Y:S02]  /*1a860*/  IMAD.MOV.U32 R172, RZ, RZ, R239 ;  /* 0x000000ffffac7224 */ /* 0x000fe400078e00ef */
[----:B------:R-:W-:Y:S01]  /*1a870*/  IMAD.MOV.U32 R173, RZ, RZ, R244 ;  /* 0x000000ffffad7224 */ /* 0x000fe200078e00f4 */
[----:B------:R-:W-:Y:S01]  /*1a880*/  LDS R193, [R252+0x36000] ;  /* 0x03600000fcc17984 */ /* 0x000fe20000000800 */
[----:B------:R-:W-:Y:S02]  /*1a890*/  IMAD.MOV.U32 R174, RZ, RZ, R245 ;  /* 0x000000ffffae7224 */ /* 0x000fe400078e00f5 */
[----:B------:R-:W-:Y:S01]  /*1a8a0*/  IMAD.MOV.U32 R175, RZ, RZ, R246 ;  /* 0x000000ffffaf7224 */ /* 0x000fe200078e00f6 */
[----:B------:R-:W-:Y:S04]  /*1a8b0*/  LDS R195, [R252+0x36800] ;  /* 0x03680000fcc37984 */ /* 0x000fe80000000800 */
[----:B--2---:R-:W-:Y:S04]  /*1a8c0*/  LDS R93, [R2+0x36000] ;  /* 0x03600000025d7984 */ /* 0x004fe80000000800 */
[----:B------:R-:W-:Y:S01]  /*1a8d0*/  LDS R95, [R2+0x36800] ;  /* 0x03680000025f7984 */ /* 0x000fe20000000800 */
[----:B---3--:R-:W-:Y:S07]  /*1a8e0*/  HMMA.1688.F32.TF32 R144, R68, R54, R144 ;  /* 0x000000364490723c */ /* 0x008fee0000081090 */
[----:B------:R-:W-:-:S02]  /*1a8f0*/  IMAD.MOV.U32 R68, RZ, RZ, R120 ;  /* 0x000000ffff447224 */ /* 0x000fc400078e0078 */
[----:B------:R-:W2:Y:S01]  /*1a900*/  LDL.LU R120, [R1+0xa0c] ;  /* 0x000a0c0001787983 */ /* 0x000ea20000300800 */
[----:B------:R-:W-:Y:S02]  /*1a910*/  IMAD.MOV.U32 R69, RZ, RZ, R121 ;  /* 0x000000ffff457224 */ /* 0x000fe400078e0079 */
[----:B------:R-:W-:Y:S01]  /*1a920*/  IMAD.MOV.U32 R70, RZ, RZ, R122 ;  /* 0x000000ffff467224 */ /* 0x000fe200078e007a */
[----:B------:R-:W2:Y:S01]  /*1a930*/  LDL.LU R121, [R1+0xa08] ;  /* 0x000a080001797983 */ /* 0x000ea20000300800 */
[----:B------:R-:W-:Y:S01]  /*1a940*/  IMAD.MOV.U32 R71, RZ, RZ, R123 ;  /* 0x000000ffff477224 */ /* 0x000fe200078e007b */
[----:B-1----:R-:W-:Y:S02]  /*1a950*/  HMMA.1688.F32.TF32 R104, R64, R26, R116 ;  /* 0x0000001a4068723c */ /* 0x002fe40000081074 */
[----:B------:R-:W2:Y:S04]  /*1a960*/  LDL.LU R122, [R1+0xa04] ;  /* 0x000a0400017a7983 */ /* 0x000ea80000300800 */
[----:B------:R-:W2:Y:S01]  /*1a970*/  LDL.LU R123, [R1+0xa00] ;  /* 0x000a0000017b7983 */ /* 0x000ea20000300800 */
[----:B------:R-:W-:-:S03]  /*1a980*/  IMAD.MOV.U32 R116, RZ, RZ, R125 ;  /* 0x000000ffff747224 */ /* 0x000fc600078e007d */
[----:B------:R-:W3:Y:S01]  /*1a990*/  LDL.LU R125, [R1+0x9fc] ;  /* 0x0009fc00017d7983 */ /* 0x000ee20000300800 */
[----:B------:R-:W-:Y:S02]  /*1a9a0*/  IMAD.MOV.U32 R117, RZ, RZ, R126 ;  /* 0x000000ffff757224 */ /* 0x000fe400078e007e */
[----:B------:R-:W-:Y:S01]  /*1a9b0*/  IMAD.MOV.U32 R118, RZ, RZ, R127 ;  /* 0x000000ffff767224 */ /* 0x000fe200078e007f */
[----:B------:R-:W3:Y:S04]  /*1a9c0*/  LDL.LU R126, [R1+0x9f8] ;  /* 0x0009f800017e7983 */ /* 0x000ee80000300800 */
[----:B------:R-:W3:Y:S01]  /*1a9d0*/  LDL.LU R127, [R1+0x9f4] ;  /* 0x0009f400017f7983 */ /* 0x000ee20000300800 */
[----:B------:R-:W-:-:S03]  /*1a9e0*/  IMAD.MOV.U32 R119, RZ, RZ, R129 ;  /* 0x000000ffff777224 */ /* 0x000fc600078e0081 */
[----:B------:R-:W5:Y:S01]  /*1a9f0*/  LDL.LU R129, [R1+0x9f0] ;  /* 0x0009f00001817983 */ /* 0x000f620000300800 */
[----:B--2---:R-:W-:Y:S07]  /*1aa00*/  HMMA.1688.F32.TF32 R100, R64, R30, R120 ;  /* 0x0000001e4064723c */ /* 0x004fee0000081078 */
[----:B------:R-:W-:Y:S02]  /*1aa10*/  IMAD.MOV.U32 R120, RZ, RZ, R130 ;  /* 0x000000ffff787224 */ /* 0x000fe400078e0082 */
[----:B------:R-:W5:Y:S01]  /*1aa20*/  LDL.LU R130, [R1+0x9ec] ;  /* 0x0009ec0001827983 */ /* 0x000f620000300800 */
[----:B------:R-:W-:-:S02]  /*1aa30*/  IMAD.MOV.U32 R121, RZ, RZ, R131 ;  /* 0x000000ffff797224 */ /* 0x000fc400078e0083 */
[----:B------:R-:W-:Y:S01]  /*1aa40*/  IMAD.MOV.U32 R122, RZ, RZ, R133 ;  /* 0x000000ffff7a7224 */ /* 0x000fe200078e0085 */
[----:B------:R-:W5:Y:S01]  /*1aa50*/  LDL.LU R131, [R1+0x9e8] ;  /* 0x0009e80001837983 */ /* 0x000f620000300800 */
[----:B------:R-:W-:Y:S01]  /*1aa60*/  IMAD.MOV.U32 R123, RZ, RZ, R134 ;  /* 0x000000ffff7b7224 */ /* 0x000fe200078e0086 */
[----:B---3--:R-:W-:Y:S02]  /*1aa70*/  HMMA.1688.F32.TF32 R96, R64, R34, R124 ;  /* 0x000000224060723c */ /* 0x008fe4000008107c */
[----:B------:R-:W2:Y:S04]  /*1aa80*/  LDL.LU R133, [R1+0x9e4] ;  /* 0x0009e40001857983 */ /* 0x000ea80000300800 */
[----:B------:R-:W2:Y:S01]  /*1aa90*/  LDL.LU R134, [R1+0x9e0] ;  /* 0x0009e00001867983 */ /* 0x000ea20000300800 */
[----:B------:R-:W-:-:S03]  /*1aaa0*/  IMAD.MOV.U32 R124, RZ, RZ, R135 ;  /* 0x000000ffff7c7224 */ /* 0x000fc600078e0087 */
[----:B------:R-:W2:Y:S01]  /*1aab0*/  LDL.LU R135, [R1+0x9dc] ;  /* 0x0009dc0001877983 */ /* 0x000ea20000300800 */
[----:B------:R-:W-:-:S03]  /*1aac0*/  IMAD.MOV.U32 R125, RZ, RZ, R14 ;  /* 0x000000ffff7d7224 */ /* 0x000fc600078e000e */
[----:B------:R-:W3:Y:S01]  /*1aad0*/  LDL.LU R14, [R1+0x9d8] ;  /* 0x0009d800010e7983 */ /* 0x000ee20000300800 */
[C---:B-----5:R-:W-:Y:S07]  /*1aae0*/  HMMA.1688.F32.TF32 R236, R64.reuse, R38, R128 ;  /* 0x0000002640ec723c */ /* 0x060fee0000081080 */
[----:B------:R-:W-:Y:S02]  /*1aaf0*/  IMAD.MOV.U32 R128, RZ, RZ, R15 ;  /* 0x000000ffff807224 */ /* 0x000fe400078e000f */
[----:B------:R-:W3:Y:S01]  /*1ab00*/  LDL.LU R15, [R1+0x9d4] ;  /* 0x0009d400010f7983 */ /* 0x000ee20000300800 */
[----:B------:R-:W-:Y:S01]  /*1ab10*/  IMAD.MOV.U32 R129, RZ, RZ, R7 ;  /* 0x000000ffff817224 */ /* 0x000fe200078e0007 */
[----:B--2---:R-:W-:Y:S02]  /*1ab20*/  HMMA.1688.F32.TF32 R88, R64, R58, R132 ;  /* 0x0000003a4058723c */ /* 0x004fe40000081084 */
[----:B------:R-:W2:Y:S05]  /*1ab30*/  LDL.LU R7, [R1+0x9d0] ;  /* 0x0009d00001077983 */ /* 0x000eaa0000300800 */
[----:B------:R-:W-:-:S02]  /*1ab40*/  IMAD.MOV.U32 R132, RZ, RZ, R19 ;  /* 0x000000ffff847224 */ /* 0x000fc400078e0013 */
[----:B------:R-:W5:Y:S01]  /*1ab50*/  LDL.LU R19, [R1+0x9cc] ;  /* 0x0009cc0001137983 */ /* 0x000f620000300800 */
[----:B------:R-:W-:-:S03]  /*1ab60*/  IMAD.MOV.U32 R133, RZ, RZ, R3 ;  /* 0x000000ffff857224 */ /* 0x000fc600078e0003 */
[----:B------:R-:W5:Y:S01]  /*1ab70*/  LDL.LU R3, [R1+0x9c8] ;  /* 0x0009c80001037983 */ /* 0x000f620000300800 */
[C---:B----4-:R-:W-:Y:S01]  /*1ab80*/  HMMA.1688.F32.TF32 R108, R64.reuse, R74, R60 ;  /* 0x0000004a406c723c */ /* 0x050fe2000008103c */
[----:B------:R-:W-:Y:S02]  /*1ab90*/  IMAD.MOV.U32 R140, RZ, RZ, R247 ;  /* 0x000000ffff8c7224 */ /* 0x000fe400078e00f7 */
[----:B------:R-:W-:Y:S04]  /*1aba0*/  LDS R60, [R227+0x35180] ;  /* 0x03518000e33c7984 */ /* 0x000fe80000000800 */
[----:B------:R-:W-:Y:S04]  /*1abb0*/  LDS R62, [R227+0x35980] ;  /* 0x03598000e33e7984 */ /* 0x000fe80000000800 */
[----:B------:R-:W-:Y:S04]  /*1abc0*/  LDS R61, [R2+0x35180] ;  /* 0x03518000023d7984 */ /* 0x000fe80000000800 */
[----:B------:R-:W-:Y:S01]  /*1abd0*/  LDS R63, [R2+0x35980] ;  /* 0x03598000023f7984 */ /* 0x000fe20000000800 */
[C---:B---3--:R-:W-:Y:S08]  /*1abe0*/  HMMA.1688.F32.TF32 R84, R64.reuse, R50, R12 ;  /* 0x000000324054723c */ /* 0x048ff0000008100c */
[----:B--2---:R-:W-:Y:S01]  /*1abf0*/  HMMA.1688.F32.TF32 R80, R64, R54, R4 ;  /* 0x000000364050723c */ /* 0x004fe20000081004 */
[----:B------:R-:W-:Y:S04]  /*1ac00*/  LDS R64, [R227+0x35100] ;  /* 0x03510000e3407984 */ /* 0x000fe80000000800 */
[----:B------:R-:W-:Y:S04]  /*1ac10*/  LDS R66, [R227+0x35900] ;  /* 0x03590000e3427984 */ /* 0x000fe80000000800 */
[----:B------:R-:W-:Y:S04]  /*1ac20*/  LDS R65, [R2+0x35100] ;  /* 0x0351000002417984 */ /* 0x000fe80000000800 */
[----:B------:R-:W1:Y:S04]  /*1ac30*/  LDS R67, [R2+0x35900] ;  /* 0x0359000002437984 */ /* 0x000e680000000800 */
[----:B-----5:R-:W2:Y:S04]  /*1ac40*/  LDSM.16.M88.4 R188, [R3+0xc080] ;  /* 0x00c0800003bc783b */ /* 0x020ea80000000200 */
[----:B------:R-:W3:Y:S04]  /*1ac50*/  LDSM.16.M88.4 R12, [R3+0x80] ;  /* 0x00008000030c783b */ /* 0x000ee80000000200 */
[----:B------:R-:W4:Y:S04]  /*1ac60*/  LDSM.16.M88.4 R8, [R3+0x2080] ;  /* 0x002080000308783b */ /* 0x000f280000000200 */
[----:B------:R-:W5:Y:S04]  /*1ac70*/  LDSM.16.M88.4 R4, [R3+0x4080] ;  /* 0x004080000304783b */ /* 0x000f680000000200 */
[----:B------:R-:W3:Y:S04]  /*1ac80*/  LDSM.16.M88.4 R176, [R3+0x6080] ;  /* 0x0060800003b0783b */ /* 0x000ee80000000200 */
[----:B------:R-:W-:Y:S04]  /*1ac90*/  LDSM.16.M88.4 R180, [R3+0x8080] ;  /* 0x0080800003b4783b */ /* 0x000fe80000000200 */
[----:B------:R-:W3:Y:S04]  /*1aca0*/  LDSM.16.M88.4 R184, [R3+0xa080] ;  /* 0x00a0800003b8783b */ /* 0x000ee80000000200 */
[----:B------:R-:W3:Y:S01]  /*1acb0*/  LDSM.16.M88.4 R200, [R3+0xe080] ;  /* 0x00e0800003c8783b */ /* 0x000ee20000000200 */
[C---:B-1----:R-:W-:Y:S03]  /*1acc0*/  HMMA.1688.F32.TF32 R244, R64.reuse, R74, R16 ;  /* 0x0000004a40f4723c */ /* 0x042fe60000081010 */
[----:B--2---:R-:W-:Y:S05]  /*1acd0*/  STL [R1+0x944], R191 ;  /* 0x000944bf01007387 */ /* 0x004fea0000100800 */
[----:B------:R-:W-:Y:S07]  /*1ace0*/  HMMA.1688.F32.TF32 R16, R64, R26, R40 ;  /* 0x0000001a4010723c */ /* 0x000fee0000081028 */
[----:B------:R-:W-:-:S02]  /*1acf0*/  IMAD.MOV.U32 R40, RZ, RZ, R22 ;  /* 0x000000ffff287224 */ /* 0x000fc400078e0016 */
[----:B------:R-:W2:Y:S01]  /*1ad00*/  LDL.LU R22, [R1+0x9c4] ;  /* 0x0009c40001167983 */ /* 0x000ea20000300800 */
[----:B------:R-:W-:-:S03]  /*1ad10*/  IMAD.MOV.U32 R41, RZ, RZ, R23 ;  /* 0x000000ffff297224 */ /* 0x000fc600078e0017 */
[----:B------:R-:W2:Y:S01]  /*1ad20*/  LDL.LU R23, [R1+0x9c0] ;  /* 0x0009c00001177983 */ /* 0x000ea20000300800 */
[----:B------:R-:W-:Y:S01]  /*1ad30*/  HMMA.1688.F32.TF32 R44, R64, R30, R44 ;  /* 0x0000001e402c723c */ /* 0x000fe2000008102c */
[----:B------:R-:W-:-:S07]  /*1ad40*/  IMAD.MOV.U32 R42, RZ, RZ, R37 ;  /* 0x000000ffff2a7224 */ /* 0x000fce00078e0025 */
[----:B------:R-:W-:Y:S01]  /*1ad50*/  HMMA.1688.F32.TF32 R204, R64, R34, R204 ;  /* 0x0000002240cc723c */ /* 0x000fe200000810cc */
[----:B------:R-:W-:-:S07]  /*1ad60*/  IMAD.MOV.U32 R43, RZ, RZ, R36 ;  /* 0x000000ffff2b7224 */ /* 0x000fce00078e0024 */
[C---:B------:R-:W-:Y:S08]  /*1ad70*/  HMMA.1688.F32.TF32 R208, R64.reuse, R38, R208 ;  /* 0x0000002640d0723c */ /* 0x040ff000000810d0 */
[C---:B------:R-:W-:Y:S08]  /*1ad80*/  HMMA.1688.F32.TF32 R212, R64.reuse, R58, R212 ;  /* 0x0000003a40d4723c */ /* 0x040ff000000810d4 */
[C---:B------:R-:W-:Y:S08]  /*1ad90*/  HMMA.1688.F32.TF32 R216, R64.reuse, R50, R216 ;  /* 0x0000003240d8723c */ /* 0x040ff000000810d8 */
[----:B------:R-:W-:Y:S07]  /*1ada0*/  HMMA.1688.F32.TF32 R220, R64, R54, R220 ;  /* 0x0000003640dc723c */ /* 0x000fee00000810dc */
[----:B------:R-:W-:-:S02]  /*1adb0*/  IMAD.MOV.U32 R64, RZ, RZ, R73 ;  /* 0x000000ffff407224 */ /* 0x000fc400078e0049 */
[----:B------:R-:W-:Y:S02]  /*1adc0*/  IMAD.MOV.U32 R65, RZ, RZ, R72 ;  /* 0x000000ffff417224 */ /* 0x000fe400078e0048 */
[----:B------:R-:W-:Y:S02]  /*1add0*/  IMAD.MOV.U32 R72, RZ, RZ, R29 ;  /* 0x000000ffff487224 */ /* 0x000fe400078e001d */
[----:B------:R-:W-:Y:S02]  /*1ade0*/  IMAD.MOV.U32 R73, RZ, RZ, R28 ;  /* 0x000000ffff497224 */ /* 0x000fe400078e001c */
[----:B------:R-:W-:Y:S02]  /*1adf0*/  IMAD.MOV.U32 R66, RZ, RZ, R33 ;  /* 0x000000ffff427224 */ /* 0x000fe400078e0021 */
[----:B------:R-:W-:Y:S01]  /*1ae00*/  IMAD.MOV.U32 R67, RZ, RZ, R32 ;  /* 0x000000ffff437224 */ /* 0x000fe200078e0020 */
[C---:B------:R-:W-:Y:S08]  /*1ae10*/  HMMA.1688.F32.TF32 R36, R60.reuse, R38, R40 ;  /* 0x000000263c24723c */ /* 0x040ff00000081028 */
[----:B------:R-:W-:Y:S01]  /*1ae20*/  HMMA.1688.F32.TF32 R32, R60, R34, R64 ;  /* 0x000000223c20723c */ /* 0x000fe20000081040 */
[----:B------:R-:W-:-:S02]  /*1ae30*/  IMAD.MOV.U32 R126, RZ, RZ, R53 ;  /* 0x000000ffff7e7224 */ /* 0x000fc400078e0035 */
[----:B------:R-:W-:Y:S02]  /*1ae40*/  IMAD.MOV.U32 R127, RZ, RZ, R52 ;  /* 0x000000ffff7f7224 */ /* 0x000fe400078e0034 */
[----:B------:R-:W-:Y:S02]  /*1ae50*/  IMAD.MOV.U32 R130, RZ, RZ, R49 ;  /* 0x000000ffff827224 */ /* 0x000fe400078e0031 */
[----:B------:R-:W-:Y:S01]  /*1ae60*/  IMAD.MOV.U32 R131, RZ, RZ, R48 ;  /* 0x000000ffff837224 */ /* 0x000fe200078e0030 */
[----:B---3--:R-:W-:Y:S01]  /*1ae70*/  HMMA.1688.F32.TF32 R196, R92, R12, R196 ;  /* 0x0000000c5cc4723c */ /* 0x008fe200000810c4 */
[----:B------:R-:W-:Y:S02]  /*1ae80*/  IMAD.MOV.U32 R134, RZ, RZ, R57 ;  /* 0x000000ffff867224 */ /* 0x000fe400078e0039 */
[----:B------:R-:W-:-:S05]  /*1ae90*/  IMAD.MOV.U32 R135, RZ, RZ, R56 ;  /* 0x000000ffff877224 */ /* 0x000fca00078e0038 */
[----:B----4-:R-:W-:Y:S08]  /*1aea0*/  HMMA.1688.F32.TF32 R168, R92, R8, R168 ;  /* 0x000000085ca8723c */ /* 0x010ff000000810a8 */
[C---:B------:R-:W-:Y:S08]  /*1aeb0*/  HMMA.1688.F32.TF32 R40, R60.reuse, R58, R132 ;  /* 0x0000003a3c28723c */ /* 0x040ff00000081084 */
[C---:B------:R-:W-:Y:S08]  /*1aec0*/  HMMA.1688.F32.TF32 R48, R60.reuse, R50, R128 ;  /* 0x000000323c30723c */ /* 0x040ff00000081080 */
[----:B------:R-:W-:Y:S08]  /*1aed0*/  HMMA.1688.F32.TF32 R52, R60, R54, R124 ;  /* 0x000000363c34723c */ /* 0x000ff0000008107c */
[C---:B-----5:R-:W-:Y:S08]  /*1aee0*/  HMMA.1688.F32.TF32 R64, R192.reuse, R4, R68 ;  /* 0x00000004c040723c */ /* 0x060ff00000081044 */
[C---:B------:R-:W-:Y:S08]  /*1aef0*/  HMMA.1688.F32.TF32 R56, R192.reuse, R12, R120 ;  /* 0x0000000cc038723c */ /* 0x040ff00000081078 */
[C---:B------:R-:W-:Y:S08]  /*1af00*/  HMMA.1688.F32.TF32 R68, R192.reuse, R176, R136 ;  /* 0x000000b0c044723c */ /* 0x040ff00000081088 */
[C---:B------:R-:W-:Y:S08]  /*1af10*/  HMMA.1688.F32.TF32 R76, R192.reuse, R184, R76 ;  /* 0x000000b8c04c723c */ /* 0x040ff0000008104c */
[----:B------:R-:W-:Y:S08]  /*1af20*/  HMMA.1688.F32.TF32 R172, R192, R188, R172 ;  /* 0x000000bcc0ac723c */ /* 0x000ff000000810ac */
[C---:B------:R-:W-:Y:S08]  /*1af30*/  HMMA.1688.F32.TF32 R164, R92.reuse, R4, R164 ;  /* 0x000000045ca4723c */ /* 0x040ff000000810a4 */
[----:B------:R-:W-:Y:S01]  /*1af40*/  HMMA.1688.F32.TF32 R160, R92, R176, R160 ;  /* 0x000000b05ca0723c */ /* 0x000fe200000810a0 */
[----:B------:R-:W-:-:S07]  /*1af50*/  IMAD.MOV.U32 R120, RZ, RZ, R233 ;  /* 0x000000ffff787224 */ /* 0x000fce00078e00e9 */
[C---:B------:R-:W-:Y:S08]  /*1af60*/  HMMA.1688.F32.TF32 R156, R92.reuse, R180, R156 ;  /* 0x000000b45c9c723c */ /* 0x040ff0000008109c */
[----:B------:R-:W-:Y:S01]  /*1af70*/  HMMA.1688.F32.TF32 R152, R92, R184, R152 ;  /* 0x000000b85c98723c */ /* 0x000fe20000081098 */
[----:B------:R-:W-:Y:S02]  /*1af80*/  IMAD.MOV.U32 R121, RZ, RZ, R226 ;  /* 0x000000ffff797224 */ /* 0x000fe400078e00e2 */
[----:B------:R-:W-:Y:S01]  /*1af90*/  IMAD.MOV.U32 R122, RZ, RZ, R225 ;  /* 0x000000ffff7a7224 */ /* 0x000fe200078e00e1 */
[----:B------:R-:W-:Y:S01]  /*1afa0*/  LDS R226, [R227+0x36900] ;  /* 0x03690000e3e27984 */ /* 0x000fe20000000800 */
[----:B------:R-:W-:-:S03]  /*1afb0*/  IMAD.MOV.U32 R123, RZ, RZ, R224 ;  /* 0x000000ffff7b7224 */ /* 0x000fc600078e00e0 */
[----:B--2---:R-:W-:Y:S01]  /*1afc0*/  HMMA.1688.F32.TF32 R20, R60, R74, R20 ;  /* 0x0000004a3c14723c */ /* 0x004fe20000081014 */
[----:B------:R-:W-:Y:S01]  /*1afd0*/  IMAD.MOV.U32 R139, RZ, RZ, R228 ;  /* 0x000000ffff8b7224 */ /* 0x000fe200078e00e4 */
[----:B------:R-:W-:Y:S01]  /*1afe0*/  LDS R224, [R227+0x36100] ;  /* 0x03610000e3e07984 */ /* 0x000fe20000000800 */
[----:B------:R-:W-:-:S03]  /*1aff0*/  IMAD.MOV.U32 R138, RZ, RZ, R229 ;  /* 0x000000ffff8a7224 */ /* 0x000fc600078e00e5 */
[----:B------:R-:W-:Y:S01]  /*1b000*/  LDS R228, [R231+0x36100] ;  /* 0x03610000e7e47984 */ /* 0x000fe20000000800 */
[----:B------:R-:W-:Y:S02]  /*1b010*/  IMAD.MOV.U32 R74, RZ, RZ, R25 ;  /* 0x000000ffff4a7224 */ /* 0x000fe400078e0019 */
[----:B------:R-:W-:Y:S01]  /*1b020*/  IMAD.MOV.U32 R75, RZ, RZ, R24 ;  /* 0x000000ffff4b7224 */ /* 0x000fe200078e0018 */
[----:B------:R-:W-:Y:S01]  /*1b030*/  LDS R229, [R252+0x36100] ;  /* 0x03610000fce57984 */ /* 0x000fe20000000800 */
[C---:B------:R-:W-:Y:S03]  /*1b040*/  HMMA.1688.F32.TF32 R24, R60.reuse, R26, R248 ;  /* 0x0000001a3c18723c */ /* 0x040fe600000810f8 */
[----:B------:R-:W-:Y:S05]  /*1b050*/  LDS R225, [R2+0x36100] ;  /* 0x0361000002e17984 */ /* 0x000fea0000000800 */
[----:B------:R-:W-:Y:S04]  /*1b060*/  HMMA.1688.F32.TF32 R28, R60, R30, R72 ;  /* 0x0000001e3c1c723c */ /* 0x000fe80000081048 */
[----:B------:R-:W-:Y:S04]  /*1b070*/  STL.64 [R1+0x950], R22 ;  /* 0x0009501601007387 */ /* 0x000fe80000100a00 */
[C---:B------:R-:W-:Y:S01]  /*1b080*/  HMMA.1688.F32.TF32 R60, R192.reuse, R8, R116 ;  /* 0x00000008c03c723c */ /* 0x040fe20000081074 */
[----:B------:R-:W-:Y:S07]  /*1b090*/  STL.64 [R1+0x948], R20 ;  /* 0x0009481401007387 */ /* 0x000fee0000100a00 */
[C---:B------:R-:W-:Y:S01]  /*1b0a0*/  HMMA.1688.F32.TF32 R72, R192.reuse, R180, R140 ;  /* 0x000000b4c048723c */ /* 0x040fe2000008108c */
[----:B------:R-:W-:Y:S04]  /*1b0b0*/  STL.64 [R1+0x960], R26 ;  /* 0x0009601a01007387 */ /* 0x000fe80000100a00 */
[----:B------:R-:W-:Y:S03]  /*1b0c0*/  STL.64 [R1+0x958], R24 ;  /* 0x0009581801007387 */ /* 0x000fe60000100a00 */
[----:B------:R-:W-:Y:S01]  /*1b0d0*/  HMMA.1688.F32.TF32 R192, R192, R200, R112 ;  /* 0x000000c8c0c0723c */ /* 0x000fe20000081070 */
[----:B------:R-:W-:Y:S04]  /*1b0e0*/  LDS R112, [R231+0x36080] ;  /* 0x03608000e7707984 */ /* 0x000fe80000000800 */
[----:B------:R-:W-:Y:S04]  /*1b0f0*/  LDS R114, [R231+0x36880] ;  /* 0x03688000e7727984 */ /* 0x000fe80000000800 */
[----:B------:R-:W-:Y:S04]  /*1b100*/  LDS R113, [R252+0x36080] ;  /* 0x03608000fc717984 */ /* 0x000fe80000000800 */
[----:B------:R-:W1:Y:S04]  /*1b110*/  LDS R115, [R252+0x36880] ;  /* 0x03688000fc737984 */ /* 0x000e680000000800 */
[----:B------:R-:W-:Y:S04]  /*1b120*/  STL.64 [R1+0x970], R30 ;  /* 0x0009701e01007387 */ /* 0x000fe80000100a00 */
[----:B------:R-:W-:Y:S01]  /*1b130*/  STL.64 [R1+0x968], R28 ;  /* 0x0009681c01007387 */ /* 0x000fe20000100a00 */
[----:B------:R-:W-:-:S03]  /*1b140*/  IMAD.MOV.U32 R116, RZ, RZ, R230 ;  /* 0x000000ffff747224 */ /* 0x000fc600078e00e6 */
[----:B------:R-:W-:Y:S01]  /*1b150*/  STL.64 [R1+0x980], R34 ;  /* 0x0009802201007387 */ /* 0x000fe20000100a00 */
[----:B------:R-:W-:-:S03]  /*1b160*/  IMAD.MOV.U32 R117, RZ, RZ, R232 ;  /* 0x000000ffff757224 */ /* 0x000fc600078e00e8 */
[----:B------:R-:W-:Y:S01]  /*1b170*/  STL.64 [R1+0x978], R32 ;  /* 0x0009782001007387 */ /* 0x000fe20000100a00 */
[----:B------:R-:W-:-:S03]  /*1b180*/  IMAD.MOV.U32 R118, RZ, RZ, R234 ;  /* 0x000000ffff767224 */ /* 0x000fc600078e00ea */
[----:B------:R-:W-:Y:S01]  /*1b190*/  STL.64 [R1+0x990], R38 ;  /* 0x0009902601007387 */ /* 0x000fe20000100a00 */
[----:B------:R-:W-:-:S03]  /*1b1a0*/  IMAD.MOV.U32 R119, RZ, RZ, R235 ;  /* 0x000000ffff777224 */ /* 0x000fc600078e00eb */
[----:B------:R2:W-:Y:S04]  /*1b1b0*/  STL.64 [R1+0x988], R36 ;  /* 0x0009882401007387 */ /* 0x0005e80000100a00 */
[----:B------:R-:W3:Y:S04]  /*1b1c0*/  LDL.LU R230, [R1+0x9bc] ;  /* 0x0009bc0001e67983 */ /* 0x000ee80000300800 */
[----:B------:R-:W4:Y:S04]  /*1b1d0*/  LDL.LU R232, [R1+0x9b8] ;  /* 0x0009b80001e87983 */ /* 0x000f280000300800 */
[----:B------:R-:W5:Y:S04]  /*1b1e0*/  LDL.LU R234, [R1+0x9b4] ;  /* 0x0009b40001ea7983 */ /* 0x000f680000300800 */
[----:B------:R-:W5:Y:S04]  /*1b1f0*/  LDL.LU R235, [R1+0x9b0] ;  /* 0x0009b00001eb7983 */ /* 0x000f680000300800 */
[----:B------:R-:W5:Y:S04]  /*1b200*/  LDL.LU R233, [R1+0x9ac] ;  /* 0x0009ac0001e97983 */ /* 0x000f680000300800 */
[----:B------:R-:W5:Y:S04]  /*1b210*/  LDL.LU R136, [R1+0x130] ;  /* 0x0001300001887983 */ /* 0x000f680000300800 */
[----:B------:R-:W-:Y:S04]  /*1b220*/  STL [R1+0x940], R197 ;  /* 0x000940c501007387 */ /* 0x000fe80000100800 */
[----:B------:R-:W-:Y:S04]  /*1b230*/  STL [R1+0x93c], R198 ;  /* 0x00093cc601007387 */ /* 0x000fe80000100800 */
[----:B------:R-:W-:Y:S04]  /*1b240*/  STL [R1+0x938], R199 ;  /* 0x000938c701007387 */ /* 0x000fe80000100800 */
        /* <DEDUP_REMOVED lines=20> */
[C---:B-1----:R-:W-:Y:S03]  /*1b390*/  HMMA.1688.F32.TF32 R132, R112.reuse, R4, R120 ;  /* 0x000000047084723c */ /* 0x042fe60000081078 */
[----:B------:R-:W5:Y:S04]  /*1b3a0*/  LDL.LU R124, [R1+0x100] ;  /* 0x00010000017c7983 */ /* 0x000f680000300800 */
[----:B------:R-:W5:Y:S04]  /*1b3b0*/  LDL.LU R125, [R1+0x104] ;  /* 0x00010400017d7983 */ /* 0x000f680000300800 */
[----:B------:R-:W5:Y:S04]  /*1b3c0*/  LDL.LU R126, [R1+0x108] ;  /* 0x00010800017e7983 */ /* 0x000f680000300800 */
[----:B------:R-:W5:Y:S01]  /*1b3d0*/  LDL.LU R127, [R1+0x10c] ;  /* 0x00010c00017f7983 */ /* 0x000f620000300800 */
[----:B------:R-:W-:Y:S03]  /*1b3e0*/  HMMA.1688.F32.TF32 R128, R112, R176, R116 ;  /* 0x000000b07080723c */ /* 0x000fe60000081074 */
        /* <DEDUP_REMOVED lines=27> */
[----:B------:R-:W-:-:S03]  /*1b5a0*/  IMAD.MOV.U32 R31, RZ, RZ, R240 ;  /* 0x000000ffff1f7224 */ /* 0x000fc600078e00f0 */
[----:B------:R-:W2:Y:S01]  /*1b5b0*/  LDL.LU R35, [R1+0x18c] ;  /* 0x00018c0001237983 */ /* 0x000ea20000300800 */
[----:B------:R-:W-:-:S03]  /*1b5c0*/  IMAD.MOV.U32 R24, RZ, RZ, R241 ;  /* 0x000000ffff187224 */ /* 0x000fc600078e00f1 */
[----:B------:R-:W2:Y:S01]  /*1b5d0*/  LDL.LU R28, [R1+0x170] ;  /* 0x00017000011c7983 */ /* 0x000ea20000300800 */
[----:B------:R-:W-:-:S03]  /*1b5e0*/  IMAD.MOV.U32 R25, RZ, RZ, R242 ;  /* 0x000000ffff197224 */ /* 0x000fc600078e00f2 */
[----:B------:R-:W2:Y:S01]  /*1b5f0*/  LDL.LU R29, [R1+0x174] ;  /* 0x00017400011d7983 */ /* 0x000ea20000300800 */
[----:B------:R-:W-:-:S03]  /*1b600*/  IMAD.MOV.U32 R26, RZ, RZ, R243 ;  /* 0x000000ffff1a7224 */ /* 0x000fc600078e00f3 */
        /* <DEDUP_REMOVED lines=9> */
[----:B---3--:R-:W-:-:S03]  /*1b6a0*/  IMAD.MOV.U32 R137, RZ, RZ, R230 ;  /* 0x000000ffff897224 */ /* 0x008fc600078e00e6 */
[----:B------:R-:W-:Y:S04]  /*1b6b0*/  LDS R230, [R231+0x36900] ;  /* 0x03690000e7e67984 */ /* 0x000fe80000000800 */
[----:B------:R-:W-:Y:S01]  /*1b6c0*/  LDS R231, [R252+0x36900] ;  /* 0x03690000fce77984 */ /* 0x000fe20000000800 */
[----:B----4-:R-:W-:Y:S02]  /*1b6d0*/  IMAD.MOV.U32 R143, RZ, RZ, R232 ;  /* 0x000000ffff8f7224 */ /* 0x010fe400078e00e8 */
[----:B-----5:R-:W-:Y:S01]  /*1b6e0*/  IMAD.MOV.U32 R141, RZ, RZ, R234 ;  /* 0x000000ffff8d7224 */ /* 0x020fe200078e00ea */
[----:B------:R-:W-:Y:S01]  /*1b6f0*/  LDS R232, [R227+0x36080] ;  /* 0x03608000e3e87984 */ /* 0x000fe20000000800 */
[----:B------:R-:W-:-:S03]  /*1b700*/  IMAD.MOV.U32 R140, RZ, RZ, R235 ;  /* 0x000000ffff8c7224 */ /* 0x000fc600078e00eb */
[----:B------:R-:W-:Y:S01]  /*1b710*/  LDS R234, [R227+0x36880] ;  /* 0x03688000e3ea7984 */ /* 0x000fe20000000800 */
[----:B------:R-:W-:-:S03]  /*1b720*/  IMAD.MOV.U32 R142, RZ, RZ, R233 ;  /* 0x000000ffff8e7224 */ /* 0x000fc600078e00e9 */
[----:B------:R-:W-:Y:S04]  /*1b730*/  LDS R233, [R2+0x36080] ;  /* 0x0360800002e97984 */ /* 0x000fe80000000800 */
[----:B------:R-:W1:Y:S04]  /*1b740*/  LDS R235, [R2+0x36880] ;  /* 0x0368800002eb7984 */ /* 0x000e680000000800 */
[----:B------:R-:W3:Y:S01]  /*1b750*/  LDS R227, [R2+0x36900] ;  /* 0x0369000002e37984 */ /* 0x000ee20000000800 */
[----:B------:R-:W-:Y:S01]  /*1b760*/  IMAD.MOV.U32 R23, RZ, RZ, R0 ;  /* 0x000000ffff177224 */ /* 0x000fe200078e0000 */
[C---:B------:R-:W-:Y:S08]  /*1b770*/  HMMA.1688.F32.TF32 R148, R92.reuse, R188, R148 ;  /* 0x000000bc5c94723c */ /* 0x040ff00000081094 */
[----:B------:R-:W-:Y:S08]  /*1b780*/  HMMA.1688.F32.TF32 R144, R92, R200, R144 ;  /* 0x000000c85c90723c */ /* 0x000ff00000081090 */
[C---:B------:R-:W-:Y:S08]  /*1b790*/  HMMA.1688.F32.TF32 R140, R112.reuse, R12, R140 ;  /* 0x0000000c708c723c */ /* 0x040ff0000008108c */
[----:B------:R-:W-:Y:S08]  /*1b7a0*/  HMMA.1688.F32.TF32 R136, R112, R8, R136 ;  /* 0x000000087088723c */ /* 0x000ff00000081088 */
[----:B-1----:R-:W-:Y:S08]  /*1b7b0*/  HMMA.1688.F32.TF32 R92, R232, R180, R236 ;  /* 0x000000b4e85c723c */ /* 0x002ff000000810ec */
[----:B---3--:R-:W-:Y:S08]  /*1b7c0*/  HMMA.1688.F32.TF32 R16, R224, R8, R16 ;  /* 0x00000008e010723c */ /* 0x008ff00000081010 */
[C---:B------:R-:W-:Y:S08]  /*1b7d0*/  HMMA.1688.F32.TF32 R108, R232.reuse, R12, R108 ;  /* 0x0000000ce86c723c */ /* 0x040ff0000008106c */
[----:B------:R-:W-:Y:S08]  /*1b7e0*/  HMMA.1688.F32.TF32 R104, R232, R8, R104 ;  /* 0x00000008e868723c */ /* 0x000ff00000081068 */
[C---:B------:R-:W-:Y:S08]  /*1b7f0*/  HMMA.1688.F32.TF32 R124, R112.reuse, R180, R124 ;  /* 0x000000b4707c723c */ /* 0x040ff0000008107c */
[----:B------:R-:W-:Y:S08]  /*1b800*/  HMMA.1688.F32.TF32 R120, R112, R184, R120 ;  /* 0x000000b87078723c */ /* 0x000ff00000081078 */
[----:B--2---:R-:W-:Y:S08]  /*1b810*/  HMMA.1688.F32.TF32 R36, R228, R176, R36 ;  /* 0x000000b0e424723c */ /* 0x004ff00000081024 */
[----:B------:R-:W-:Y:S11]  /*1b820*/  HMMA.1688.F32.TF32 R116, R112, R188, R116 ;  /* 0x000000bc7074723c */ /* 0x000ff60000081074 */
[----:B------:R-:W-:Y:S04]  /*1b830*/  @!UPT UIADD3 URZ, URZ, URZ, URZ ;  /* 0x0000003f3f3ff290 */ /* 0x000fe8000fffe03f */
[----:B------:R1:W-:Y:S01]  /*1b840*/  STL.64 [R1], R36 ;  /* 0x0000002401007387 */ /* 0x0003e20000100a00 */
[C---:B------:R-:W-:Y:S08]  /*1b850*/  HMMA.1688.F32.TF32 R236, R228.reuse, R12, R164 ;  /* 0x0000000ce4ec723c */ /* 0x040ff000000810a4 */
[C---:B------:R-:W-:Y:S08]  /*1b860*/  HMMA.1688.F32.TF32 R248, R228.reuse, R4, R248 ;  /* 0x00000004e4f8723c */ /* 0x040ff000000810f8 */
[C---:B------:R-:W-:Y:S08]  /*1b870*/  HMMA.1688.F32.TF32 R32, R228.reuse, R180, R32 ;  /* 0x000000b4e420723c */ /* 0x040ff00000081020 */
[C---:B------:R-:W-:Y:S08]  /*1b880*/  HMMA.1688.F32.TF32 R28, R228.reuse, R184, R28 ;  /* 0x000000b8e41c723c */ /* 0x040ff0000008101c */
[-C--:B------:R-:W-:Y:S08]  /*1b890*/  HMMA.1688.F32.TF32 R20, R228, R200.reuse, R20 ;  /* 0x000000c8e414723c */ /* 0x080ff00000081014 */
[----:B------:R-:W-:Y:S08]  /*1b8a0*/  HMMA.1688.F32.TF32 R112, R112, R200, R240 ;  /* 0x000000c87070723c */ /* 0x000ff000000810f0 */
[C---:B------:R-:W-:Y:S08]  /*1b8b0*/  HMMA.1688.F32.TF32 R240, R228.reuse, R8, R168 ;  /* 0x00000008e4f0723c */ /* 0x040ff000000810a8 */
[----:B------:R-:W-:Y:S01]  /*1b8c0*/  HMMA.1688.F32.TF32 R24, R228, R188, R24 ;  /* 0x000000bce418723c */ /* 0x000fe20000081018 */
[----:B------:R-:W2:Y:S01]  /*1b8d0*/  LDL R231, [R1+0x258] ;  /* 0x0002580001e77983 */ /* 0x000ea20000100800 */
[----:B------:R-:W-:-:S02]  /*1b8e0*/  IMAD.MOV.U32 R156, RZ, RZ, R20 ;  /* 0x000000ffff9c7224 */ /* 0x000fc400078e0014 */
[----:B------:R-:W-:Y:S01]  /*1b8f0*/  IMAD.MOV.U32 R157, RZ, RZ, R21 ;  /* 0x000000ffff9d7224 */ /* 0x000fe200078e0015 */
[----:B------:R-:W-:Y:S01]  /*1b900*/  LDS R229, [R252+0x37000] ;  /* 0x03700000fce57984 */ /* 0x000fe20000000800 */
[----:B------:R-:W-:Y:S02]  /*1b910*/  IMAD.MOV.U32 R158, RZ, RZ, R22 ;  /* 0x000000ffff9e7224 */ /* 0x000fe400078e0016 */
[----:B------:R-:W-:Y:S02]  /*1b920*/  IMAD.MOV.U32 R160, RZ, RZ, R23 ;  /* 0x000000ffffa07224 */ /* 0x000fe400078e0017 */
[----:B------:R-:W-:Y:S08]  /*1b930*/  HMMA.1688.F32.TF32 R20, R224, R12, R244 ;  /* 0x0000000ce014723c */ /* 0x000ff000000810f4 */
[----:B------:R-:W-:Y:S06]  /*1b940*/  HMMA.1688.F32.TF32 R100, R232, R4, R100 ;  /* 0x00000004e864723c */ /* 0x000fec0000081064 */
[----:B------:R-:W-:-:S02]  /*1b950*/  IMAD.MOV.U32 R161, RZ, RZ, R24 ;  /* 0x000000ffffa17224 */ /* 0x000fc400078e0018 */
[----:B------:R-:W-:Y:S01]  /*1b960*/  IMAD.MOV.U32 R162, RZ, RZ, R25 ;  /* 0x000000ffffa27224 */ /* 0x000fe200078e0019 */
[----:B------:R-:W-:Y:S01]  /*1b970*/  HMMA.1688.F32.TF32 R96, R232, R176, R96 ;  /* 0x000000b0e860723c */ /* 0x000fe20000081060 */
[----:B------:R-:W-:-:S06]  /*1b980*/  IMAD.MOV.U32 R163, RZ, RZ, R26 ;  /* 0x000000ffffa37224 */ /* 0x000fcc00078e001a */
[----:B------:R-:W-:Y:S02]  /*1b990*/  IMAD.MOV.U32 R152, RZ, RZ, R20 ;  /* 0x000000ffff987224 */ /* 0x000fe400078e0014 */
[----:B------:R-:W-:Y:S01]  /*1b9a0*/  IMAD.MOV.U32 R153, RZ, RZ, R21 ;  /* 0x000000ffff997224 */ /* 0x000fe200078e0015 */
[----:B------:R-:W3:Y:S01]  /*1b9b0*/  LDL.LU R20, [R1+0x1d0] ;  /* 0x0001d00001147983 */ /* 0x000ee20000300800 */
[----:B------:R-:W-:Y:S02]  /*1b9c0*/  IMAD.MOV.U32 R154, RZ, RZ, R22 ;  /* 0x000000ffff9a7224 */ /* 0x000fe400078e0016 */
[----:B------:R-:W-:Y:S01]  /*1b9d0*/  IMAD.MOV.U32 R155, RZ, RZ, R23 ;  /* 0x000000ffff9b7224 */ /* 0x000fe200078e0017 */
[----:B------:R-:W3:Y:S01]  /*1b9e0*/  LDL.LU R21, [R1+0x1d4] ;  /* 0x0001d40001157983 */ /* 0x000ee20000300800 */
[----:B------:R-:W-:Y:S03]  /*1b9f0*/  HMMA.1688.F32.TF32 R88, R232, R184, R88 ;  /* 0x000000b8e858723c */ /* 0x000fe60000081058 */
[----:B------:R-:W3:Y:S01]  /*1ba00*/  LDL.LU R22, [R1+0x1d8] ;  /* 0x0001d80001167983 */ /* 0x000ee20000300800 */
[----:B------:R-:W-:-:S03]  /*1ba10*/  IMAD.MOV.U32 R164, RZ, RZ, R27 ;  /* 0x000000ffffa47224 */ /* 0x000fc600078e001b */
[----:B------:R-:W3:Y:S01]  /*1ba20*/  LDL.LU R23, [R1+0x1dc] ;  /* 0x0001dc0001177983 */ /* 0x000ee20000300800 */
[C---:B------:R-:W-:Y:S03]  /*1ba30*/  HMMA.1688.F32.TF32 R84, R232.reuse, R188, R84 ;  /* 0x000000bce854723c */ /* 0x040fe60000081054 */
[----:B------:R-:W4:Y:S04]  /*1ba40*/  LDL.LU R24, [R1+0x1e0] ;  /* 0x0001e00001187983 */ /* 0x000f280000300800 */
[----:B------:R-:W4:Y:S01]  /*1ba50*/  LDL.LU R25, [R1+0x1e4] ;  /* 0x0001e40001197983 */ /* 0x000f220000300800 */
[----:B------:R-:W-:Y:S03]  /*1ba60*/  HMMA.1688.F32.TF32 R80, R232, R200, R80 ;  /* 0x000000c8e850723c */ /* 0x000fe60000081050 */
[----:B------:R-:W4:Y:S04]  /*1ba70*/  LDL.LU R26, [R1+0x1e8] ;  /* 0x0001e800011a7983 */ /* 0x000f280000300800 */
[----:B------:R-:W-:Y:S01]  /*1ba80*/  IMAD.MOV.U32 R235, RZ, RZ, R16 ;  /* 0x000000ffffeb7224 */ /* 0x000fe200078e0010 */
[----:B------:R-:W4:Y:S01]  /*1ba90*/  LDL.LU R27, [R1+0x1ec] ;  /* 0x0001ec00011b7983 */ /* 0x000f220000300800 */
[----:B------:R-:W-:-:S02]  /*1baa0*/  IMAD.MOV.U32 R234, RZ, RZ, R17 ;  /* 0x000000ffffea7224 */ /* 0x000fc400078e0011 */
[----:B------:R-:W-:Y:S02]  /*1bab0*/  IMAD.MOV.U32 R233, RZ, RZ, R18 ;  /* 0x000000ffffe97224 */ /* 0x000fe400078e0012 */
[----:B------:R-:W-:Y:S02]  /*1bac0*/  IMAD.MOV.U32 R232, RZ, RZ, R19 ;  /* 0x000000ffffe87224 */ /* 0x000fe400078e0013 */
[----:B------:R-:W-:Y:S01]  /*1bad0*/  HMMA.1688.F32.TF32 R16, R224, R4, R44 ;  /* 0x00000004e010723c */ /* 0x000fe2000008102c */
[----:B------:R-:W5:Y:S04]  /*1bae0*/  LDL.LU R44, [R1+0x240] ;  /* 0x00024000012c7983 */ /* 0x000f680000300800 */
[----:B------:R-:W5:Y:S04]  /*1baf0*/  LDL.LU R45, [R1+0x244] ;  /* 0x00024400012d7983 */ /* 0x000f680000300800 */
[----:B------:R-:W5:Y:S04]  /*1bb00*/  LDL.LU R46, [R1+0x248] ;  /* 0x00024800012e7983 */ /* 0x000f680000300800 */
[----:B------:R-:W5:Y:S01]  /*1bb10*/  LDL.LU R47, [R1+0x24c] ;  /* 0x00024c00012f7983 */ /* 0x000f620000300800 */
[----:B------:R-:W-:-:S02]  /*1bb20*/  IMAD.MOV.U32 R165, RZ, RZ, R28 ;  /* 0x000000ffffa57224 */ /* 0x000fc400078e001c */
[----:B------:R-:W-:Y:S01]  /*1bb30*/  IMAD.MOV.U32 R166, RZ, RZ, R29 ;  /* 0x000000ffffa67224 */ /* 0x000fe200078e001d */
[----:B------:R-:W3:Y:S01]  /*1bb40*/  LDL.LU R28, [R1+0x1f0] ;  /* 0x0001f000011c7983 */ /* 0x000ee20000300800 */
[----:B------:R-:W-:Y:S02]  /*1bb50*/  IMAD.MOV.U32 R168, RZ, RZ, R30 ;  /* 0x000000ffffa87224 */ /* 0x000fe400078e001e */
[----:B------:R-:W-:Y:S01]  /*1bb60*/  IMAD.MOV.U32 R169, RZ, RZ, R31 ;  /* 0x000000ffffa97224 */ /* 0x000fe200078e001f */
[----:B------:R-:W3:Y:S01]  /*1bb70*/  LDL.LU R29, [R1+0x1f4] ;  /* 0x0001f400011d7983 */ /* 0x000ee20000300800 */
[----:B------:R-:W-:-:S03]  /*1bb80*/  IMAD.MOV.U32 R0, RZ, RZ, R38 ;  /* 0x000000ffff007224 */ /* 0x000fc600078e0026 */
[----:B------:R-:W3:Y:S01]  /*1bb90*/  LDL.LU R30, [R1+0x1f8] ;  /* 0x0001f800011e7983 */ /* 0x000ee20000300800 */
[----:B------:R-:W-:-:S03]  /*1bba0*/  IMAD.MOV.U32 R3, RZ, RZ, R39 ;  /* 0x000000ffff037224 */ /* 0x000fc600078e0027 */
[----:B------:R-:W3:Y:S01]  /*1bbb0*/  LDL.LU R31, [R1+0x1fc] ;  /* 0x0001fc00011f7983 */ /* 0x000ee20000300800 */
[----:B------:R-:W-:-:S03]  /*1bbc0*/  IMAD.MOV.U32 R170, RZ, RZ, R32 ;  /* 0x000000ffffaa7224 */ /* 0x000fc600078e0020 */
[----:B-1----:R-:W3:Y:S01]  /*1bbd0*/  LDL.LU R36, [R1+0x220] ;  /* 0x0002200001247983 */ /* 0x002ee20000300800 */
[----:B------:R-:W-:-:S03]  /*1bbe0*/  IMAD.MOV.U32 R171, RZ, RZ, R33 ;  /* 0x000000ffffab7224 */ /* 0x000fc600078e0021 */
[----:B------:R-:W3:Y:S01]  /*1bbf0*/  LDL.LU R37, [R1+0x224] ;  /* 0x0002240001257983 */ /* 0x000ee20000300800 */
[----:B------:R-:W-:-:S03]  /*1bc00*/  IMAD.MOV.U32 R167, RZ, RZ, R34 ;  /* 0x000000ffffa77224 */ /* 0x000fc600078e0022 */
[----:B------:R-:W3:Y:S01]  /*1bc10*/  LDL.LU R38, [R1+0x228] ;  /* 0x0002280001267983 */ /* 0x000ee20000300800 */
[----:B------:R-:W-:-:S03]  /*1bc20*/  IMAD.MOV.U32 R159, RZ, RZ, R35 ;  /* 0x000000ffff9f7224 */ /* 0x000fc600078e0023 */
[----:B------:R-:W3:Y:S01]  /*1bc30*/  LDL.LU R39, [R1+0x22c] ;  /* 0x00022c0001277983 */ /* 0x000ee20000300800 */
[----:B------:R-:W-:Y:S03]  /*1bc40*/  HMMA.1688.F32.TF32 R244, R224, R176, R204 ;  /* 0x000000b0e0f4723c */ /* 0x000fe600000810cc */
[----:B------:R-:W3:Y:S04]  /*1bc50*/  LDL.LU R32, [R1+0x200] ;  /* 0x0002000001207983 */ /* 0x000ee80000300800 */
[----:B------:R-:W3:Y:S04]  /*1bc60*/  LDL.LU R33, [R1+0x204] ;  /* 0x0002040001217983 */ /* 0x000ee80000300800 */
[----:B------:R-:W3:Y:S04]  /*1bc70*/  LDL.LU R34, [R1+0x208] ;  /* 0x0002080001227983 */ /* 0x000ee80000300800 */
[----:B------:R-:W3:Y:S04]  /*1bc80*/  LDL.LU R35, [R1+0x20c] ;  /* 0x00020c0001237983 */ /* 0x000ee80000300800 */
[----:B------:R-:W3:Y:S01]  /*1bc90*/  LDL R207, [R1+0x250] ;  /* 0x0002500001cf7983 */ /* 0x000ee20000100800 */
[----:B------:R-:W-:-:S02]  /*1bca0*/  IMAD.MOV.U32 R191, RZ, RZ, R16 ;  /* 0x000000ffffbf7224 */ /* 0x000fc400078e0010 */
[----:B------:R-:W-:Y:S01]  /*1bcb0*/  IMAD.MOV.U32 R197, RZ, RZ, R17 ;  /* 0x000000ffffc57224 */ /* 0x000fe200078e0011 */
[----:B------:R-:W-:Y:S01]  /*1bcc0*/  HMMA.1688.F32.TF32 R208, R224, R180, R208 ;  /* 0x000000b4e0d0723c */ /* 0x000fe200000810d0 */
[----:B------:R-:W-:Y:S01]  /*1bcd0*/  IMAD.MOV.U32 R198, RZ, RZ, R18 ;  /* 0x000000ffffc67224 */ /* 0x000fe200078e0012 */
[----:B------:R-:W-:Y:S01]  /*1bce0*/  LDS R205, [R2+0x37000] ;  /* 0x0370000002cd7984 */ /* 0x000fe20000000800 */
[----:B------:R-:W-:-:S05]  /*1bcf0*/  IMAD.MOV.U32 R199, RZ, RZ, R19 ;  /* 0x000000ffffc77224 */ /* 0x000fca00078e0013 */
[C---:B------:R-:W-:Y:S01]  /*1bd00*/  HMMA.1688.F32.TF32 R16, R224.reuse, R200, R220 ;  /* 0x000000c8e010723c */ /* 0x040fe200000810dc */
[----:B------:R-:W-:Y:S04]  /*1bd10*/  LDS R221, [R252+0x36180] ;  /* 0x03618000fcdd7984 */ /* 0x000fe80000000800 */
[----:B------:R-:W-:Y:S03]  /*1bd20*/  LDS R223, [R252+0x36980] ;  /* 0x03698000fcdf7984 */ /* 0x000fe60000000800 */
[C---:B------:R-:W-:Y:S08]  /*1bd30*/  HMMA.1688.F32.TF32 R212, R224.reuse, R184, R212 ;  /* 0x000000b8e0d4723c */ /* 0x040ff000000810d4 */
[----:B------:R-:W-:Y:S01]  /*1bd40*/  HMMA.1688.F32.TF32 R216, R224, R188, R216 ;  /* 0x000000bce0d8723c */ /* 0x000fe200000810d8 */
[----:B------:R-:W-:Y:S04]  /*1bd50*/  LDS R225, [R2+0x36180] ;  /* 0x0361800002e17984 */ /* 0x000fe80000000800 */
[----:B------:R-:W-:Y:S04]  /*1bd60*/  LDS R227, [R2+0x36980] ;  /* 0x0369800002e37984 */ /* 0x000fe80000000800 */
[----:B--2---:R-:W-:Y:S04]  /*1bd70*/  LDS R220, [R231+0x36180] ;  /* 0x03618000e7dc7984 */ /* 0x004fe80000000800 */
[----:B------:R-:W5:Y:S04]  /*1bd80*/  LDS R222, [R231+0x36980] ;  /* 0x03698000e7de7984 */ /* 0x000f680000000800 */
[----:B------:R-:W-:Y:S04]  /*1bd90*/  LDS R228, [R231+0x37000] ;  /* 0x03700000e7e47984 */ /* 0x000fe80000000800 */
[----:B------:R-:W-:Y:S04]  /*1bda0*/  LDS R230, [R231+0x37800] ;  /* 0x03780000e7e67984 */ /* 0x000fe80000000800 */
[----:B------:R-:W-:Y:S01]  /*1bdb0*/  LDS R231, [R252+0x37800] ;  /* 0x03780000fce77984 */ /* 0x000fe20000000800 */
[C---:B-----5:R-:W-:Y:S03]  /*1bdc0*/  HMMA.1688.F32.TF32 R44, R220.reuse, R12, R44 ;  /* 0x0000000cdc2c723c */ /* 0x060fe6000008102c */
[----:B---3--:R-:W-:Y:S04]  /*1bdd0*/  LDS R224, [R207+0x36180] ;  /* 0x03618000cfe07984 */ /* 0x008fe80000000800 */
[----:B------:R-:W1:Y:S04]  /*1bde0*/  LDS R226, [R207+0x36980] ;  /* 0x03698000cfe27984 */ /* 0x000e680000000800 */
[----:B------:R-:W-:Y:S04]  /*1bdf0*/  LDS R204, [R207+0x37000] ;  /* 0x03700000cfcc7984 */ /* 0x000fe80000000800 */
[----:B------:R-:W-:Y:S04]  /*1be00*/  LDS R206, [R207+0x37800] ;  /* 0x03780000cfce7984 */ /* 0x000fe80000000800 */
[----:B------:R2:W3:Y:S04]  /*1be10*/  LDS R207, [R2+0x37800] ;  /* 0x0378000002cf7984 */ /* 0x0004e80000000800 */
[----:B--2---:R-:W2:Y:S04]  /*1be20*/  LDL.LU R2, [R1+0x998] ;  /* 0x0009980001027983 */ /* 0x004ea80000300800 */
[----:B------:R5:W-:Y:S04]  /*1be30*/  STL [R1+0x8d0], R44 ;  /* 0x0008d02c01007387 */ /* 0x000be80000100800 */
[----:B------:R1:W-:Y:S04]  /*1be40*/  STL [R1+0x8cc], R45 ;  /* 0x0008cc2d01007387 */ /* 0x0003e80000100800 */
[----:B------:R1:W-:Y:S04]  /*1be50*/  STL [R1+0x8c8], R46 ;  /* 0x0008c82e01007387 */ /* 0x0003e80000100800 */
[----:B------:R3:W-:Y:S04]  /*1be60*/  STL [R1+0x8c4], R47 ;  /* 0x0008c42f01007387 */ /* 0x0007e80000100800 */
[----:B-----5:R-:W5:Y:S04]  /*1be70*/  LDL.LU R44, [R1+0x230] ;  /* 0x00023000012c7983 */ /* 0x020f680000300800 */
[----:B-1----:R-:W5:Y:S04]  /*1be80*/  LDL.LU R45, [R1+0x234] ;  /* 0x00023400012d7983 */ /* 0x002f680000300800 */
[----:B------:R-:W5:Y:S04]  /*1be90*/  LDL.LU R46, [R1+0x238] ;  /* 0x00023800012e7983 */ /* 0x000f680000300800 */
[----:B---3--:R-:W5:Y:S01]  /*1bea0*/  LDL.LU R47, [R1+0x23c] ;  /* 0x00023c00012f7983 */ /* 0x008f620000300800 */
[C---:B------:R-:W-:Y:S08]  /*1beb0*/  HMMA.1688.F32.TF32 R36, R220.reuse, R4, R36 ;  /* 0x00000004dc24723c */ /* 0x040ff00000081024 */
[C---:B-----5:R-:W-:Y:S11]  /*1bec0*/  HMMA.1688.F32.TF32 R44, R220.reuse, R8, R44 ;  /* 0x00000008dc2c723c */ /* 0x060ff6000008102c */
[----:B------:R-:W-:Y:S11]  /*1bed0*/  @!UPT UIADD3 URZ, URZ, URZ, URZ ;  /* 0x0000003f3f3ff290 */ /* 0x000ff6000fffe03f */
[----:B------:R-:W-:Y:S01]  /*1bee0*/  @!UPT UIADD3 URZ, URZ, URZ, URZ ;  /* 0x0000003f3f3ff290 */ /* 0x000fe2000fffe03f */
[----:B------:R1:W-:Y:S04]  /*1bef0*/  STL.64 [R1+0x50], R44 ;  /* 0x0000502c01007387 */ /* 0x0003e80000100a00 */
[----:B------:R3:W-:Y:S01]  /*1bf00*/  STL.64 [R1+0x58], R46 ;  /* 0x0000582e01007387 */ /* 0x0007e20000100a00 */
[----:B-1----:R-:W-:Y:S02]  /*1bf10*/  IMAD.MOV.U32 R45, RZ, RZ, R37 ;  /* 0x000000ffff2d7224 */ /* 0x002fe400078e0025 */
[----:B---3--:R-:W-:Y:S02]  /*1bf20*/  IMAD.MOV.U32 R47, RZ, RZ, R39 ;  /* 0x000000ffff2f7224 */ /* 0x008fe400078e0027 */
[----:B------:R-:W-:Y:S02]  /*1bf30*/  IMAD.MOV.U32 R46, RZ, RZ, R38 ;  /* 0x000000ffff2e7224 */ /* 0x000fe400078e0026 */
[----:B------:R-:W-:Y:S01]  /*1bf40*/  IMAD.MOV.U32 R44, RZ, RZ, R36 ;  /* 0x000000ffff2c7224 */ /* 0x000fe200078e0024 */
[----:B------:R-:W3:Y:S04]  /*1bf50*/  LDL.LU.64 R38, [R1+0x990] ;  /* 0x0009900001267983 */ /* 0x000ee80000300a00 */
[----:B------:R-:W3:Y:S04]  /*1bf60*/  LDL.LU.64 R36, [R1+0x988] ;  /* 0x0009880001247983 */ /* 0x000ee80000300a00 */
[----:B------:R-:W-:Y:S04]  /*1bf70*/  STL [R1+0x8e0], R47 ;  /* 0x0008e02f01007387 */ /* 0x000fe80000100800 */
[----:B------:R-:W-:Y:S04]  /*1bf80*/  STL [R1+0x8dc], R46 ;  /* 0x0008dc2e01007387 */ /* 0x000fe80000100800 */
[----:B------:R-:W-:Y:S04]  /*1bf90*/  STL [R1+0x8d8], R45 ;  /* 0x0008d82d01007387 */ /* 0x000fe80000100800 */
[----:B------:R1:W-:Y:S04]  /*1bfa0*/  STL [R1+0x8d4], R44 ;  /* 0x0008d42c01007387 */ /* 0x0003e80000100800 */
[----:B-1----:R-:W5:Y:S04]  /*1bfb0*/  LDL.LU R44, [R1+0x210] ;  /* 0x00021000012c7983 */ /* 0x002f680000300800 */
[----:B------:R-:W5:Y:S04]  /*1bfc0*/  LDL.LU R45, [R1+0x214] ;  /* 0x00021400012d7983 */ /* 0x000f680000300800 */
[----:B------:R-:W5:Y:S01]  /*1bfd0*/  LDL.LU R46, [R1+0x218] ;  /* 0x00021800012e7983 */ /* 0x000f620000300800 */
[----:B--2---:R-:W-:Y:S01]  /*1bfe0*/  IMAD.MOV.U32 R47, RZ, RZ, R2 ;  /* 0x000000ffff2f7224 */ /* 0x004fe200078e0002 */
[C---:B------:R-:W-:Y:S08]  /*1bff0*/  HMMA.1688.F32.TF32 R32, R220.reuse, R180, R32 ;  /* 0x000000b4dc20723c */ /* 0x040ff00000081020 */
[C---:B------:R-:W-:Y:S08]  /*1c000*/  HMMA.1688.F32.TF32 R28, R220.reuse, R184, R28 ;  /* 0x000000b8dc1c723c */ /* 0x040ff0000008101c */
[C---:B----4-:R-:W-:Y:S08]  /*1c010*/  HMMA.1688.F32.TF32 R24, R220.reuse, R188, R24 ;  /* 0x000000bcdc18723c */ /* 0x050ff00000081018 */
[C---:B-----5:R-:W-:Y:S08]  /*1c020*/  HMMA.1688.F32.TF32 R44, R220.reuse, R176, R44 ;  /* 0x000000b0dc2c723c */ /* 0x060ff0000008102c */
[----:B------:R-:W-:Y:S11]  /*1c030*/  HMMA.1688.F32.TF32 R220, R220, R200, R20 ;  /* 0x000000c8dcdc723c */ /* 0x000ff60000081014 */
[----:B------:R-:W-:Y:S04]  /*1c040*/  @!UPT UIADD3 URZ, URZ, URZ, URZ ;  /* 0x0000003f3f3ff290 */ /* 0x000fe8000fffe03f */
[----:B------:R1:W-:Y:S04]  /*1c050*/  STL.64 [R1+0xf0], R44 ;  /* 0x0000f02c01007387 */ /* 0x0003e80000100a00 */
[----:B------:R2:W-:Y:S01]  /*1c060*/  STL.64 [R1+0xf8], R46 ;  /* 0x0000f82e01007387 */ /* 0x0005e20000100a00 */
[----:B-1----:R-:W-:Y:S02]  /*1c070*/  IMAD.MOV.U32 R45, RZ, RZ, R34 ;  /* 0x000000ffff2d7224 */ /* 0x002fe400078e0022 */
[----:B------:R-:W-:Y:S02]  /*1c080*/  IMAD.MOV.U32 R44, RZ, RZ, R35 ;  /* 0x000000ffff2c7224 */ /* 0x000fe400078e0023 */
[----:B--2---:R-:W-:Y:S01]  /*1c090*/  IMAD.MOV.U32 R47, RZ, RZ, R32 ;  /* 0x000000ffff2f7224 */ /* 0x004fe200078e0020 */
[----:B------:R-:W2:Y:S01]  /*1c0a0*/  LDL.LU.64 R34, [R1+0x980] ;  /* 0x0009800001227983 */ /* 0x000ea20000300a00 */
[----:B------:R-:W-:-:S03]  /*1c0b0*/  IMAD.MOV.U32 R46, RZ, RZ, R33 ;  /* 0x000000ffff2e7224 */ /* 0x000fc600078e0021 */
[----:B------:R-:W2:Y:S04]  /*1c0c0*/  LDL.LU.64 R32, [R1+0x978] ;  /* 0x0009780001207983 */ /* 0x000ea80000300a00 */
        /* <DEDUP_REMOVED lines=8> */
[----:B------:R-:W2:Y:S04]  /*1c150*/  LDL.LU.64 R22, [R1+0x950] ;  /* 0x0009500001167983 */ /* 0x000ea80000300a00 */
[----:B------:R-:W2:Y:S04]  /*1c160*/  LDL.LU.64 R20, [R1+0x948] ;  /* 0x0009480001147983 */ /* 0x000ea80000300a00 */
[----:B------:R-:W-:Y:S04]  /*1c170*/  STL.64 [R1+0x190], R220 ;  /* 0x000190dc01007387 */ /* 0x000fe80000100a00 */
[----:B------:R-:W-:Y:S01]  /*1c180*/  STL.64 [R1+0x198], R222 ;  /* 0x000198de01007387 */ /* 0x000fe20000100a00 */
[C---:B-----5:R-:W-:Y:S08]  /*1c190*/  HMMA.1688.F32.TF32 R24, R224.reuse, R8, R24 ;  /* 0x00000008e018723c */ /* 0x060ff00000081018 */
[----:B--2---:R-:W-:Y:S11]  /*1c1a0*/  HMMA.1688.F32.TF32 R20, R224, R12, R20 ;  /* 0x0000000ce014723c */ /* 0x004ff60000081014 */
[----:B------:R-:W-:Y:S04]  /*1c1b0*/  @!UPT UIADD3 URZ, URZ, URZ, URZ ;  /* 0x0000003f3f3ff290 */ /* 0x000fe8000fffe03f */
[----:B------:R-:W-:Y:S01]  /*1c1c0*/  STL.64 [R1+0x170], R24 ;  /* 0x0001701801007387 */ /* 0x000fe20000100a00 */
[----:B------:R-:W-:-:S07]  /*1c1d0*/  IMAD.MOV.U32 R13, RZ, RZ, R27 ;  /* 0x000000ffff0d7224 */ /* 0x000fce00078e001b */
[----:B------:R-:W-:Y:S04]  /*1c1e0*/  STL.64 [R1+0x180], R20 ;  /* 0x0001801401007387 */ /* 0x000fe80000100a00 */
[----:B------:R-:W-:Y:S04]  /*1c1f0*/  STL.64 [R1+0x188], R22 ;  /* 0x0001881601007387 */ /* 0x000fe80000100a00 */
[----:B------:R4:W-:Y:S02]  /*1c200*/  STL [R1+0x178], R26 ;  /* 0x0001781a01007387 */ /* 0x0009e40000100800 */
[C---:B----4-:R-:W-:Y:S08]  /*1c210*/  HMMA.1688.F32.TF32 R24, R224.reuse, R4, R28 ;  /* 0x00000004e018723c */ /* 0x050ff0000008101c */
[C---:B------:R-:W-:Y:S01]  /*1c220*/  HMMA.1688.F32.TF32 R20, R224.reuse, R176, R32 ;  /* 0x000000b0e014723c */ /* 0x040fe20000081020 */
[----:B------:R-:W2:Y:S11]  /*1c230*/  LDL.LU R177, [R1+0x258] ;  /* 0x0002580001b17983 */ /* 0x000eb60000300800 */
[----:B------:R-:W-:Y:S03]  /*1c240*/  @!UPT UIADD3 URZ, URZ, URZ, URZ ;  /* 0x0000003f3f3ff290 */ /* 0x000fe6000fffe03f */
[----:B------:R-:W-:Y:S04]  /*1c250*/  STL.64 [R1+0x160], R24 ;  /* 0x0001601801007387 */ /* 0x000fe80000100a00 */
[----:B------:R3:W-:Y:S04]  /*1c260*/  STL.64 [R1+0x168], R26 ;  /* 0x0001681a01007387 */ /* 0x0007e80000100a00 */
[----:B------:R-:W4:Y:S04]  /*1c270*/  LDL.LU R32, [R1+0x250] ;  /* 0x0002500001207983 */ /* 0x000f280000300800 */
[----:B------:R-:W-:Y:S01]  /*1c280*/  STL.64 [R1+0x150], R20 ;  /* 0x0001501401007387 */ /* 0x000fe20000100a00 */
[C---:B---3--:R-:W-:Y:S03]  /*1c290*/  HMMA.1688.F32.TF32 R24, R224.reuse, R180, R36 ;  /* 0x000000b4e018723c */ /* 0x048fe60000081024 */
[----:B------:R1:W-:Y:S04]  /*1c2a0*/  STL.64 [R1+0x158], R22 ;  /* 0x0001581601007387 */ /* 0x0003e80000100a00 */
[----:B------:R-:W3:Y:S01]  /*1c2b0*/  LDL.LU R33, [R1+0x254] ;  /* 0x0002540001217983 */ /* 0x000ee20000300800 */
[----:B-1----:R-:W-:Y:S08]  /*1c2c0*/  HMMA.1688.F32.TF32 R20, R224, R184, R40 ;  /* 0x000000b8e014723c */ /* 0x002ff00000081028 */
[C---:B------:R-:W-:Y:S07]  /*1c2d0*/  HMMA.1688.F32.TF32 R28, R228.reuse, R14, R56 ;  /* 0x0000000ee41c723c */ /* 0x040fee0000081038 */
[----:B------:R-:W-:Y:S04]  /*1c2e0*/  STL.64 [R1+0x140], R24 ;  /* 0x0001401801007387 */ /* 0x000fe80000100a00 */
[----:B------:R1:W-:Y:S04]  /*1c2f0*/  STL.64 [R1+0x148], R26 ;  /* 0x0001481a01007387 */ /* 0x0003e80000100a00 */
[----:B------:R5:W-:Y:S01]  /*1c300*/  STL [R1+0x130], R20 ;  /* 0x0001301401007387 */ /* 0x000be20000100800 */
[----:B------:R-:W-:Y:S01]  /*1c310*/  IMAD.MOV.U32 R2, RZ, RZ, R21 ;  /* 0x000000ffff027224 */ /* 0x000fe200078e0015 */
[----:B-1----:R-:W-:Y:S01]  /*1c320*/  HMMA.1688.F32.TF32 R24, R228, R10, R60 ;  /* 0x0000000ae418723c */ /* 0x002fe2000008103c */
[----:B------:R-:W-:-:S02]  /*1c330*/  IMAD.MOV.U32 R185, RZ, RZ, R22 ;  /* 0x000000ffffb97224 */ /* 0x000fc400078e0016 */
[----:B------:R-:W-:-:S05]  /*1c340*/  IMAD.MOV.U32 R184, RZ, RZ, R23 ;  /* 0x000000ffffb87224 */ /* 0x000fca00078e0017 */
[C---:B-----5:R-:W-:Y:S01]  /*1c350*/  HMMA.1688.F32.TF32 R20, R228.reuse, R6, R64 ;  /* 0x00000006e414723c */ /* 0x060fe20000081040 */
[----:B------:R-:W-:Y:S04]  /*1c360*/  STL.64 [R1+0x100], R28 ;  /* 0x0001001c01007387 */ /* 0x000fe80000100a00 */
[----:B------:R1:W-:Y:S10]  /*1c370*/  STL.64 [R1+0x108], R30 ;  /* 0x0001081e01007387 */ /* 0x0003f40000100a00 */
[----:B------:R-:W-:Y:S01]  /*1c380*/  STL.64 [R1+0xe0], R24 ;  /* 0x0000e01801007387 */ /* 0x000fe20000100a00 */
[C---:B-1----:R-:W-:Y:S03]  /*1c390*/  HMMA.1688.F32.TF32 R28, R228.reuse, R178, R68 ;  /* 0x000000b2e41c723c */ /* 0x042fe60000081044 */
[----:B------:R1:W-:Y:S04]  /*1c3a0*/  STL.64 [R1+0xe8], R26 ;  /* 0x0000e81a01007387 */ /* 0x0003e80000100a00 */
[----:B------:R-:W-:Y:S04]  /*1c3b0*/  STL.64 [R1+0xc0], R20 ;  /* 0x0000c01401007387 */ /* 0x000fe80000100a00 */
[----:B------:R5:W-:Y:S01]  /*1c3c0*/  STL.64 [R1+0xc8], R22 ;  /* 0x0000c81601007387 */ /* 0x000be20000100a00 */
[C---:B-1----:R-:W-:Y:S08]  /*1c3d0*/  HMMA.1688.F32.TF32 R24, R228.reuse, R182, R72 ;  /* 0x000000b6e418723c */ /* 0x042ff00000081048 */
[----:B-----5:R-:W-:Y:S03]  /*1c3e0*/  HMMA.1688.F32.TF32 R20, R228, R186, R76 ;  /* 0x000000bae414723c */ /* 0x020fe6000008104c */
[----:B------:R-:W-:Y:S01]  /*1c3f0*/  STL.64 [R1+0xb0], R28 ;  /* 0x0000b01c01007387 */ /* 0x000fe20000100a00 */
[----:B------:R-:W-:-:S03]  /*1c400*/  IMAD.MOV.U32 R36, RZ, RZ, R191 ;  /* 0x000000ffff247224 */ /* 0x000fc600078e00bf */
[----:B------:R-:W-:Y:S01]  /*1c410*/  STL.64 [R1+0xb8], R30 ;  /* 0x0000b81e01007387 */ /* 0x000fe20000100a00 */
[----:B------:R-:W-:Y:S02]  /*1c420*/  IMAD.MOV.U32 R37, RZ, RZ, R197 ;  /* 0x000000ffff257224 */ /* 0x000fe400078e00c5 */
[----:B------:R-:W-:Y:S01]  /*1c430*/  IMAD.MOV.U32 R38, RZ, RZ, R198 ;  /* 0x000000ffff267224 */ /* 0x000fe200078e00c6 */
[----:B------:R-:W-:Y:S01]  /*1c440*/  HMMA.1688.F32.TF32 R220, R224, R188, R48 ;  /* 0x000000bce0dc723c */ /* 0x000fe20000081030 */
[----:B------:R-:W-:Y:S01]  /*1c450*/  IMAD.MOV.U32 R39, RZ, RZ, R199 ;  /* 0x000000ffff277224 */ /* 0x000fe200078e00c7 */
[----:B------:R-:W-:Y:S04]  /*1c460*/  LDS R29, [R252+0x37080] ;  /* 0x03708000fc1d7984 */ /* 0x000fe80000000800 */
[----:B------:R-:W-:Y:S04]  /*1c470*/  STL.64 [R1+0x30], R24 ;  /* 0x0000301801007387 */ /* 0x000fe80000100a00 */
[----:B------:R-:W-:Y:S04]  /*1c480*/  STL.64 [R1+0x38], R26 ;  /* 0x0000381a01007387 */ /* 0x000fe80000100a00 */
[----:B------:R-:W5:Y:S04]  /*1c490*/  LDL.LU R191, [R1+0x944] ;  /* 0x0009440001bf7983 */ /* 0x000f680000300800 */
[----:B------:R-:W-:Y:S04]  /*1c4a0*/  STL.64 [R1+0x20], R20 ;  /* 0x0000201401007387 */ /* 0x000fe80000100a00 */
[----:B------:R-:W-:Y:S04]  /*1c4b0*/  STL.64 [R1+0x28], R22 ;  /* 0x0000281601007387 */ /* 0x000fe80000100a00 */
[----:B------:R-:W5:Y:S04]  /*1c4c0*/  LDL.LU R197, [R1+0x940] ;  /* 0x0009400001c57983 */ /* 0x000f680000300800 */
[----:B------:R-:W5:Y:S04]  /*1c4d0*/  LDL.LU R198, [R1+0x93c] ;  /* 0x00093c0001c67983 */ /* 0x000f680000300800 */
[----:B------:R-:W5:Y:S01]  /*1c4e0*/  LDL.LU R199, [R1+0x938] ;  /* 0x0009380001c77983 */ /* 0x000f620000300800 */
[----:B------:R-:W-:-:S02]  /*1c4f0*/  IMAD.MOV.U32 R40, RZ, RZ, R235 ;  /* 0x000000ffff287224 */ /* 0x000fc400078e00eb */
[----:B------:R-:W-:Y:S02]  /*1c500*/  IMAD.MOV.U32 R41, RZ, RZ, R234 ;  /* 0x000000ffff297224 */ /* 0x000fe400078e00ea */
[----:B------:R-:W-:Y:S02]  /*1c510*/  IMAD.MOV.U32 R42, RZ, RZ, R233 ;  /* 0x000000ffff2a7224 */ /* 0x000fe400078e00e9 */
[----:B------:R-:W-:Y:S01]  /*1c520*/  IMAD.MOV.U32 R43, RZ, RZ, R232 ;  /* 0x000000ffff2b7224 */ /* 0x000fe200078e00e8 */
[----:B------:R-:W-:Y:S01]  /*1c530*/  HMMA.1688.F32.TF32 R224, R224, R200, R52 ;  /* 0x000000c8e0e0723c */ /* 0x000fe20000081034 */
[----:B------:R-:W-:Y:S01]  /*1c540*/  IMAD.MOV.U32 R56, RZ, RZ, R165 ;  /* 0x000000ffff387224 */ /* 0x000fe200078e00a5 */
[----:B------:R-:W-:Y:S01]  /*1c550*/  LDS R31, [R252+0x37880] ;  /* 0x03788000fc1f7984 */ /* 0x000fe20000000800 */
[----:B------:R-:W-:Y:S02]  /*1c560*/  IMAD.MOV.U32 R57, RZ, RZ, R166 ;  /* 0x000000ffff397224 */ /* 0x000fe400078e00a6 */
[----:B------:R-:W-:Y:S01]  /*1c570*/  IMAD.MOV.U32 R58, RZ, RZ, R168 ;  /* 0x000000ffff3a7224 */ /* 0x000fe200078e00a8 */
[----:B------:R-:W-:Y:S01]  /*1c580*/  LDS R49, [R252+0x37100] ;  /* 0x03710000fc317984 */ /* 0x000fe20000000800 */
[----:B------:R-:W-:-:S02]  /*1c590*/  IMAD.MOV.U32 R52, RZ, RZ, R161 ;  /* 0x000000ffff347224 */ /* 0x000fc400078e00a1 */
[----:B------:R-:W-:Y:S01]  /*1c5a0*/  IMAD.MOV.U32 R53, RZ, RZ, R162 ;  /* 0x000000ffff357224 */ /* 0x000fe200078e00a2 */
[----:B------:R-:W-:Y:S01]  /*1c5b0*/  HMMA.1688.F32.TF32 R144, R204, R202, R144 ;  /* 0x000000cacc90723c */ /* 0x000fe20000081090 */
[----:B------:R-:W-:Y:S01]  /*1c5c0*/  IMAD.MOV.U32 R54, RZ, RZ, R163 ;  /* 0x000000ffff367224 */ /* 0x000fe200078e00a3 */
[----:B------:R-:W-:Y:S01]  /*1c5d0*/  LDS R51, [R252+0x37900] ;  /* 0x03790000fc337984 */ /* 0x000fe20000000800 */
[----:B------:R-:W-:Y:S02]  /*1c5e0*/  IMAD.MOV.U32 R55, RZ, RZ, R164 ;  /* 0x000000ffff377224 */ /* 0x000fe400078e00a4 */
[----:B------:R-:W-:Y:S02]  /*1c5f0*/  IMAD.MOV.U32 R59, RZ, RZ, R169 ;  /* 0x000000ffff3b7224 */ /* 0x000fe400078e00a9 */
[----:B------:R-:W-:Y:S02]  /*1c600*/  IMAD.MOV.U32 R60, RZ, RZ, R170 ;  /* 0x000000ffff3c7224 */ /* 0x000fe400078e00aa */
[----:B------:R-:W-:-:S02]  /*1c610*/  IMAD.MOV.U32 R61, RZ, RZ, R171 ;  /* 0x000000ffff3d7224 */ /* 0x000fc400078e00ab */
[----:B------:R-:W-:Y:S02]  /*1c620*/  IMAD.MOV.U32 R62, RZ, RZ, R167 ;  /* 0x000000ffff3e7224 */ /* 0x000fe400078e00a7 */
[----:B------:R-:W-:Y:S02]  /*1c630*/  IMAD.MOV.U32 R63, RZ, RZ, R159 ;  /* 0x000000ffff3f7224 */ /* 0x000fe400078e009f */
[----:B------:R-:W-:Y:S02]  /*1c640*/  IMAD.MOV.U32 R66, RZ, RZ, R0 ;  /* 0x000000ffff427224 */ /* 0x000fe400078e0000 */
[----:B------:R-:W-:Y:S01]  /*1c650*/  IMAD.MOV.U32 R9, RZ, RZ, 0x3f ;  /* 0x0000003fff097424 */ /* 0x000fe200078e00ff */
[----:B--2---:R-:W-:Y:S04]  /*1c660*/  LDS R28, [R177+0x37080] ;  /* 0x03708000b11c7984 */ /* 0x004fe80000000800 */
[----:B------:R-:W1:Y:S04]  /*1c670*/  LDS R30, [R177+0x37880] ;  /* 0x03788000b11e7984 */ /* 0x000e680000000800 */
[----:B------:R-:W-:Y:S04]  /*1c680*/  LDS R48, [R177+0x37100] ;  /* 0x03710000b1307984 */ /* 0x000fe80000000800 */
[----:B------:R-:W-:Y:S04]  /*1c690*/  LDS R50, [R177+0x37900] ;  /* 0x03790000b1327984 */ /* 0x000fe80000000800 */
[----:B----4-:R-:W-:Y:S04]  /*1c6a0*/  LDS R20, [R32+0x37100] ;  /* 0x0371000020147984 */ /* 0x010fe80000000800 */
[----:B------:R-:W-:Y:S04]  /*1c6b0*/  LDS R22, [R32+0x37900] ;  /* 0x0379000020167984 */ /* 0x000fe80000000800 */
[----:B------:R-:W-:Y:S04]  /*1c6c0*/  LDS R24, [R32+0x37080] ;  /* 0x0370800020187984 */ /* 0x000fe80000000800 */
[----:B------:R-:W-:Y:S04]  /*1c6d0*/  LDS R26, [R32+0x37880] ;  /* 0x03788000201a7984 */ /* 0x000fe80000000800 */
[----:B---3--:R-:W-:Y:S04]  /*1c6e0*/  LDS R21, [R33+0x37100] ;  /* 0x0371000021157984 */ /* 0x008fe80000000800 */
[----:B------:R-:W2:Y:S04]  /*1c6f0*/  LDS R23, [R33+0x37900] ;  /* 0x0379000021177984 */ /* 0x000ea80000000800 */
[----:B------:R-:W-:Y:S04]  /*1c700*/  LDS R25, [R33+0x37080] ;  /* 0x0370800021197984 */ /* 0x000fe80000000800 */
[----:B------:R-:W3:Y:S01]  /*1c710*/  LDS R27, [R33+0x37880] ;  /* 0x03788000211b7984 */ /* 0x000ee20000000800 */
[C---:B-----5:R-:W-:Y:S08]  /*1c720*/  HMMA.1688.F32.TF32 R232, R228.reuse, R190, R172 ;  /* 0x000000bee4e8723c */ /* 0x060ff000000810ac */
[----:B------:R-:W-:Y:S07]  /*1c730*/  HMMA.1688.F32.TF32 R228, R228, R202, R192 ;  /* 0x000000cae4e4723c */ /* 0x000fee00000810c0 */
[----:B------:R-:W-:-:S02]  /*1c740*/  IMAD.MOV.U32 R192, RZ, RZ, R152 ;  /* 0x000000ffffc07224 */ /* 0x000fc400078e0098 */
[----:B------:R-:W4:Y:S01]  /*1c750*/  LDL.LU R152, [R1+0x934] ;  /* 0x0009340001987983 */ /* 0x000f220000300800 */
[----:B------:R-:W-:Y:S02]  /*1c760*/  IMAD.MOV.U32 R193, RZ, RZ, R153 ;  /* 0x000000ffffc17224 */ /* 0x000fe400078e0099 */
[----:B------:R-:W-:Y:S01]  /*1c770*/  IMAD.MOV.U32 R194, RZ, RZ, R154 ;  /* 0x000000ffffc27224 */ /* 0x000fe200078e009a */
[----:B------:R-:W4:Y:S01]  /*1c780*/  LDL.LU R153, [R1+0x930] ;  /* 0x0009300001997983 */ /* 0x000f220000300800 */
[----:B------:R-:W-:Y:S01]  /*1c790*/  IMAD.MOV.U32 R195, RZ, RZ, R155 ;  /* 0x000000ffffc37224 */ /* 0x000fe200078e009b */
[----:B------:R-:W-:Y:S02]  /*1c7a0*/  HMMA.1688.F32.TF32 R172, R204, R14, R196 ;  /* 0x0000000eccac723c */ /* 0x000fe400000810c4 */
[----:B------:R-:W4:Y:S04]  /*1c7b0*/  LDL.LU R154, [R1+0x92c] ;  /* 0x00092c00019a7983 */ /* 0x000f280000300800 */
[----:B------:R-:W4:Y:S01]  /*1c7c0*/  LDL.LU R155, [R1+0x928] ;  /* 0x00092800019b7983 */ /* 0x000f220000300800 */
        /* <DEDUP_REMOVED lines=20> */
[C---:B-1----:R-:W-:Y:S03]  /*1c910*/  HMMA.1688.F32.TF32 R140, R28.reuse, R14, R140 ;  /* 0x0000000e1c8c723c */ /* 0x042fe6000008108c */
[----:B------:R-:W5:Y:S04]  /*1c920*/  LDL.LU R64, [R1] ;  /* 0x0000000001407983 */ /* 0x000f680000300800 */
[----:B------:R-:W5:Y:S01]  /*1c930*/  LDL.LU R65, [R1+0x4] ;  /* 0x0000040001417983 */ /* 0x000f620000300800 */
[C---:B------:R-:W-:Y:S03]  /*1c940*/  HMMA.1688.F32.TF32 R136, R28.reuse, R10, R136 ;  /* 0x0000000a1c88723c */ /* 0x040fe60000081088 */
[----:B------:R-:W5:Y:S05]  /*1c950*/  LDL.LU R0, [R1+0x8e4] ;  /* 0x0008e40001007983 */ /* 0x000f6a0000300800 */
[C---:B------:R-:W-:Y:S08]  /*1c960*/  HMMA.1688.F32.TF32 R132, R28.reuse, R6, R132 ;  /* 0x000000061c84723c */ /* 0x040ff00000081084 */
[C---:B------:R-:W-:Y:S08]  /*1c970*/  HMMA.1688.F32.TF32 R128, R28.reuse, R178, R128 ;  /* 0x000000b21c80723c */ /* 0x040ff00000081080 */
[C---:B------:R-:W-:Y:S08]  /*1c980*/  HMMA.1688.F32.TF32 R124, R28.reuse, R182, R124 ;  /* 0x000000b61c7c723c */ /* 0x040ff0000008107c */
[C---:B------:R-:W-:Y:S08]  /*1c990*/  HMMA.1688.F32.TF32 R120, R28.reuse, R186, R120 ;  /* 0x000000ba1c78723c */ /* 0x040ff00000081078 */
[C---:B------:R-:W-:Y:S08]  /*1c9a0*/  HMMA.1688.F32.TF32 R116, R28.reuse, R190, R116 ;  /* 0x000000be1c74723c */ /* 0x040ff00000081074 */
[----:B------:R-:W-:Y:S08]  /*1c9b0*/  HMMA.1688.F32.TF32 R112, R28, R202, R112 ;  /* 0x000000ca1c70723c */ /* 0x000ff00000081070 */
[----:B--2---:R-:W-:Y:S08]  /*1c9c0*/  HMMA.1688.F32.TF32 R28, R20, R14, R192 ;  /* 0x0000000e141c723c */ /* 0x004ff000000810c0 */
[----:B------:R-:W-:Y:S01]  /*1c9d0*/  HMMA.1688.F32.TF32 R148, R204, R190, R148 ;  /* 0x000000becc94723c */ /* 0x000fe20000081094 */
[----:B------:R-:W-:Y:S01]  /*1c9e0*/  IADD3 R9, R9, c[0x0][0x180], RZ ;  /* 0x0000600009097a10 */ /* 0x000fe20007ffe0ff */
[----:B------:R-:W-:Y:S01]  /*1c9f0*/  IMAD.MOV.U32 R67, RZ, RZ, R3 ;  /* 0x000000ffff437224 */ /* 0x000fe200078e0003 */
[----:B------:R-:W1:Y:S05]  /*1ca00*/  S2R R34, SR_TID.X ;  /* 0x0000000000227919 */ /* 0x000e6a0000002100 */
[C---:B---3--:R-:W-:Y:S08]  /*1ca10*/  HMMA.1688.F32.TF32 R108, R24.reuse, R14, R108 ;  /* 0x0000000e186c723c */ /* 0x048ff0000008106c */
        /* <DEDUP_REMOVED lines=8> */
[----:B------:R-:W-:Y:S03]  /*1caa0*/  LDS R194, [R32+0x37980] ;  /* 0x0379800020c27984 */ /* 0x000fe60000000800 */
[----:B------:R-:W-:Y:S01]  /*1cab0*/  HMMA.1688.F32.TF32 R24, R20, R10, R40 ;  /* 0x0000000a1418723c */ /* 0x000fe20000081028 */
[----:B------:R-:W-:Y:S01]  /*1cac0*/  SHF.R.S32.HI R4, RZ, 0x1f, R9 ;  /* 0x0000001fff047819 */ /* 0x000fe20000011409 */
[----:B------:R-:W-:Y:S03]  /*1cad0*/  LDS R193, [R33+0x37180] ;  /* 0x0371800021c17984 */ /* 0x000fe60000000800 */
[----:B------:R-:W-:-:S03]  /*1cae0*/  LEA.HI R4, R4, R9, RZ, 0x6 ;  /* 0x0000000904047211 */ /* 0x000fc600078f30ff */
[C---:B----4-:R-:W-:Y:S08]  /*1caf0*/  HMMA.1688.F32.TF32 R152, R204.reuse, R186, R152 ;  /* 0x000000bacc98723c */ /* 0x050ff00000081098 */
[C---:B-----5:R-:W-:Y:S08]  /*1cb00*/  HMMA.1688.F32.TF32 R160, R204.reuse, R178, R160 ;  /* 0x000000b2cca0723c */ /* 0x060ff000000810a0 */
[C---:B------:R-:W-:Y:S08]  /*1cb10*/  HMMA.1688.F32.TF32 R168, R204.reuse, R10, R168 ;  /* 0x0000000acca8723c */ /* 0x040ff000000810a8 */
[C---:B------:R-:W-:Y:S08]  /*1cb20*/  HMMA.1688.F32.TF32 R164, R204.reuse, R6, R164 ;  /* 0x00000006cca4723c */ /* 0x040ff000000810a4 */
[----:B------:R-:W-:Y:S01]  /*1cb30*/  HMMA.1688.F32.TF32 R156, R204, R182, R156 ;  /* 0x000000b6cc9c723c */ /* 0x000fe2000008109c */
[----:B------:R-:W2:Y:S04]  /*1cb40*/  LDL.LU R207, [R1+0x278] ;  /* 0x0002780001cf7983 */ /* 0x000ea80000300800 */
[----:B------:R-:W3:Y:S04]  /*1cb50*/  LDL.LU R12, [R1+0x264] ;  /* 0x00026400010c7983 */ /* 0x000ee80000300800 */
[----:B------:R-:W-:Y:S04]  /*1cb60*/  STL.64 [R1+0x1f0], R28 ;  /* 0x0001f01c01007387 */ /* 0x000fe80000100a00 */
[----:B------:R4:W-:Y:S04]  /*1cb70*/  STL.64 [R1+0x1f8], R30 ;  /* 0x0001f81e01007387 */ /* 0x0009e80000100a00 */
[----:B------:R-:W-:Y:S04]  /*1cb80*/  STL.64 [R1+0x1e0], R24 ;  /* 0x0001e01801007387 */ /* 0x000fe80000100a00 */
[----:B------:R5:W-:Y:S01]  /*1cb90*/  STL.64 [R1+0x1e8], R26 ;  /* 0x0001e81a01007387 */ /* 0x000be20000100a00 */
[C---:B----4-:R-:W-:Y:S03]  /*1cba0*/  HMMA.1688.F32.TF32 R28, R20.reuse, R178, R244 ;  /* 0x000000b2141c723c */ /* 0x050fe600000810f4 */
[----:B------:R-:W4:Y:S04]  /*1cbb0*/  LDL.LU R8, [R1+0x280] ;  /* 0x0002800001087983 */ /* 0x000f280000300800 */
[----:B------:R-:W-:Y:S01]  /*1cbc0*/  LDS R195, [R33+0x37980] ;  /* 0x0379800021c37984 */ /* 0x000fe20000000800 */
[C---:B-----5:R-:W-:Y:S11]  /*1cbd0*/  HMMA.1688.F32.TF32 R24, R20.reuse, R6, R36 ;  /* 0x000000061418723c */ /* 0x060ff60000081024 */
[----:B------:R-:W-:Y:S11]  /*1cbe0*/  @!UPT UIADD3 URZ, URZ, URZ, URZ ;  /* 0x0000003f3f3ff290 */ /* 0x000ff6000fffe03f */
[----:B------:R-:W-:Y:S01]  /*1cbf0*/  @!UPT UIADD3 URZ, URZ, URZ, URZ ;  /* 0x0000003f3f3ff290 */ /* 0x000fe2000fffe03f */
[----:B------:R5:W-:Y:S04]  /*1cc00*/  STL.64 [R1+0x1d0], R24 ;  /* 0x0001d01801007387 */ /* 0x000be80000100a00 */
[----:B------:R-:W-:Y:S04]  /*1cc10*/  STL.64 [R1+0x1d8], R26 ;  /* 0x0001d81a01007387 */ /* 0x000fe80000100a00 */
[----:B-----5:R-:W5:Y:S04]  /*1cc20*/  LDL.LU R25, [R1+0x2a0] ;  /* 0x0002a00001197983 */ /* 0x020f680000300800 */
[----:B------:R-:W-:Y:S04]  /*1cc30*/  STL.64 [R1+0x90], R28 ;  /* 0x0000901c01007387 */ /* 0x000fe80000100a00 */
[----:B------:R1:W-:Y:S04]  /*1cc40*/  STL.64 [R1+0x98], R30 ;  /* 0x0000981e01007387 */ /* 0x0003e80000100a00 */
[----:B------:R-:W5:Y:S01]  /*1cc50*/  LDL.LU R9, [R1+0x27c] ;  /* 0x00027c0001097983 */ /* 0x000f620000300800 */
[C---:B-1----:R-:W-:Y:S11]  /*1cc60*/  HMMA.1688.F32.TF32 R28, R20.reuse, R182, R208 ;  /* 0x000000b6141c723c */ /* 0x042ff600000810d0 */
[----:B------:R-:W-:Y:S11]  /*1cc70*/  @!UPT UIADD3 URZ, URZ, URZ, URZ ;  /* 0x0000003f3f3ff290 */ /* 0x000ff6000fffe03f */
[----:B------:R-:W-:Y:S01]  /*1cc80*/  @!UPT UIADD3 URZ, URZ, URZ, URZ ;  /* 0x0000003f3f3ff290 */ /* 0x000fe2000fffe03f */
[----:B------:R-:W-:Y:S04]  /*1cc90*/  STL.64 [R1+0x10], R28 ;  /* 0x0000101c01007387 */ /* 0x000fe80000100a00 */
[----:B------:R1:W-:Y:S02]  /*1cca0*/  STL.64 [R1+0x18], R30 ;  /* 0x0000181e01007387 */ /* 0x0003e40000100a00 */
[----:B-1----:R-:W-:Y:S11]  /*1ccb0*/  HMMA.1688.F32.TF32 R28, R20, R186, R212 ;  /* 0x000000ba141c723c */ /* 0x002ff600000810d4 */
[----:B------:R-:W-:Y:S11]  /*1ccc0*/  @!UPT UIADD3 URZ, URZ, URZ, URZ ;  /* 0x0000003f3f3ff290 */ /* 0x000ff6000fffe03f */
[----:B------:R-:W-:Y:S01]  /*1ccd0*/  @!UPT UIADD3 URZ, URZ, URZ, URZ ;  /* 0x0000003f3f3ff290 */ /* 0x000fe2000fffe03f */
[----:B------:R1:W-:Y:S04]  /*1cce0*/  STL.64 [R1], R28 ;  /* 0x0000001c01007387 */ /* 0x0003e80000100a00 */
[----:B------:R-:W-:Y:S04]  /*1ccf0*/  STL.64 [R1+0x8], R30 ;  /* 0x0000081e01007387 */ /* 0x000fe80000100a00 */
[----:B------:R-:W5:Y:S01]  /*1cd00*/  LDL.LU R26, [R1+0x29c] ;  /* 0x00029c00011a7983 */ /* 0x000f620000300800 */
[----:B------:R-:W-:Y:S01]  /*1cd10*/  IMAD.MOV.U32 R3, RZ, RZ, c[0x0][0x180] ;  /* 0x00006000ff037624 */ /* 0x000fe200078e00ff */
[----:B------:R-:W-:Y:S01]  /*1cd20*/  SHF.R.S32.HI R4, RZ, 0x6, R4 ;  /* 0x00000006ff047819 */ /* 0x000fe20000011404 */
[----:B------:R-:W-:Y:S01]  /*1cd30*/  HMMA.1688.F32.TF32 R76, R48, R14, R236 ;  /* 0x0000000e304c723c */ /* 0x000fe200000810ec */
[----:B-1----:R-:W5:Y:S02]  /*1cd40*/  LDL.LU R28, [R1+0x2bc] ;  /* 0x0002bc00011c7983 */ /* 0x002f640000300800 */
[----:B------:R-:W-:-:S02]  /*1cd50*/  IADD3 R3, R3, -0xc0, RZ ;  /* 0xffffff4003037810 */ /* 0x000fc40007ffe0ff */
[----:B------:R-:W-:Y:S01]  /*1cd60*/  IADD3 R4, R4, -0x3, RZ ;  /* 0xfffffffd04047810 */ /* 0x000fe20007ffe0ff */
[----:B------:R-:W5:Y:S01]  /*1cd70*/  LDL.LU R27, [R1+0x2c0] ;  /* 0x0002c000011b7983 */ /* 0x000f620000300800 */
[----:B------:R-:W-:Y:S01]  /*1cd80*/  IMAD.MOV.U32 R236, RZ, RZ, c[0x0][0x188] ;  /* 0x00006200ffec7624 */ /* 0x000fe200078e00ff */
[----:B------:R-:W-:Y:S02]  /*1cd90*/  HMMA.1688.F32.TF32 R244, R20, R202, R16 ;  /* 0x000000ca14f4723c */ /* 0x000fe40000081010 */
[----:B------:R-:W5:Y:S01]  /*1cda0*/  LDL.LU R24, [R1+0x2e0] ;  /* 0x0002e00001187983 */ /* 0x000f620000300800 */
[----:B------:R-:W-:-:S03]  /*1cdb0*/  IMAD.SHL.U32 R236, R236, 0x40, RZ ;  /* 0x00000040ecec7824 */ /* 0x000fc600078e00ff */
[----:B------:R-:W-:Y:S01]  /*1cdc0*/  LDS R16, [R177+0x37180] ;  /* 0x03718000b1107984 */ /* 0x000fe20000000800 */
[----:B------:R-:W-:-:S03]  /*1cdd0*/  IMAD.SHL.U32 R236, R236, 0x4, RZ ;  /* 0x00000004ecec7824 */ /* 0x000fc600078e00ff */
[----:B------:R-:W-:Y:S01]  /*1cde0*/  LDS R18, [R177+0x37980] ;  /* 0x03798000b1127984 */ /* 0x000fe20000000800 */
[----:B------:R-:W-:Y:S03]  /*1cdf0*/  HMMA.1688.F32.TF32 R68, R48, R6, R248 ;  /* 0x000000063044723c */ /* 0x000fe600000810f8 */
[----:B------:R-:W-:Y:S04]  /*1ce00*/  LDS R17, [R252+0x37180] ;  /* 0x03718000fc117984 */ /* 0x000fe80000000800 */
[----:B------:R-:W1:Y:S01]  /*1ce10*/  LDS R19, [R252+0x37980] ;  /* 0x03798000fc137984 */ /* 0x000e620000000800 */
[----:B------:R-:W-:Y:S01]  /*1ce20*/  HMMA.1688.F32.TF32 R248, R20, R190, R216 ;  /* 0x000000be14f8723c */ /* 0x000fe200000810d8 */
[----:B------:R-:W-:Y:S01]  /*1ce30*/  LOP3.LUT R35, R34, 0x7f, RZ, 0xc0, !PT ;  /* 0x0000007f22237812 */ /* 0x000fe200078ec0ff */
[C---:B--2---:R-:W-:Y:S01]  /*1ce40*/  IMAD R3, R207.reuse, -0x40, R3 ;  /* 0xffffffc0cf037824 */ /* 0x044fe200078e0203 */
[----:B------:R-:W-:-:S04]  /*1ce50*/  ISETP.GE.AND P1, PT, R207, R4, PT ;  /* 0x00000004cf00720c */ /* 0x000fc80003f26270 */
[----:B------:R-:W-:-:S04]  /*1ce60*/  ISETP.GT.AND P0, PT, R3, RZ, PT ;  /* 0x000000ff0300720c */ /* 0x000fc80003f04270 */
[----:B------:R-:W-:-:S04]  /*1ce70*/  SEL R4, RZ, 0x4, !P0 ;  /* 0x00000004ff047807 */ /* 0x000fc80004000000 */
[----:B------:R-:W-:Y:S02]  /*1ce80*/  SEL R4, R4, RZ, !P1 ;  /* 0x000000ff04047207 */ /* 0x000fe40004800000 */
[----:B------:R-:W-:Y:S02]  /*1ce90*/  ISETP.GT.AND P0, PT, R3, 0x4, PT ;  /* 0x000000040300780c */ /* 0x000fe40003f04270 */
[----:B------:R-:W-:Y:S02]  /*1cea0*/  ISETP.NE.U32.AND P2, PT, R4, RZ, PT ;  /* 0x000000ff0400720c */ /* 0x000fe40003f45070 */
[----:B---3--:R-:W-:Y:S02]  /*1ceb0*/  IADD3 R4, R12, 0x1, RZ ;  /* 0x000000010c047810 */ /* 0x008fe40007ffe0ff */
[----:B------:R-:W-:Y:S02]  /*1cec0*/  SEL R5, RZ, 0x4, !P0 ;  /* 0x00000004ff057807 */ /* 0x000fe40004000000 */
[----:B------:R-:W-:-:S02]  /*1ced0*/  ISETP.GT.AND P0, PT, R4, 0x2, PT ;  /* 0x000000020400780c */ /* 0x000fc40003f04270 */
[----:B----4-:R-:W-:Y:S02]  /*1cee0*/  IADD3 R8, P4, R8, R236, RZ ;  /* 0x000000ec08087210 */ /* 0x010fe40007f9e0ff */
[----:B------:R-:W-:-:S03]  /*1cef0*/  SEL R208, R4, RZ, !P0 ;  /* 0x000000ff04d07207 */ /* 0x000fc60004000000 */
[----:B------:R2:W-:Y:S04]  /*1cf00*/  STL [R1+0x280], R8 ;  /* 0x0002800801007387 */ /* 0x0005e80000100800 */
[----:B------:R-:W-:Y:S01]  /*1cf10*/  STL [R1+0x264], R208 ;  /* 0x000264d001007387 */ /* 0x000fe20000100800 */
[----:B------:R-:W-:-:S04]  /*1cf20*/  IMAD.SHL.U32 R12, R35, 0x4, RZ ;  /* 0x00000004230c7824 */ /* 0x000fc800078e00ff */
[----:B------:R-:W-:Y:S01]  /*1cf30*/  IMAD R4, R208, 0x8000, R12 ;  /* 0x00008000d0047824 */ /* 0x000fe200078e020c */
[----:B-----5:R-:W-:-:S05]  /*1cf40*/  IADD3 R25, P0, R25, R236, RZ ;  /* 0x000000ec19197210 */ /* 0x020fca0007f1e0ff */
[----:B------:R-:W-:Y:S01]  /*1cf50*/  STL [R1+0x2a0], R25 ;  /* 0x0002a01901007387 */ /* 0x000fe20000100800 */
[----:B------:R-:W-:-:S03]  /*1cf60*/  IMAD.X R9, R9, 0x1, R0, P4 ;  /* 0x0000000109097824 */ /* 0x000fc600020e0600 */
[----:B------:R-:W-:Y:S06]  /*1cf70*/  BAR.SYNC.DEFER_BLOCKING 0x0 ;  /* 0x0000000000007b1d */ /* 0x000fec0000010000 */
[----:B------:R3:W-:Y:S04]  /*1cf80*/  STL [R1+0x27c], R9 ;  /* 0x00027c0901007387 */ /* 0x0007e80000100800 */
[----:B------:R-:W4:Y:S04]  /*1cf90*/  LDL.LU R20, [R1+0x2dc] ;  /* 0x0002dc0001147983 */ /* 0x000f280000300800 */
[----:B------:R-:W-:Y:S01]  /*1cfa0*/  @!PT LDS RZ, [RZ] ;  /* 0x00000000fffff984 */ /* 0x000fe20000000800 */
[----:B------:R-:W-:Y:S01]  /*1cfb0*/  @!PT LDS RZ, [RZ] ;  /* 0x00000000fffff984 */ /* 0x000fe20000000800 */
[----:B------:R-:W-:Y:S01]  /*1cfc0*/  @!PT LDS RZ, [RZ] ;  /* 0x00000000fffff984 */ /* 0x000fe20000000800 */
[----:B------:R2:W-:Y:S02]  /*1cfd0*/  LDGSTS.E [R4+0x30000], [R8.64], P2 ;  /* 0x3000000008047fae */ /* 0x0005e40009121844 */
[----:B--2---:R-:W-:-:S02]  /*1cfe0*/  IMAD.MOV.U32 R8, RZ, RZ, R25 ;  /* 0x000000ffff087224 */ /* 0x004fc400078e0019 */
[----:B------:R-:W-:-:S04]  /*1cff0*/  IMAD.X R26, R26, 0x1, R0, P0 ;  /* 0x000000011a1a7824 */ /* 0x000fc800000e0600 */
[----:B---3--:R-:W-:Y:S01]  /*1d000*/  IMAD.MOV.U32 R9, RZ, RZ, R26 ;  /* 0x000000ffff097224 */ /* 0x008fe200078e001a */
[----:B------:R2:W-:Y:S04]  /*1d010*/  STL [R1+0x29c], R26 ;  /* 0x00029c1a01007387 */ /* 0x0005e80000100800 */
[----:B--2---:R-:W2:Y:S04]  /*1d020*/  LDL.LU R26, [R1+0x2fc] ;  /* 0x0002fc00011a7983 */ /* 0x004ea80000300800 */
[----:B------:R-:W3:Y:S04]  /*1d030*/  LDL.LU R25, [R1+0x300] ;  /* 0x0003000001197983 */ /* 0x000ee80000300800 */
[----:B------:R-:W5:Y:S04]  /*1d040*/  LDL.LU R22, [R1+0x31c] ;  /* 0x00031c0001167983 */ /* 0x000f680000300800 */
[----:B------:R-:W5:Y:S01]  /*1d050*/  LDL.LU R21, [R1+0x320] ;  /* 0x0003200001157983 */ /* 0x000f620000300800 */
[----:B------:R-:W-:-:S02]  /*1d060*/  SEL R5, R5, RZ, !P1 ;  /* 0x000000ff05057207 */ /* 0x000fc40004800000 */
[----:B------:R-:W-:Y:S02]  /*1d070*/  ISETP.GT.AND P0, PT, R3, 0x8, PT ;  /* 0x000000080300780c */ /* 0x000fe40003f04270 */
[----:B------:R-:W-:Y:S02]  /*1d080*/  ISETP.NE.U32.AND P3, PT, R5, RZ, PT ;  /* 0x000000ff0500720c */ /* 0x000fe40003f65070 */
[----:B------:R-:W-:Y:S02]  /*1d090*/  SEL R5, RZ, 0x4, !P0 ;  /* 0x00000004ff057807 */ /* 0x000fe40004000000 */
[----:B------:R-:W-:Y:S02]  /*1d0a0*/  ISETP.GT.AND P0, PT, R3, 0xc, PT ;  /* 0x0000000c0300780c */ /* 0x000fe40003f04270 */
[----:B------:R-:W-:-:S04]  /*1d0b0*/  SEL R5, R5, RZ, !P1 ;  /* 0x000000ff05057207 */ /* 0x000fc80004800000 */
[----:B------:R-:W-:Y:S02]  /*1d0c0*/  ISETP.NE.U32.AND P2, PT, R5, RZ, PT ;  /* 0x000000ff0500720c */ /* 0x000fe40003f45070 */
[----:B------:R-:W-:Y:S01]  /*1d0d0*/  SEL R5, RZ, 0x4, !P0 ;  /* 0x00000004ff057807 */ /* 0x000fe20004000000 */
[----:B------:R1:W-:Y:S01]  /*1d0e0*/  LDGSTS.E [R4+0x30800], [R8.64], P3 ;  /* 0x3080000008047fae */ /* 0x0003e20009921844 */
[----:B------:R-:W-:-:S05]  /*1d0f0*/  IADD3 R27, P0, R27, R236, RZ ;  /* 0x000000ec1b1b7210 */ /* 0x000fca0007f1e0ff */
[----:B------:R-:W-:Y:S01]  /*1d100*/  IMAD.X R28, R28, 0x1, R0, P0 ;  /* 0x000000011c1c7824 */ /* 0x000fe200000e0600 */
[----:B------:R-:W-:Y:S01]  /*1d110*/  IADD3 R24, P0, R24, R236, RZ ;  /* 0x000000ec18187210 */ /* 0x000fe20007f1e0ff */
[----:B------:R4:W-:Y:S01]  /*1d120*/  STL [R1+0x2c0], R27 ;  /* 0x0002c01b01007387 */ /* 0x0009e20000100800 */
[----:B-1----:R-:W-:Y:S02]  /*1d130*/  IMAD.MOV.U32 R8, RZ, RZ, R27 ;  /* 0x000000ffff087224 */ /* 0x002fe400078e001b */
[----:B------:R-:W-:Y:S01]  /*1d140*/  IMAD.MOV.U32 R9, RZ, RZ, R28 ;  /* 0x000000ffff097224 */ /* 0x000fe200078e001c */
[----:B------:R-:W-:Y:S04]  /*1d150*/  STL [R1+0x2bc], R28 ;  /* 0x0002bc1c01007387 */ /* 0x000fe80000100800 */
[----:B------:R1:W-:Y:S01]  /*1d160*/  STL [R1+0x2e0], R24 ;  /* 0x0002e01801007387 */ /* 0x0003e20000100800 */
[----:B------:R-:W-:-:S03]  /*1d170*/  SEL R5, R5, RZ, !P1 ;  /* 0x000000ff05057207 */ /* 0x000fc60004800000 */
[----:B------:R1:W-:Y:S01]  /*1d180*/  LDGSTS.E [R4+0x31000], [R8.64], P2 ;  /* 0x3100000008047fae */ /* 0x0003e20009121844 */
[----:B------:R-:W-:Y:S01]  /*1d190*/  ISETP.NE.U32.AND P3, PT, R5, RZ, PT ;  /* 0x000000ff0500720c */ /* 0x000fe20003f65070 */
[----:B-1----:R-:W-:Y:S02]  /*1d1a0*/  IMAD.MOV.U32 R8, RZ, RZ, R24 ;  /* 0x000000ffff087224 */ /* 0x002fe400078e0018 */
[----:B----4-:R-:W-:Y:S01]  /*1d1b0*/  IMAD.X R20, R20, 0x1, R0, P0 ;  /* 0x0000000114147824 */ /* 0x010fe200000e0600 */
[----:B------:R-:W-:-:S04]  /*1d1c0*/  ISETP.GT.AND P0, PT, R3, 0x10, PT ;  /* 0x000000100300780c */ /* 0x000fc80003f04270 */
[----:B------:R1:W-:Y:S04]  /*1d1d0*/  STL [R1+0x2dc], R20 ;  /* 0x0002dc1401007387 */ /* 0x0003e80000100800 */
[----:B------:R-:W4:Y:S04]  /*1d1e0*/  LDL.LU R27, [R1+0x33c] ;  /* 0x00033c00011b7983 */ /* 0x000f280000300800 */
[----:B------:R-:W4:Y:S01]  /*1d1f0*/  LDL.LU R24, [R1+0x340] ;  /* 0x0003400001187983 */ /* 0x000f220000300800 */
[----:B------:R-:W-:Y:S01]  /*1d200*/  IMAD.MOV.U32 R9, RZ, RZ, R20 ;  /* 0x000000ffff097224 */ /* 0x000fe200078e0014 */
[----:B------:R-:W-:-:S02]  /*1d210*/  SEL R5, RZ, 0x4, !P0 ;  /* 0x00000004ff057807 */ /* 0x000fc40004000000 */
[----:B------:R-:W4:Y:S04]  /*1d220*/  LDL.LU R23, [R1+0x35c] ;  /* 0x00035c0001177983 */ /* 0x000f280000300800 */
[----:B-1----:R-:W4:Y:S01]  /*1d230*/  LDL.LU R20, [R1+0x360] ;  /* 0x0003600001147983 */ /* 0x002f220000300800 */
[----:B------:R-:W-:Y:S02]  /*1d240*/  SEL R5, R5, RZ, !P1 ;  /* 0x000000ff05057207 */ /* 0x000fe40004800000 */
[----:B------:R-:W-:Y:S01]  /*1d250*/  ISETP.GT.AND P0, PT, R3, 0x14, PT ;  /* 0x000000140300780c */ /* 0x000fe20003f04270 */
[----:B------:R1:W-:Y:S01]  /*1d260*/  LDGSTS.E [R4+0x31800], [R8.64], P3 ;  /* 0x3180000008047fae */ /* 0x0003e20009921844 */
[----:B------:R-:W-:Y:S02]  /*1d270*/  ISETP.NE.U32.AND P2, PT, R5, RZ, PT ;  /* 0x000000ff0500720c */ /* 0x000fe40003f45070 */
[----:B------:R-:W-:-:S02]  /*1d280*/  SEL R5, RZ, 0x4, !P0 ;  /* 0x00000004ff057807 */ /* 0x000fc40004000000 */
[----:B---3--:R-:W-:-:S05]  /*1d290*/  IADD3 R25, P0, R25, R236, RZ ;  /* 0x000000ec19197210 */ /* 0x008fca0007f1e0ff */
[--C-:B--2---:R-:W-:Y:S01]  /*1d2a0*/  IMAD.X R26, R26, 0x1, R0.reuse, P0 ;  /* 0x000000011a1a7824 */ /* 0x104fe200000e0600 */
[----:B-----5:R-:W-:Y:S01]  /*1d2b0*/  IADD3 R21, P0, R21, R236, RZ ;  /* 0x000000ec15157210 */ /* 0x020fe20007f1e0ff */
[----:B------:R-:W-:Y:S04]  /*1d2c0*/  STL [R1+0x300], R25 ;  /* 0x0003001901007387 */ /* 0x000fe80000100800 */
[----:B------:R-:W-:Y:S01]  /*1d2d0*/  IMAD.X R22, R22, 0x1, R0, P0 ;  /* 0x0000000116167824 */ /* 0x000fe200000e0600 */
[----:B------:R2:W-:Y:S01]  /*1d2e0*/  STL [R1+0x2fc], R26 ;  /* 0x0002fc1a01007387 */ /* 0x0005e20000100800 */
[----:B-1----:R-:W-:Y:S02]  /*1d2f0*/  IMAD.MOV.U32 R8, RZ, RZ, R25 ;  /* 0x000000ffff087224 */ /* 0x002fe400078e0019 */
[----:B------:R-:W-:Y:S01]  /*1d300*/  IMAD.MOV.U32 R9, RZ, RZ, R26 ;  /* 0x000000ffff097224 */ /* 0x000fe200078e001a */
[----:B------:R-:W-:Y:S04]  /*1d310*/  STL [R1+0x320], R21 ;  /* 0x0003201501007387 */ /* 0x000fe80000100800 */
[----:B------:R1:W-:Y:S04]  /*1d320*/  STL [R1+0x31c], R22 ;  /* 0x00031c1601007387 */ /* 0x0003e80000100800 */
[----:B--2---:R-:W2:Y:S04]  /*1d330*/  LDL.LU R26, [R1+0x37c] ;  /* 0x00037c00011a7983 */ /* 0x004ea80000300800 */
[----:B------:R-:W3:Y:S04]  /*1d340*/  LDL.LU R25, [R1+0x380] ;  /* 0x0003800001197983 */ /* 0x000ee80000300800 */
[----:B------:R5:W-:Y:S02]  /*1d350*/  LDGSTS.E [R4+0x32000], [R8.64], P2 ;  /* 0x3200000008047fae */ /* 0x000be40009121844 */
[----:B-----5:R-:W-:-:S02]  /*1d360*/  IMAD.MOV.U32 R9, RZ, RZ, R22 ;  /* 0x000000ffff097224 */ /* 0x020fc400078e0016 */
[----:B------:R-:W-:Y:S01]  /*1d370*/  IMAD.MOV.U32 R8, RZ, RZ, R21 ;  /* 0x000000ffff087224 */ /* 0x000fe200078e0015 */
[----:B-1----:R-:W5:Y:S04]  /*1d380*/  LDL.LU R22, [R1+0x39c] ;  /* 0x00039c0001167983 */ /* 0x002f680000300800 */
[----:B------:R-:W5:Y:S01]  /*1d390*/  LDL.LU R21, [R1+0x3a0] ;  /* 0x0003a00001157983 */ /* 0x000f620000300800 */
[----:B------:R-:W-:Y:S02]  /*1d3a0*/  SEL R5, R5, RZ, !P1 ;  /* 0x000000ff05057207 */ /* 0x000fe40004800000 */
[----:B------:R-:W-:Y:S02]  /*1d3b0*/  ISETP.GT.AND P0, PT, R3, 0x18, PT ;  /* 0x000000180300780c */ /* 0x000fe40003f04270 */
[----:B------:R-:W-:-:S02]  /*1d3c0*/  ISETP.NE.U32.AND P3, PT, R5, RZ, PT ;  /* 0x000000ff0500720c */ /* 0x000fc40003f65070 */
[----:B------:R-:W-:Y:S02]  /*1d3d0*/  SEL R5, RZ, 0x4, !P0 ;  /* 0x00000004ff057807 */ /* 0x000fe40004000000 */
[----:B------:R-:W-:Y:S02]  /*1d3e0*/  ISETP.GT.AND P0, PT, R3, 0x1c, PT ;  /* 0x0000001c0300780c */ /* 0x000fe40003f04270 */
[----:B------:R-:W-:-:S04]  /*1d3f0*/  SEL R5, R5, RZ, !P1 ;  /* 0x000000ff05057207 */ /* 0x000fc80004800000 */
[----:B------:R-:W-:Y:S02]  /*1d400*/  ISETP.NE.U32.AND P2, PT, R5, RZ, PT ;  /* 0x000000ff0500720c */ /* 0x000fe40003f45070 */
[----:B------:R-:W-:Y:S01]  /*1d410*/  SEL R5, RZ, 0x4, !P0 ;  /* 0x00000004ff057807 */ /* 0x000fe20004000000 */
[----:B------:R1:W-:Y:S03]  /*1d420*/  LDGSTS.E [R4+0x32800], [R8.64], P3 ;  /* 0x3280000008047fae */ /* 0x0003e60009921844 */
[----:B------:R-:W-:-:S04]  /*1d430*/  SEL R5, R5, RZ, !P1 ;  /* 0x000000ff05057207 */ /* 0x000fc80004800000 */
[----:B------:R-:W-:Y:S02]  /*1d440*/  ISETP.NE.U32.AND P3, PT, R5, RZ, PT ;  /* 0x000000ff0500720c */ /* 0x000fe40003f65070 */
[----:B----4-:R-:W-:-:S05]  /*1d450*/  IADD3 R24, P0, R24, R236, RZ ;  /* 0x000000ec18187210 */ /* 0x010fca0007f1e0ff */
[--C-:B------:R-:W-:Y:S01]  /*1d460*/  IMAD.X R27, R27, 0x1, R0.reuse, P0 ;  /* 0x000000011b1b7824 */ /* 0x100fe200000e0600 */
[----:B------:R-:W-:Y:S01]  /*1d470*/  IADD3 R20, P0, R20, R236, RZ ;  /* 0x000000ec14147210 */ /* 0x000fe20007f1e0ff */
[----:B------:R-:W-:Y:S04]  /*1d480*/  STL [R1+0x340], R24 ;  /* 0x0003401801007387 */ /* 0x000fe80000100800 */
[----:B------:R-:W-:Y:S01]  /*1d490*/  IMAD.X R23, R23, 0x1, R0, P0 ;  /* 0x0000000117177824 */ /* 0x000fe200000e0600 */
[----:B------:R4:W-:Y:S01]  /*1d4a0*/  STL [R1+0x33c], R27 ;  /* 0x00033c1b01007387 */ /* 0x0009e20000100800 */
[----:B-1----:R-:W-:Y:S02]  /*1d4b0*/  IMAD.MOV.U32 R8, RZ, RZ, R24 ;  /* 0x000000ffff087224 */ /* 0x002fe400078e0018 */
[----:B------:R-:W-:Y:S01]  /*1d4c0*/  IMAD.MOV.U32 R9, RZ, RZ, R27 ;  /* 0x000000ffff097224 */ /* 0x000fe200078e001b */
[----:B------:R-:W-:Y:S04]  /*1d4d0*/  STL [R1+0x360], R20 ;  /* 0x0003601401007387 */ /* 0x000fe80000100800 */
[----:B------:R1:W-:Y:S01]  /*1d4e0*/  STL [R1+0x35c], R23 ;  /* 0x00035c1701007387 */ /* 0x0003e20000100800 */
[----:B------:R-:W-:-:S03]  /*1d4f0*/  ISETP.GT.AND P0, PT, R3, 0x20, PT ;  /* 0x000000200300780c */ /* 0x000fc60003f04270 */
[----:B----4-:R-:W4:Y:S04]  /*1d500*/  LDL.LU R27, [R1+0x3bc] ;  /* 0x0003bc00011b7983 */ /* 0x010f280000300800 */
[----:B------:R-:W4:Y:S01]  /*1d510*/  LDL.LU R24, [R1+0x878] ;  /* 0x0008780001187983 */ /* 0x000f220000300800 */
[----:B------:R-:W-:-:S03]  /*1d520*/  SEL R5, RZ, 0x4, !P0 ;  /* 0x00000004ff057807 */ /* 0x000fc60004000000 */
[----:B------:R1:W-:Y:S01]  /*1d530*/  LDGSTS.E [R4+0x33000], [R8.64], P2 ;  /* 0x3300000008047fae */ /* 0x0003e20009121844 */
[----:B------:R-:W-:Y:S02]  /*1d540*/  SEL R5, R5, RZ, !P1 ;  /* 0x000000ff05057207 */ /* 0x000fe40004800000 */
[----:B------:R-:W-:Y:S01]  /*1d550*/  ISETP.GT.AND P0, PT, R3, 0x24, PT ;  /* 0x000000240300780c */ /* 0x000fe20003f04270 */
[----:B-1----:R-:W-:Y:S02]  /*1d560*/  IMAD.MOV.U32 R9, RZ, RZ, R23 ;  /* 0x000000ffff097224 */ /* 0x002fe400078e0017 */
[----:B------:R-:W-:Y:S01]  /*1d570*/  IMAD.MOV.U32 R8, RZ, RZ, R20 ;  /* 0x000000ffff087224 */ /* 0x000fe200078e0014 */
[----:B------:R-:W4:Y:S04]  /*1d580*/  LDL.LU R23, [R1+0x3cc] ;  /* 0x0003cc0001177983 */ /* 0x000f280000300800 */
[----:B------:R-:W4:Y:S01]  /*1d590*/  LDL.LU R20, [R1+0x874] ;  /* 0x0008740001147983 */ /* 0x000f220000300800 */
[----:B------:R-:W-:-:S02]  /*1d5a0*/  ISETP.NE.U32.AND P2, PT, R5, RZ, PT ;  /* 0x000000ff0500720c */ /* 0x000fc40003f45070 */
[----:B------:R-:W-:Y:S01]  /*1d5b0*/  SEL R5, RZ, 0x4, !P0 ;  /* 0x00000004ff057807 */ /* 0x000fe20004000000 */
[----:B------:R1:W-:Y:S01]  /*1d5c0*/  LDGSTS.E [R4+0x33800], [R8.64], P3 ;  /* 0x3380000008047fae */ /* 0x0003e20009921844 */
[----:B---3--:R-:W-:-:S05]  /*1d5d0*/  IADD3 R25, P0, R25, R236, RZ ;  /* 0x000000ec19197210 */ /* 0x008fca0007f1e0ff */
[----:B--2---:R-:W-:Y:S01]  /*1d5e0*/  IMAD.X R26, R26, 0x1, R0, P0 ;  /* 0x000000011a1a7824 */ /* 0x004fe200000e0600 */
[----:B------:R-:W-:Y:S01]  /*1d5f0*/  STL [R1+0x380], R25 ;  /* 0x0003801901007387 */ /* 0x000fe20000100800 */
[----:B-1----:R-:W-:-:S03]  /*1d600*/  IMAD.MOV.U32 R8, RZ, RZ, R25 ;  /* 0x000000ffff087224 */ /* 0x002fc600078e0019 */
[----:B------:R1:W-:Y:S01]  /*1d610*/  STL [R1+0x37c], R26 ;  /* 0x00037c1a01007387 */ /* 0x0003e20000100800 */
[----:B------:R-:W-:-:S05]  /*1d620*/  IMAD.MOV.U32 R9, RZ, RZ, R26 ;  /* 0x000000ffff097224 */ /* 0x000fca00078e001a */
[----:B------:R2:W-:Y:S01]  /*1d630*/  LDGSTS.E [R4+0x34000], [R8.64], P2 ;  /* 0x3400000008047fae */ /* 0x0005e20009121844 */
[----:B-----5:R-:W-:-:S05]  /*1d640*/  IADD3 R21, P0, R21, R236, RZ ;  /* 0x000000ec15157210 */ /* 0x020fca0007f1e0ff */
[----:B------:R-:W-:Y:S01]  /*1d650*/  IMAD.X R22, R22, 0x1, R0, P0 ;  /* 0x0000000116167824 */ /* 0x000fe200000e0600 */
[----:B------:R-:W-:Y:S04]  /*1d660*/  STL [R1+0x3a0], R21 ;  /* 0x0003a01501007387 */ /* 0x000fe80000100800 */
[----:B------:R3:W-:Y:S04]  /*1d670*/  STL [R1+0x39c], R22 ;  /* 0x00039c1601007387 */ /* 0x0007e80000100800 */
[----:B-1----:R-:W5:Y:S04]  /*1d680*/  LDL.LU R26, [R1+0x3dc] ;  /* 0x0003dc00011a7983 */ /* 0x002f680000300800 */
[----:B------:R-:W5:Y:S01]  /*1d690*/  LDL.LU R25, [R1+0x864] ;  /* 0x0008640001197983 */ /* 0x000f620000300800 */
[----:B--2---:R-:W-:-:S02]  /*1d6a0*/  IMAD.MOV.U32 R9, RZ, RZ, R22 ;  /* 0x000000ffff097224 */ /* 0x004fc400078e0016 */
[----:B------:R-:W-:Y:S01]  /*1d6b0*/  IMAD.MOV.U32 R8, RZ, RZ, R21 ;  /* 0x000000ffff087224 */ /* 0x000fe200078e0015 */
[----:B---3--:R-:W3:Y:S04]  /*1d6c0*/  LDL.LU R22, [R1+0x3ec] ;  /* 0x0003ec0001167983 */ /* 0x008ee80000300800 */
[----:B------:R-:W3:Y:S01]  /*1d6d0*/  LDL.LU R21, [R1+0x854] ;  /* 0x0008540001157983 */ /* 0x000ee20000300800 */
        /* <DEDUP_REMOVED lines=12> */
[----:B------:R-:W-:Y:S01]  /*1d7a0*/  IMAD.X R27, R27, 0x1, R0, P0 ;  /* 0x000000011b1b7824 */ /* 0x000fe200000e0600 */
[----:B------:R-:W-:Y:S01]  /*1d7b0*/  STL [R1+0x878], R24 ;  /* 0x0008781801007387 */ /* 0x000fe20000100800 */
[----:B-1----:R-:W-:Y:S02]  /*1d7c0*/  IMAD.MOV.U32 R8, RZ, RZ, R24 ;  /* 0x000000ffff087224 */ /* 0x002fe400078e0018 */
[----:B------:R-:W-:Y:S01]  /*1d7d0*/  IMAD.MOV.U32 R9, RZ, RZ, R27 ;  /* 0x000000ffff097224 */ /* 0x000fe200078e001b */
[----:B------:R1:W-:Y:S04]  /*1d7e0*/  STL [R1+0x3bc], R27 ;  /* 0x0003bc1b01007387 */ /* 0x0003e80000100800 */
[----:B------:R4:W-:Y:S01]  /*1d7f0*/  LDGSTS.E [R4+0x35000], [R8.64], P2 ;  /* 0x3500000008047fae */ /* 0x0009e20009121844 */
[----:B------:R-:W-:-:S05]  /*1d800*/  IADD3 R20, P0, R20, R236, RZ ;  /* 0x000000ec14147210 */ /* 0x000fca0007f1e0ff */
[----:B------:R-:W-:Y:S01]  /*1d810*/  IMAD.X R23, R23, 0x1, R0, P0 ;  /* 0x0000000117177824 */ /* 0x000fe200000e0600 */
[----:B------:R-:W-:Y:S01]  /*1d820*/  STL [R1+0x874], R20 ;  /* 0x0008741401007387 */ /* 0x000fe20000100800 */
[----:B----4-:R-:W-:-:S03]  /*1d830*/  IMAD.MOV.U32 R8, RZ, RZ, R20 ;  /* 0x000000ffff087224 */ /* 0x010fc600078e0014 */
[----:B------:R4:W-:Y:S01]  /*1d840*/  STL [R1+0x3cc], R23 ;  /* 0x0003cc1701007387 */ /* 0x0009e20000100800 */
[----:B------:R-:W-:-:S03]  /*1d850*/  IMAD.MOV.U32 R9, RZ, RZ, R23 ;  /* 0x000000ffff097224 */ /* 0x000fc600078e0017 */
[----:B-1----:R-:W2:Y:S01]  /*1d860*/  LDL.LU R27, [R1+0x408] ;  /* 0x00040800011b7983 */ /* 0x002ea20000300800 */
[----:B------:R-:W-:-:S03]  /*1d870*/  ISETP.GT.AND P0, PT, R3, 0x30, PT ;  /* 0x000000300300780c */ /* 0x000fc60003f04270 */
[----:B------:R-:W2:Y:S04]  /*1d880*/  LDL.LU R24, [R1+0x40c] ;  /* 0x00040c0001187983 */ /* 0x000ea80000300800 */
[----:B----4-:R-:W4:Y:S04]  /*1d890*/  LDL.LU R23, [R1+0x428] ;  /* 0x0004280001177983 */ /* 0x010f280000300800 */
[----:B------:R-:W4:Y:S01]  /*1d8a0*/  LDL.LU R20, [R1+0x42c] ;  /* 0x00042c0001147983 */ /* 0x000f220000300800 */
[----:B------:R-:W-:Y:S02]  /*1d8b0*/  SEL R5, RZ, 0x4, !P0 ;  /* 0x00000004ff057807 */ /* 0x000fe40004000000 */
[----:B------:R-:W-:Y:S01]  /*1d8c0*/  ISETP.GT.AND P0, PT, R3, 0x34, PT ;  /* 0x000000340300780c */ /* 0x000fe20003f04270 */
[----:B------:R1:W-:Y:S01]  /*1d8d0*/  LDGSTS.E [R4+0x35800], [R8.64], P3 ;  /* 0x3580000008047fae */ /* 0x0003e20009921844 */
[----:B------:R-:W-:-:S04]  /*1d8e0*/  SEL R5, R5, RZ, !P1 ;  /* 0x000000ff05057207 */ /* 0x000fc80004800000 */
[----:B------:R-:W-:Y:S02]  /*1d8f0*/  ISETP.NE.U32.AND P2, PT, R5, RZ, PT ;  /* 0x000000ff0500720c */ /* 0x000fe40003f45070 */
[----:B------:R-:W-:Y:S02]  /*1d900*/  SEL R5, RZ, 0x4, !P0 ;  /* 0x00000004ff057807 */ /* 0x000fe40004000000 */
[----:B-----5:R-:W-:-:S05]  /*1d910*/  IADD3 R25, P0, R25, R236, RZ ;  /* 0x000000ec19197210 */ /* 0x020fca0007f1e0ff */
[--C-:B------:R-:W-:Y:S01]  /*1d920*/  IMAD.X R26, R26, 0x1, R0.reuse, P0 ;  /* 0x000000011a1a7824 */ /* 0x100fe200000e0600 */
[----:B---3--:R-:W-:Y:S01]  /*1d930*/  IADD3 R21, P0, R21, R236, RZ ;  /* 0x000000ec15157210 */ /* 0x008fe20007f1e0ff */
[----:B------:R-:W-:Y:S04]  /*1d940*/  STL [R1+0x864], R25 ;  /* 0x0008641901007387 */ /* 0x000fe80000100800 */
[----:B------:R-:W-:Y:S01]  /*1d950*/  IMAD.X R22, R22, 0x1, R0, P0 ;  /* 0x0000000116167824 */ /* 0x000fe200000e0600 */
[----:B------:R3:W-:Y:S01]  /*1d960*/  STL [R1+0x3dc], R26 ;  /* 0x0003dc1a01007387 */ /* 0x0007e20000100800 */
[----:B-1----:R-:W-:Y:S02]  /*1d970*/  IMAD.MOV.U32 R8, RZ, RZ, R25 ;  /* 0x000000ffff087224 */ /* 0x002fe400078e0019 */
[----:B------:R-:W-:Y:S01]  /*1d980*/  IMAD.MOV.U32 R9, RZ, RZ, R26 ;  /* 0x000000ffff097224 */ /* 0x000fe200078e001a */
[----:B------:R-:W-:Y:S04]  /*1d990*/  STL [R1+0x854], R21 ;  /* 0x0008541501007387 */ /* 0x000fe80000100800 */
[----:B------:R1:W-:Y:S04]  /*1d9a0*/  STL [R1+0x3ec], R22 ;  /* 0x0003ec1601007387 */ /* 0x0003e80000100800 */
[----:B---3--:R-:W3:Y:S04]  /*1d9b0*/  LDL.LU R26, [R1+0x284] ;  /* 0x00028400011a7983 */ /* 0x008ee80000300800 */
[----:B------:R-:W5:Y:S04]  /*1d9c0*/  LDL.LU R25, [R1+0x288] ;  /* 0x0002880001197983 */ /* 0x000f680000300800 */
[----:B------:R1:W-:Y:S02]  /*1d9d0*/  LDGSTS.E [R4+0x36000], [R8.64], P2 ;  /* 0x3600000008047fae */ /* 0x0003e40009121844 */
[----:B-1----:R-:W-:-:S02]  /*1d9e0*/  IMAD.MOV.U32 R9, RZ, RZ, R22 ;  /* 0x000000ffff097224 */ /* 0x002fc400078e0016 */
[----:B------:R-:W-:Y:S01]  /*1d9f0*/  IMAD.MOV.U32 R8, RZ, RZ, R21 ;  /* 0x000000ffff087224 */ /* 0x000fe200078e0015 */
[----:B------:R-:W3:Y:S04]  /*1da00*/  LDL.LU R22, [R1+0x2a4] ;  /* 0x0002a40001167983 */ /* 0x000ee80000300800 */
[----:B------:R-:W3:Y:S01]  /*1da10*/  LDL.LU R21, [R1+0x2a8] ;  /* 0x0002a80001157983 */ /* 0x000ee20000300800 */
[----:B------:R-:W-:-:S04]  /*1da20*/  SEL R5, R5, RZ, !P1 ;  /* 0x000000ff05057207 */ /* 0x000fc80004800000 */
[----:B------:R-:W-:Y:S02]  /*1da30*/  ISETP.NE.U32.AND P3, PT, R5, RZ, PT ;  /* 0x000000ff0500720c */ /* 0x000fe40003f65070 */
[----:B------:R-:W-:-:S04]  /*1da40*/  ISETP.GT.AND P0, PT, R3, 0x38, PT ;  /* 0x000000380300780c */ /* 0x000fc80003f04270 */
[----:B------:R-:W-:-:S04]  /*1da50*/  SEL R5, RZ, 0x4, !P0 ;  /* 0x00000004ff057807 */ /* 0x000fc80004000000 */
[----:B------:R-:W-:-:S03]  /*1da60*/  SEL R5, R5, RZ, !P1 ;  /* 0x000000ff05057207 */ /* 0x000fc60004800000 */
[----:B------:R1:W-:Y:S01]  /*1da70*/  LDGSTS.E [R4+0x36800], [R8.64], P3 ;  /* 0x3680000008047fae */ /* 0x0003e20009921844 */
[----:B------:R-:W-:Y:S02]  /*1da80*/  ISETP.GT.AND P0, PT, R3, 0x3c, PT ;  /* 0x0000003c0300780c */ /* 0x000fe40003f04270 */
[----:B------:R-:W-:Y:S02]  /*1da90*/  ISETP.NE.U32.AND P2, PT, R5, RZ, PT ;  /* 0x000000ff0500720c */ /* 0x000fe40003f45070 */
[----:B------:R-:W-:-:S04]  /*1daa0*/  SEL R5, RZ, 0x4, !P0 ;  /* 0x00000004ff057807 */ /* 0x000fc80004000000 */
[----:B------:R-:W-:-:S04]  /*1dab0*/  SEL R5, R5, RZ, !P1 ;  /* 0x000000ff05057207 */ /* 0x000fc80004800000 */
[----:B------:R-:W-:Y:S02]  /*1dac0*/  ISETP.NE.U32.AND P0, PT, R5, RZ, PT ;  /* 0x000000ff0500720c */ /* 0x000fe40003f05070 */
[----:B------:R-:W-:-:S05]  /*1dad0*/  LOP3.LUT R34, R34, 0x7f, RZ, 0xc0, !PT ;  /* 0x0000007f22227812 */ /* 0x000fca00078ec0ff */
[----:B------:R-:W-:-:S05]  /*1dae0*/  IMAD.SHL.U32 R34, R34, 0x4, RZ ;  /* 0x0000000422227824 */ /* 0x000fca00078e00ff */
[----:B------:R-:W-:Y:S02]  /*1daf0*/  LOP3.LUT R28, R34, 0x20, RZ, 0x3c, !PT ;  /* 0x00000020221c7812 */ /* 0x000fe400078e3cff */
[----:B--2---:R-:W-:-:S05]  /*1db00*/  IADD3 R24, P3, R24, R236, RZ ;  /* 0x000000ec18187210 */ /* 0x004fca0007f7e0ff */
[--C-:B------:R-:W-:Y:S01]  /*1db10*/  IMAD.X R27, R27, 0x1, R0.reuse, P3 ;  /* 0x000000011b1b7824 */ /* 0x100fe200018e0600 */
[----:B----4-:R-:W-:Y:S01]  /*1db20*/  IADD3 R20, P4, R20, R236, RZ ;  /* 0x000000ec14147210 */ /* 0x010fe20007f9e0ff */
        /* <DEDUP_REMOVED lines=8> */
[----:B------:R-:W4:Y:S04]  /*1dbb0*/  LDL.LU R24, [R1+0x2c8] ;  /* 0x0002c80001187983 */ /* 0x000f280000300800 */
[----:B------:R1:W-:Y:S02]  /*1dbc0*/  LDGSTS.E [R4+0x37000], [R8.64], P2 ;  /* 0x3700000008047fae */ /* 0x0003e40009121844 */
[----:B-1----:R-:W-:-:S02]  /*1dbd0*/  IMAD.MOV.U32 R9, RZ, RZ, R23 ;  /* 0x000000ffff097224 */ /* 0x002fc400078e0017 */
[----:B------:R-:W-:Y:S01]  /*1dbe0*/  IMAD.MOV.U32 R8, RZ, RZ, R20 ;  /* 0x000000ffff087224 */ /* 0x000fe200078e0014 */
[----:B------:R-:W2:Y:S04]  /*1dbf0*/  LDL.LU R23, [R1+0x2e4] ;  /* 0x0002e40001177983 */ /* 0x000ea80000300800 */
[----:B------:R-:W2:Y:S04]  /*1dc00*/  LDL.LU R20, [R1+0x2e8] ;  /* 0x0002e80001147983 */ /* 0x000ea80000300800 */
[----:B------:R1:W-:Y:S01]  /*1dc10*/  LDGSTS.E [R4+0x37800], [R8.64], P0 ;  /* 0x3780000008047fae */ /* 0x0003e20008121844 */
[----:B------:R-:W-:-:S04]  /*1dc20*/  ISETP.GT.AND P0, PT, R3, 0x1, PT ;  /* 0x000000010300780c */ /* 0x000fc80003f04270 */
[----:B-1----:R-:W-:Y:S02]  /*1dc30*/  SEL R4, RZ, 0x4, !P0 ;  /* 0x00000004ff047807 */ /* 0x002fe40004000000 */
[----:B------:R-:W-:Y:S02]  /*1dc40*/  ISETP.GT.AND P0, PT, R3, 0x5, PT ;  /* 0x000000050300780c */ /* 0x000fe40003f04270 */
[----:B------:R-:W-:Y:S02]  /*1dc50*/  SEL R4, R4, RZ, !P1 ;  /* 0x000000ff04047207 */ /* 0x000fe40004800000 */
[----:B------:R-:W-:Y:S02]  /*1dc60*/  SEL R5, RZ, 0x4, !P0 ;  /* 0x00000004ff057807 */ /* 0x000fe40004000000 */
[----:B------:R-:W-:Y:S02]  /*1dc70*/  ISETP.NE.U32.AND P0, PT, R4, RZ, PT ;  /* 0x000000ff0400720c */ /* 0x000fe40003f05070 */
[----:B------:R-:W-:-:S04]  /*1dc80*/  SEL R4, R5, RZ, !P1 ;  /* 0x000000ff05047207 */ /* 0x000fc80004800000 */
[----:B------:R-:W-:Y:S01]  /*1dc90*/  ISETP.NE.U32.AND P2, PT, R4, RZ, PT ;  /* 0x000000ff0400720c */ /* 0x000fe20003f45070 */
[----:B------:R-:W-:Y:S01]  /*1dca0*/  IMAD R4, R208, 0x8000, R28 ;  /* 0x00008000d0047824 */ /* 0x000fe200078e021c */
[----:B-----5:R-:W-:-:S05]  /*1dcb0*/  IADD3 R25, P3, R25, R236, RZ ;  /* 0x000000ec19197210 */ /* 0x020fca0007f7e0ff */
[----:B---3--:R-:W-:Y:S01]  /*1dcc0*/  IMAD.X R26, R26, 0x1, R0, P3 ;  /* 0x000000011a1a7824 */ /* 0x008fe200018e0600 */
[----:B------:R-:W-:Y:S01]  /*1dcd0*/  STL [R1+0x288], R25 ;  /* 0x0002881901007387 */ /* 0x000fe20000100800 */
[----:B------:R-:W-:-:S03]  /*1dce0*/  IMAD.MOV.U32 R8, RZ, RZ, R25 ;  /* 0x000000ffff087224 */ /* 0x000fc600078e0019 */
[----:B------:R1:W-:Y:S01]  /*1dcf0*/  STL [R1+0x284], R26 ;  /* 0x0002841a01007387 */ /* 0x0003e20000100800 */
[----:B------:R-:W-:-:S05]  /*1dd00*/  IMAD.MOV.U32 R9, RZ, RZ, R26 ;  /* 0x000000ffff097224 */ /* 0x000fca00078e001a */
[----:B------:R3:W-:Y:S01]  /*1dd10*/  LDGSTS.E [R4+0x30200], [R8.64], P0 ;  /* 0x3020000008047fae */ /* 0x0007e20008121844 */
[----:B------:R-:W-:-:S05]  /*1dd20*/  IADD3 R21, P3, R21, R236, RZ ;  /* 0x000000ec15157210 */ /* 0x000fca0007f7e0ff */
[----:B------:R-:W-:Y:S01]  /*1dd30*/  IMAD.X R22, R22, 0x1, R0, P3 ;  /* 0x0000000116167824 */ /* 0x000fe200018e0600 */
[----:B------:R-:W-:Y:S04]  /*1dd40*/  STL [R1+0x2a8], R21 ;  /* 0x0002a81501007387 */ /* 0x000fe80000100800 */
[----:B------:R5:W-:Y:S04]  /*1dd50*/  STL [R1+0x2a4], R22 ;  /* 0x0002a41601007387 */ /* 0x000be80000100800 */
[----:B-1----:R-:W2:Y:S04]  /*1dd60*/  LDL.LU R26, [R1+0x304] ;  /* 0x00030400011a7983 */ /* 0x002ea80000300800 */
[----:B------:R-:W2:Y:S01]  /*1dd70*/  LDL.LU R25, [R1+0x308] ;  /* 0x0003080001197983 */ /* 0x000ea20000300800 */
[----:B---3--:R-:W-:-:S02]  /*1dd80*/  IMAD.MOV.U32 R9, RZ, RZ, R22 ;  /* 0x000000ffff097224 */ /* 0x008fc400078e0016 */
[----:B------:R-:W-:Y:S01]  /*1dd90*/  IMAD.MOV.U32 R8, RZ, RZ, R21 ;  /* 0x000000ffff087224 */ /* 0x000fe200078e0015 */
[----:B-----5:R-:W5:Y:S04]  /*1dda0*/  LDL.LU R22, [R1+0x324] ;  /* 0x0003240001167983 */ /* 0x020f680000300800 */
[----:B------:R-:W5:Y:S01]  /*1ddb0*/  LDL.LU R21, [R1+0x328] ;  /* 0x0003280001157983 */ /* 0x000f620000300800 */
[----:B------:R-:W-:-:S03]  /*1ddc0*/  ISETP.GT.AND P0, PT, R3, 0x9, PT ;  /* 0x000000090300780c */ /* 0x000fc60003f04270 */
[----:B------:R1:W-:Y:S01]  /*1ddd0*/  LDGSTS.E [R4+0x30a00], [R8.64], P2 ;  /* 0x30a0000008047fae */ /* 0x0003e20009121844 */
[----:B------:R-:W-:Y:S02]  /*1dde0*/  SEL R5, RZ, 0x4, !P0 ;  /* 0x00000004ff057807 */ /* 0x000fe40004000000 */
[----:B------:R-:W-:Y:S02]  /*1ddf0*/  ISETP.GT.AND P0, PT, R3, 0xd, PT ;  /* 0x0000000d0300780c */ /* 0x000fe40003f04270 */
[----:B------:R-:W-:-:S04]  /*1de00*/  SEL R5, R5, RZ, !P1 ;  /* 0x000000ff05057207 */ /* 0x000fc80004800000 */
[----:B------:R-:W-:Y:S02]  /*1de10*/  ISETP.NE.U32.AND P2, PT, R5, RZ, PT ;  /* 0x000000ff0500720c */ /* 0x000fe40003f45070 */
[----:B------:R-:W-:-:S04]  /*1de20*/  SEL R5, RZ, 0x4, !P0 ;  /* 0x00000004ff057807 */ /* 0x000fc80004000000 */
[----:B------:R-:W-:-:S04]  /*1de30*/  SEL R5, R5, RZ, !P1 ;  /* 0x000000ff05057207 */ /* 0x000fc80004800000 */
[----:B------:R-:W-:Y:S02]  /*1de40*/  ISETP.NE.U32.AND P3, PT, R5, RZ, PT ;  /* 0x000000ff0500720c */ /* 0x000fe40003f65070 */
[----:B----4-:R-:W-:-:S05]  /*1de50*/  IADD3 R24, P0, R24, R236, RZ ;  /* 0x000000ec18187210 */ /* 0x010fca0007f1e0ff */
[----:B--2---:R-:W-:Y:S01]  /*1de60*/  IMAD.X R27, R27, 0x1, R0, P0 ;  /* 0x000000011b1b7824 */ /* 0x004fe200000e0600 */
[----:B------:R-:W-:Y:S01]  /*1de70*/  STL [R1+0x2c8], R24 ;  /* 0x0002c81801007387 */ /* 0x000fe20000100800 */
[----:B-1----:R-:W-:-:S03]  /*1de80*/  IMAD.MOV.U32 R8, RZ, RZ, R24 ;  /* 0x000000ffff087224 */ /* 0x002fc600078e0018 */
[----:B------:R1:W-:Y:S01]  /*1de90*/  STL [R1+0x2c4], R27 ;  /* 0x0002c41b01007387 */ /* 0x0003e20000100800 */
[----:B------:R-:W-:-:S05]  /*1dea0*/  IMAD.MOV.U32 R9, RZ, RZ, R27 ;  /* 0x000000ffff097224 */ /* 0x000fca00078e001b */
[----:B------:R2:W-:Y:S01]  /*1deb0*/  LDGSTS.E [R4+0x31200], [R8.64], P2 ;  /* 0x3120000008047fae */ /* 0x0005e20009121844 */
[----:B------:R-:W-:-:S05]  /*1dec0*/  IADD3 R20, P0, R20, R236, RZ ;  /* 0x000000ec14147210 */ /* 0x000fca0007f1e0ff */
[----:B------:R-:W-:Y:S01]  /*1ded0*/  IMAD.X R23, R23, 0x1, R0, P0 ;  /* 0x0000000117177824 */ /* 0x000fe200000e0600 */
[----:B------:R-:W-:Y:S04]  /*1dee0*/  STL [R1+0x2e8], R20 ;  /* 0x0002e81401007387 */ /* 0x000fe80000100800 */
[----:B------:R4:W-:Y:S04]  /*1def0*/  STL [R1+0x2e4], R23 ;  /* 0x0002e41701007387 */ /* 0x0009e80000100800 */
[----:B-1----:R-:W3:Y:S04]  /*1df00*/  LDL.LU R27, [R1+0x344] ;  /* 0x00034400011b7983 */ /* 0x002ee80000300800 */
[----:B------:R-:W3:Y:S01]  /*1df10*/  LDL.LU R24, [R1+0x348] ;  /* 0x0003480001187983 */ /* 0x000ee20000300800 */
[----:B--2---:R-:W-:Y:S01]  /*1df20*/  IMAD.MOV.U32 R9, RZ, RZ, R23 ;  /* 0x000000ffff097224 */ /* 0x004fe200078e0017 */
[----:B------:R-:W-:Y:S01]  /*1df30*/  ISETP.GT.AND P0, PT, R3, 0x11, PT ;  /* 0x000000110300780c */ /* 0x000fe20003f04270 */
[----:B------:R-:W-:Y:S01]  /*1df40*/  IMAD.MOV.U32 R8, RZ, RZ, R20 ;  /* 0x000000ffff087224 */ /* 0x000fe200078e0014 */
[----:B----4-:R-:W2:Y:S04]  /*1df50*/  LDL.LU R23, [R1+0x364] ;  /* 0x0003640001177983 */ /* 0x010ea80000300800 */
[----:B------:R-:W4:Y:S01]  /*1df60*/  LDL.LU R20, [R1+0x368] ;  /* 0x0003680001147983 */ /* 0x000f220000300800 */
[----:B------:R-:W-:-:S02]  /*1df70*/  SEL R5, RZ, 0x4, !P0 ;  /* 0x00000004ff057807 */ /* 0x000fc40004000000 */
[----:B------:R-:W-:Y:S01]  /*1df80*/  ISETP.GT.AND P0, PT, R3, 0x15, PT ;  /* 0x000000150300780c */ /* 0x000fe20003f04270 */
[----:B------:R1:W-:Y:S01]  /*1df90*/  LDGSTS.E [R4+0x31a00], [R8.64], P3 ;  /* 0x31a0000008047fae */ /* 0x0003e20009921844 */
[----:B------:R-:W-:-:S04]  /*1dfa0*/  SEL R5, R5, RZ, !P1 ;  /* 0x000000ff05057207 */ /* 0x000fc80004800000 */
[----:B------:R-:W-:Y:S02]  /*1dfb0*/  ISETP.NE.U32.AND P2, PT, R5, RZ, PT ;  /* 0x000000ff0500720c */ /* 0x000fe40003f45070 */
[----:B------:R-:W-:Y:S02]  /*1dfc0*/  SEL R5, RZ, 0x4, !P0 ;  /* 0x00000004ff057807 */ /* 0x000fe40004000000 */
[----:B------:R-:W-:-:S05]  /*1dfd0*/  IADD3 R25, P0, R25, R236, RZ ;  /* 0x000000ec19197210 */ /* 0x000fca0007f1e0ff */
[--C-:B------:R-:W-:Y:S01]  /*1dfe0*/  IMAD.X R26, R26, 0x1, R0.reuse, P0 ;  /* 0x000000011a1a7824 */ /* 0x100fe200000e0600 */
        /* <DEDUP_REMOVED lines=8> */
[----:B-----5:R-:W5:Y:S04]  /*1e070*/  LDL.LU R26, [R1+0x384] ;  /* 0x00038400011a7983 */ /* 0x020f680000300800 */
[----:B------:R-:W5:Y:S04]  /*1e080*/  LDL.LU R25, [R1+0x388] ;  /* 0x0003880001197983 */ /* 0x000f680000300800 */
[----:B------:R1:W-:Y:S02]  /*1e090*/  LDGSTS.E [R4+0x32200], [R8.64], P2 ;  /* 0x3220000008047fae */ /* 0x0003e40009121844 */
[----:B-1----:R-:W-:-:S02]  /*1e0a0*/  IMAD.MOV.U32 R9, RZ, RZ, R22 ;  /* 0x000000ffff097224 */ /* 0x002fc400078e0016 */
[----:B------:R-:W-:Y:S01]  /*1e0b0*/  IMAD.MOV.U32 R8, RZ, RZ, R21 ;  /* 0x000000ffff087224 */ /* 0x000fe200078e0015 */
[----:B------:R-:W5:Y:S04]  /*1e0c0*/  LDL.LU R22, [R1+0x3a4] ;  /* 0x0003a40001167983 */ /* 0x000f680000300800 */
        /* <DEDUP_REMOVED lines=12> */
[----:B---3--:R-:W-:-:S05]  /*1e190*/  IADD3 R24, P0, R24, R236, RZ ;  /* 0x000000ec18187210 */ /* 0x008fca0007f1e0ff */
[--C-:B------:R-:W-:Y:S01]  /*1e1a0*/  IMAD.X R27, R27, 0x1, R0.reuse, P0 ;  /* 0x000000011b1b7824 */ /* 0x100fe200000e0600 */
[----:B----4-:R-:W-:Y:S01]  /*1e1b0*/  IADD3 R20, P0, R20, R236, RZ ;  /* 0x000000ec14147210 */ /* 0x010fe20007f1e0ff */
[----:B------:R-:W-:Y:S04]  /*1e1c0*/  STL [R1+0x348], R24 ;  /* 0x0003481801007387 */ /* 0x000fe80000100800 */
[----:B--2---:R-:W-:Y:S01]  /*1e1d0*/  IMAD.X R23, R23, 0x1, R0, P0 ;  /* 0x0000000117177824 */ /* 0x004fe200000e0600 */
[----:B------:R2:W-:Y:S01]  /*1e1e0*/  STL [R1+0x344], R27 ;  /* 0x0003441b01007387 */ /* 0x0005e20000100800 */
[----:B-1----:R-:W-:Y:S02]  /*1e1f0*/  IMAD.MOV.U32 R8, RZ, RZ, R24 ;  /* 0x000000ffff087224 */ /* 0x002fe400078e0018 */
[----:B------:R-:W-:Y:S01]  /*1e200*/  IMAD.MOV.U32 R9, RZ, RZ, R27 ;  /* 0x000000ffff097224 */ /* 0x000fe200078e001b */
[----:B------:R-:W-:Y:S04]  /*1e210*/  STL [R1+0x368], R20 ;  /* 0x0003681401007387 */ /* 0x000fe80000100800 */
[----:B------:R1:W-:Y:S04]  /*1e220*/  STL [R1+0x364], R23 ;  /* 0x0003641701007387 */ /* 0x0003e80000100800 */
[----:B--2---:R-:W2:Y:S04]  /*1e230*/  LDL.LU R27, [R1+0x3c0] ;  /* 0x0003c000011b7983 */ /* 0x004ea80000300800 */
[----:B------:R-:W3:Y:S01]  /*1e240*/  LDL.LU R24, [R1+0x868] ;  /* 0x0008680001187983 */ /* 0x000ee20000300800 */
[----:B------:R-:W-:-:S03]  /*1e250*/  ISETP.GT.AND P0, PT, R3, 0x21, PT ;  /* 0x000000210300780c */ /* 0x000fc60003f04270 */
[----:B------:R4:W-:Y:S01]  /*1e260*/  LDGSTS.E [R4+0x33200], [R8.64], P2 ;  /* 0x3320000008047fae */ /* 0x0009e20009121844 */
[----:B------:R-:W-:Y:S01]  /*1e270*/  SEL R5, RZ, 0x4, !P0 ;  /* 0x00000004ff057807 */ /* 0x000fe20004000000 */
[----:B----4-:R-:W-:Y:S02]  /*1e280*/  IMAD.MOV.U32 R9, RZ, RZ, R23 ;  /* 0x000000ffff097224 */ /* 0x010fe400078e0017 */
[----:B------:R-:W-:Y:S01]  /*1e290*/  IMAD.MOV.U32 R8, RZ, RZ, R20 ;  /* 0x000000ffff087224 */ /* 0x000fe200078e0014 */
[----:B-1----:R-:W4:Y:S04]  /*1e2a0*/  LDL.LU R23, [R1+0x3d0] ;  /* 0x0003d00001177983 */ /* 0x002f280000300800 */
[----:B------:R-:W4:Y:S01]  /*1e2b0*/  LDL.LU R20, [R1+0x858] ;  /* 0x0008580001147983 */ /* 0x000f220000300800 */
[----:B------:R-:W-:-:S02]  /*1e2c0*/  SEL R5, R5, RZ, !P1 ;  /* 0x000000ff05057207 */ /* 0x000fc40004800000 */
[----:B------:R-:W-:Y:S01]  /*1e2d0*/  ISETP.GT.AND P0, PT, R3, 0x25, PT ;  /* 0x000000250300780c */ /* 0x000fe20003f04270 */
[----:B------:R1:W-:Y:S01]  /*1e2e0*/  LDGSTS.E [R4+0x33a00], [R8.64], P3 ;  /* 0x33a0000008047fae */ /* 0x0003e20009921844 */
[----:B------:R-:W-:Y:S02]  /*1e2f0*/  ISETP.NE.U32.AND P2, PT, R5, RZ, PT ;  /* 0x000000ff0500720c */ /* 0x000fe40003f45070 */
[----:B------:R-:W-:Y:S02]  /*1e300*/  SEL R5, RZ, 0x4, !P0 ;  /* 0x00000004ff057807 */ /* 0x000fe40004000000 */
[----:B-----5:R-:W-:-:S05]  /*1e310*/  IADD3 R25, P0, R25, R236, RZ ;  /* 0x000000ec19197210 */ /* 0x020fca0007f1e0ff */
[----:B------:R-:W-:Y:S02]  /*1e320*/  IMAD.X R26, R26, 0x1, R0, P0 ;  /* 0x000000011a1a7824 */ /* 0x000fe400000e0600 */
[----:B-1----:R-:W-:Y:S02]  /*1e330*/  IMAD.MOV.U32 R8, RZ, RZ, R25 ;  /* 0x000000ffff087224 */ /* 0x002fe400078e0019 */
[----:B------:R-:W-:Y:S01]  /*1e340*/  IMAD.MOV.U32 R9, RZ, RZ, R26 ;  /* 0x000000ffff097224 */ /* 0x000fe200078e001a */
[----:B------:R-:W-:Y:S04]  /*1e350*/  STL [R1+0x388], R25 ;  /* 0x0003881901007387 */ /* 0x000fe80000100800 */
[----:B------:R1:W-:Y:S04]  /*1e360*/  STL [R1+0x384], R26 ;  /* 0x0003841a01007387 */ /* 0x0003e80000100800 */
[----:B------:R5:W-:Y:S01]  /*1e370*/  LDGSTS.E [R4+0x34200], [R8.64], P2 ;  /* 0x3420000008047fae */ /* 0x000be20009121844 */
[----:B------:R-:W-:-:S05]  /*1e380*/  IADD3 R21, P0, R21, R236, RZ ;  /* 0x000000ec15157210 */ /* 0x000fca0007f1e0ff */
[----:B------:R-:W-:Y:S01]  /*1e390*/  IMAD.X R22, R22, 0x1, R0, P0 ;  /* 0x0000000116167824 */ /* 0x000fe200000e0600 */
[----:B------:R1:W-:Y:S01]  /*1e3a0*/  STL [R1+0x3a8], R21 ;  /* 0x0003a81501007387 */ /* 0x0003e20000100800 */
[----:B-----5:R-:W-:-:S03]  /*1e3b0*/  IMAD.MOV.U32 R8, RZ, RZ, R21 ;  /* 0x000000ffff087224 */ /* 0x020fc600078e0015 */
[----:B------:R5:W-:Y:S04]  /*1e3c0*/  STL [R1+0x3a4], R22 ;  /* 0x0003a41601007387 */ /* 0x000be80000100800 */
[----:B-1----:R-:W4:Y:S04]  /*1e3d0*/  LDL.LU R26, [R1+0x3e0] ;  /* 0x0003e000011a7983 */ /* 0x002f280000300800 */
[----:B------:R-:W4:Y:S01]  /*1e3e0*/  LDL.LU R21, [R1+0x848] ;  /* 0x0008480001157983 */ /* 0x000f220000300800 */
[----:B------:R-:W-:Y:S02]  /*1e3f0*/  SEL R5, R5, RZ, !P1 ;  /* 0x000000ff05057207 */ /* 0x000fe40004800000 */
[----:B------:R-:W-:Y:S01]  /*1e400*/  ISETP.GT.AND P0, PT, R3, 0x29, PT ;  /* 0x000000290300780c */ /* 0x000fe20003f04270 */
[----:B------:R-:W-:Y:S01]  /*1e410*/  IMAD.MOV.U32 R9, RZ, RZ, R22 ;  /* 0x000000ffff097224 */ /* 0x000fe200078e0016 */
[----:B------:R-:W-:Y:S01]  /*1e420*/  ISETP.NE.U32.AND P3, PT, R5, RZ, PT ;  /* 0x000000ff0500720c */ /* 0x000fe20003f65070 */
[----:B------:R-:W4:Y:S01]  /*1e430*/  LDL.LU R25, [R1+0x3f0] ;  /* 0x0003f00001197983 */ /* 0x000f220000300800 */
[----:B------:R-:W-:-:S02]  /*1e440*/  SEL R5, RZ, 0x4, !P0 ;  /* 0x00000004ff057807 */ /* 0x000fc40004000000 */
[----:B------:R-:W-:Y:S01]  /*1e450*/  ISETP.GT.AND P0, PT, R3, 0x2d, PT ;  /* 0x0000002d0300780c */ /* 0x000fe20003f04270 */
[----:B-----5:R-:W5:Y:S01]  /*1e460*/  LDL.LU R22, [R1+0x3f4] ;  /* 0x0003f40001167983 */ /* 0x020f620000300800 */
[----:B------:R-:W-:-:S04]  /*1e470*/  SEL R5, R5, RZ, !P1 ;  /* 0x000000ff05057207 */ /* 0x000fc80004800000 */
[----:B------:R-:W-:Y:S02]  /*1e480*/  ISETP.NE.U32.AND P2, PT, R5, RZ, PT ;  /* 0x000000ff0500720c */ /* 0x000fe40003f45070 */
[----:B------:R-:W-:Y:S01]  /*1e490*/  SEL R5, RZ, 0x4, !P0 ;  /* 0x00000004ff057807 */ /* 0x000fe20004000000 */
[----:B------:R1:W-:Y:S03]  /*1e4a0*/  LDGSTS.E [R4+0x34a00], [R8.64], P3 ;  /* 0x34a0000008047fae */ /* 0x0003e60009921844 */
[----:B------:R-:W-:-:S04]  /*1e4b0*/  SEL R5, R5, RZ, !P1 ;  /* 0x000000ff05057207 */ /* 0x000fc80004800000 */
[----:B------:R-:W-:Y:S02]  /*1e4c0*/  ISETP.NE.U32.AND P3, PT, R5, RZ, PT ;  /* 0x000000ff0500720c */ /* 0x000fe40003f65070 */
[----:B---3--:R-:W-:-:S05]  /*1e4d0*/  IADD3 R24, P0, R24, R236, RZ ;  /* 0x000000ec18187210 */ /* 0x008fca0007f1e0ff */
[----:B--2---:R-:W-:Y:S02]  /*1e4e0*/  IMAD.X R27, R27, 0x1, R0, P0 ;  /* 0x000000011b1b7824 */ /* 0x004fe400000e0600 */
[----:B-1----:R-:W-:Y:S02]  /*1e4f0*/  IMAD.MOV.U32 R8, RZ, RZ, R24 ;  /* 0x000000ffff087224 */ /* 0x002fe400078e0018 */
[----:B------:R-:W-:Y:S01]  /*1e500*/  IMAD.MOV.U32 R9, RZ, RZ, R27 ;  /* 0x000000ffff097224 */ /* 0x000fe200078e001b */
[----:B------:R-:W-:Y:S04]  /*1e510*/  STL [R1+0x868], R24 ;  /* 0x0008681801007387 */ /* 0x000fe80000100800 */
[----:B------:R-:W-:Y:S04]  /*1e520*/  STL [R1+0x3c0], R27 ;  /* 0x0003c01b01007387 */ /* 0x000fe80000100800 */
[----:B------:R1:W-:Y:S01]  /*1e530*/  LDGSTS.E [R4+0x35200], [R8.64], P2 ;  /* 0x3520000008047fae */ /* 0x0003e20009121844 */
[----:B----4-:R-:W-:-:S05]  /*1e540*/  IADD3 R20, P0, R20, R236, RZ ;  /* 0x000000ec14147210 */ /* 0x010fca0007f1e0ff */
[----:B------:R-:W-:Y:S01]  /*1e550*/  IMAD.X R23, R23, 0x1, R0, P0 ;  /* 0x0000000117177824 */ /* 0x000fe200000e0600 */
[----:B------:R-:W-:Y:S03]  /*1e560*/  STL [R1+0x858], R20 ;  /* 0x0008581401007387 */ /* 0x000fe60000100800 */
[----:B-1----:R-:W-:Y:S01]  /*1e570*/  IMAD.MOV.U32 R9, RZ, RZ, R23 ;  /* 0x000000ffff097224 */ /* 0x002fe200078e0017 */
[----:B------:R1:W-:Y:S04]  /*1e580*/  STL [R1+0x3d0], R23 ;  /* 0x0003d01701007387 */ /* 0x0003e80000100800 */
[----:B------:R-:W2:Y:S04]  /*1e590*/  LDL.LU R28, [R1+0x410] ;  /* 0x00041000011c7983 */ /* 0x000ea80000300800 */
[----:B-1----:R-:W3:Y:S01]  /*1e5a0*/  LDL.LU R23, [R1+0x414] ;  /* 0x0004140001177983 */ /* 0x002ee20000300800 */
[----:B------:R-:W-:-:S03]  /*1e5b0*/  ISETP.GT.AND P0, PT, R3, 0x31, PT ;  /* 0x000000310300780c */ /* 0x000fc60003f04270 */
[----:B------:R-:W4:Y:S04]  /*1e5c0*/  LDL.LU R27, [R1+0x430] ;  /* 0x00043000011b7983 */ /* 0x000f280000300800 */
[----:B------:R-:W4:Y:S01]  /*1e5d0*/  LDL.LU R24, [R1+0x434] ;  /* 0x0004340001187983 */ /* 0x000f220000300800 */
[----:B------:R-:W-:Y:S02]  /*1e5e0*/  SEL R5, RZ, 0x4, !P0 ;  /* 0x00000004ff057807 */ /* 0x000fe40004000000 */
[----:B------:R-:W-:Y:S02]  /*1e5f0*/  ISETP.GT.AND P0, PT, R3, 0x35, PT ;  /* 0x000000350300780c */ /* 0x000fe40003f04270 */
[----:B------:R-:W-:-:S04]  /*1e600*/  SEL R5, R5, RZ, !P1 ;  /* 0x000000ff05057207 */ /* 0x000fc80004800000 */
[----:B------:R-:W-:Y:S02]  /*1e610*/  ISETP.NE.U32.AND P2, PT, R5, RZ, PT ;  /* 0x000000ff0500720c */ /* 0x000fe40003f45070 */
[----:B------:R-:W-:Y:S01]  /*1e620*/  SEL R5, RZ, 0x4, !P0 ;  /* 0x00000004ff057807 */ /* 0x000fe20004000000 */
[----:B------:R-:W-:Y:S02]  /*1e630*/  IMAD.MOV.U32 R8, RZ, RZ, R20 ;  /* 0x000000ffff087224 */ /* 0x000fe400078e0014 */
[----:B------:R-:W4:Y:S04]  /*1e640*/  LDL.LU R20, [R1+0x290] ;  /* 0x0002900001147983 */ /* 0x000f280000300800 */
[----:B------:R1:W-:Y:S01]  /*1e650*/  LDGSTS.E [R4+0x35a00], [R8.64], P3 ;  /* 0x35a0000008047fae */ /* 0x0003e20009921844 */
[----:B------:R-:W-:-:S05]  /*1e660*/  IADD3 R21, P0, R21, R236, RZ ;  /* 0x000000ec15157210 */ /* 0x000fca0007f1e0ff */
[----:B------:R-:W-:Y:S01]  /*1e670*/  IMAD.X R26, R26, 0x1, R0, P0 ;  /* 0x000000011a1a7824 */ /* 0x000fe200000e0600 */
[----:B------:R5:W-:Y:S01]  /*1e680*/  STL [R1+0x848], R21 ;  /* 0x0008481501007387 */ /* 0x000be20000100800 */
[----:B-1----:R-:W-:-:S03]  /*1e690*/  IMAD.MOV.U32 R8, RZ, RZ, R21 ;  /* 0x000000ffff087224 */ /* 0x002fc600078e0015 */
[----:B------:R1:W-:Y:S04]  /*1e6a0*/  STL [R1+0x3e0], R26 ;  /* 0x0003e01a01007387 */ /* 0x0003e80000100800 */
[----:B-----5:R-:W5:Y:S01]  /*1e6b0*/  LDL.LU R21, [R1+0x28c] ;  /* 0x00028c0001157983 */ /* 0x020f620000300800 */
[----:B------:R-:W-:Y:S02]  /*1e6c0*/  IADD3 R22, P0, R22, R236, RZ ;  /* 0x000000ec16167210 */ /* 0x000fe40007f1e0ff */
[----:B------:R-:W-:-:S03]  /*1e6d0*/  SEL R5, R5, RZ, !P1 ;  /* 0x000000ff05057207 */ /* 0x000fc60004800000 */
[----:B------:R-:W-:Y:S01]  /*1e6e0*/  IMAD.X R25, R25, 0x1, R0, P0 ;  /* 0x0000000119197824 */ /* 0x000fe200000e0600 */
[----:B------:R-:W-:Y:S02]  /*1e6f0*/  ISETP.NE.U32.AND P3, PT, R5, RZ, PT ;  /* 0x000000ff0500720c */ /* 0x000fe40003f65070 */
[----:B------:R-:W-:Y:S01]  /*1e700*/  ISETP.GT.AND P0, PT, R3, 0x39, PT ;  /* 0x000000390300780c */ /* 0x000fe20003f04270 */
[----:B------:R-:W-:-:S03]  /*1e710*/  IMAD.MOV.U32 R9, RZ, RZ, R26 ;  /* 0x000000ffff097224 */ /* 0x000fc600078e001a */
[----:B------:R-:W-:Y:S02]  /*1e720*/  SEL R5, RZ, 0x4, !P0 ;  /* 0x00000004ff057807 */ /* 0x000fe40004000000 */
[----:B------:R1:W-:Y:S01]  /*1e730*/  LDGSTS.E [R4+0x36200], [R8.64], P2 ;  /* 0x3620000008047fae */ /* 0x0003e20009121844 */
[----:B------:R-:W-:Y:S02]  /*1e740*/  ISETP.GT.AND P0, PT, R3, 0x3d, PT ;  /* 0x0000003d0300780c */ /* 0x000fe40003f04270 */
[----:B------:R-:W-:-:S04]  /*1e750*/  SEL R5, R5, RZ, !P1 ;  /* 0x000000ff05057207 */ /* 0x000fc80004800000 */
[----:B------:R-:W-:Y:S01]  /*1e760*/  ISETP.NE.U32.AND P2, PT, R5, RZ, PT ;  /* 0x000000ff0500720c */ /* 0x000fe20003f45070 */
[----:B-1----:R-:W-:Y:S02]  /*1e770*/  IMAD.MOV.U32 R8, RZ, RZ, R22 ;  /* 0x000000ffff087224 */ /* 0x002fe400078e0016 */
[----:B------:R-:W-:Y:S01]  /*1e780*/  IMAD.MOV.U32 R9, RZ, RZ, R25 ;  /* 0x000000ffff097224 */ /* 0x000fe200078e0019 */
[----:B------:R-:W-:-:S04]  /*1e790*/  SEL R5, RZ, 0x4, !P0 ;  /* 0x00000004ff057807 */ /* 0x000fc80004000000 */
[----:B------:R1:W-:Y:S01]  /*1e7a0*/  LDGSTS.E [R4+0x36a00], [R8.64], P3 ;  /* 0x36a0000008047fae */ /* 0x0003e20009921844 */
[----:B------:R-:W-:-:S03]  /*1e7b0*/  SEL R5, R5, RZ, !P1 ;  /* 0x000000ff05057207 */ /* 0x000fc60004800000 */
[----:B------:R-:W-:Y:S01]  /*1e7c0*/  STL [R1+0x3f4], R22 ;  /* 0x0003f41601007387 */ /* 0x000fe20000100800 */
[----:B------:R-:W-:-:S03]  /*1e7d0*/  ISETP.NE.U32.AND P0, PT, R5, RZ, PT ;  /* 0x000000ff0500720c */ /* 0x000fc60003f05070 */
[----:B------:R1:W-:Y:S04]  /*1e7e0*/  STL [R1+0x3f0], R25 ;  /* 0x0003f01901007387 */ /* 0x0003e80000100800 */
[----:B------:R-:W5:Y:S04]  /*1e7f0*/  LDL.LU R26, [R1+0x2ac] ;  /* 0x0002ac00011a7983 */ /* 0x000f680000300800 */
[----:B-1----:R-:W5:Y:S04]  /*1e800*/  LDL.LU R25, [R1+0x2b0] ;  /* 0x0002b00001197983 */ /* 0x002f680000300800 */
[----:B------:R-:W5:Y:S01]  /*1e810*/  LDL.LU R22, [R1+0x2d0] ;  /* 0x0002d00001167983 */ /* 0x000f620000300800 */
[----:B------:R-:W-:Y:S01]  /*1e820*/  IMAD.SHL.U32 R35, R35, 0x4, RZ ;  /* 0x0000000423237824 */ /* 0x000fe200078e00ff */
[----:B---3--:R-:W-:-:S05]  /*1e830*/  IADD3 R23, P3, R23, R236, RZ ;  /* 0x000000ec17177210 */ /* 0x008fca0007f7e0ff */
[----:B--2---:R-:W-:Y:S01]  /*1e840*/  IMAD.X R28, R28, 0x1, R0, P3 ;  /* 0x000000011c1c7824 */ /* 0x004fe200018e0600 */
[----:B----4-:R-:W-:Y:S01]  /*1e850*/  IADD3 R24, P4, R24, R236, RZ ;  /* 0x000000ec18187210 */ /* 0x010fe20007f9e0ff */
[----:B------:R-:W-:Y:S02]  /*1e860*/  IMAD.MOV.U32 R8, RZ, RZ, R23 ;  /* 0x000000ffff087224 */ /* 0x000fe400078e0017 */
[----:B------:R-:W-:Y:S02]  /*1e870*/  IMAD.MOV.U32 R9, RZ, RZ, R28 ;  /* 0x000000ffff097224 */ /* 0x000fe400078e001c */
[----:B------:R-:W-:Y:S01]  /*1e880*/  IMAD.X R27, R27, 0x1, R0, P4 ;  /* 0x000000011b1b7824 */ /* 0x000fe200020e0600 */
[----:B------:R1:W-:Y:S04]  /*1e890*/  STL [R1+0x414], R23 ;  /* 0x0004141701007387 */ /* 0x0003e80000100800 */
[----:B------:R2:W-:Y:S04]  /*1e8a0*/  LDGSTS.E [R4+0x37200], [R8.64], P2 ;  /* 0x3720000008047fae */ /* 0x0005e80009121844 */
[----:B------:R-:W-:Y:S04]  /*1e8b0*/  STL [R1+0x410], R28 ;  /* 0x0004101c01007387 */ /* 0x000fe80000100800 */
[----:B------:R3:W-:Y:S01]  /*1e8c0*/  STL [R1+0x434], R24 ;  /* 0x0004341801007387 */ /* 0x0007e20000100800 */
[----:B--2---:R-:W-:-:S03]  /*1e8d0*/  IMAD.MOV.U32 R8, RZ, RZ, R24 ;  /* 0x000000ffff087224 */ /* 0x004fc600078e0018 */
[----:B-1----:R-:W2:Y:S01]  /*1e8e0*/  LDL.LU R23, [R1+0x2cc] ;  /* 0x0002cc0001177983 */ /* 0x002ea20000300800 */
[----:B------:R-:W-:-:S05]  /*1e8f0*/  IMAD.MOV.U32 R9, RZ, RZ, R27 ;  /* 0x000000ffff097224 */ /* 0x000fca00078e001b */
[----:B------:R1:W-:Y:S01]  /*1e900*/  LDGSTS.E [R4+0x37a00], [R8.64], P0 ;  /* 0x37a0000008047fae */ /* 0x0003e20008121844 */
[----:B------:R-:W-:Y:S02]  /*1e910*/  ISETP.GT.AND P0, PT, R3, 0x2, PT ;  /* 0x000000020300780c */ /* 0x000fe40003f04270 */
[----:B---3--:R-:W-:Y:S02]  /*1e920*/  LOP3.LUT R24, R35, 0x40, RZ, 0x3c, !PT ;  /* 0x0000004023187812 */ /* 0x008fe400078e3cff */
[----:B-1----:R-:W-:Y:S02]  /*1e930*/  SEL R4, RZ, 0x4, !P0 ;  /* 0x00000004ff047807 */ /* 0x002fe40004000000 */
[----:B------:R-:W-:Y:S02]  /*1e940*/  IADD3 R20, P0, R20, R236, RZ ;  /* 0x000000ec14147210 */ /* 0x000fe40007f1e0ff */
[----:B------:R-:W-:Y:S01]  /*1e950*/  SEL R4, R4, RZ, !P1 ;  /* 0x000000ff04047207 */ /* 0x000fe20004800000 */
[----:B------:R1:W-:Y:S03]  /*1e960*/  STL [R1+0x430], R27 ;  /* 0x0004301b01007387 */ /* 0x0003e60000100800 */
[----:B------:R-:W-:Y:S01]  /*1e970*/  ISETP.NE.U32.AND P2, PT, R4, RZ, PT ;  /* 0x000000ff0400720c */ /* 0x000fe20003f45070 */
[----:B------:R-:W-:Y:S01]  /*1e980*/  STL [R1+0x290], R20 ;  /* 0x0002901401007387 */ /* 0x000fe20000100800 */
[----:B------:R-:W-:-:S02]  /*1e990*/  IMAD R4, R208, 0x8000, R24 ;  /* 0x00008000d0047824 */ /* 0x000fc400078e0218 */
[----:B------:R-:W-:Y:S02]  /*1e9a0*/  IMAD.MOV.U32 R8, RZ, RZ, R20 ;  /* 0x000000ffff087224 */ /* 0x000fe400078e0014 */
[----:B-----5:R-:W-:-:S05]  /*1e9b0*/  IMAD.X R21, R21, 0x1, R0, P0 ;  /* 0x0000000115157824 */ /* 0x020fca00000e0600 */
[----:B------:R3:W-:Y:S04]  /*1e9c0*/  STL [R1+0x28c], R21 ;  /* 0x00028c1501007387 */ /* 0x0007e80000100800 */
[----:B-1----:R-:W4:Y:S04]  /*1e9d0*/  LDL.LU R27, [R1+0x2ec] ;  /* 0x0002ec00011b7983 */ /* 0x002f280000300800 */
[----:B------:R-:W5:Y:S01]  /*1e9e0*/  LDL.LU R24, [R1+0x2f0] ;  /* 0x0002f00001187983 */ /* 0x000f620000300800 */
[----:B------:R-:W-:-:S03]  /*1e9f0*/  IMAD.MOV.U32 R9, RZ, RZ, R21 ;  /* 0x000000ffff097224 */ /* 0x000fc600078e0015 */
[----:B---3--:R-:W3:Y:S04]  /*1ea00*/  LDL.LU R21, [R1+0x30c] ;  /* 0x00030c0001157983 */ /* 0x008ee80000300800 */
[----:B------:R-:W3:Y:S01]  /*1ea10*/  LDL.LU R20, [R1+0x310] ;  /* 0x0003100001147983 */ /* 0x000ee20000300800 */
[----:B------:R-:W-:-:S03]  /*1ea20*/  ISETP.GT.AND P0, PT, R3, 0x6, PT ;  /* 0x000000060300780c */ /* 0x000fc60003f04270 */
[----:B------:R1:W-:Y:S01]  /*1ea30*/  LDGSTS.E [R4+0x30400], [R8.64], P2 ;  /* 0x3040000008047fae */ /* 0x0003e20009121844 */
[----:B------:R-:W-:Y:S02]  /*1ea40*/  SEL R5, RZ, 0x4, !P0 ;  /* 0x00000004ff057807 */ /* 0x000fe40004000000 */
[----:B------:R-:W-:Y:S02]  /*1ea50*/  ISETP.GT.AND P0, PT, R3, 0xa, PT ;  /* 0x0000000a0300780c */ /* 0x000fe40003f04270 */
[----:B------:R-:W-:-:S04]  /*1ea60*/  SEL R5, R5, RZ, !P1 ;  /* 0x000000ff05057207 */ /* 0x000fc80004800000 */
[----:B------:R-:W-:Y:S02]  /*1ea70*/  ISETP.NE.U32.AND P2, PT, R5, RZ, PT ;  /* 0x000000ff0500720c */ /* 0x000fe40003f45070 */
[----:B------:R-:W-:Y:S02]  /*1ea80*/  SEL R5, RZ, 0x4, !P0 ;  /* 0x00000004ff057807 */ /* 0x000fe40004000000 */
[----:B------:R-:W-:-:S05]  /*1ea90*/  IADD3 R25, P0, R25, R236, RZ ;  /* 0x000000ec19197210 */ /* 0x000fca0007f1e0ff */
[----:B------:R-:W-:Y:S01]  /*1eaa0*/  IMAD.X R26, R26, 0x1, R0, P0 ;  /* 0x000000011a1a7824 */ /* 0x000fe200000e0600 */
[----:B------:R-:W-:Y:S01]  /*1eab0*/  IADD3 R22, P0, R22, R236, RZ ;  /* 0x000000ec16167210 */ /* 0x000fe20007f1e0ff */
[----:B------:R-:W-:Y:S01]  /*1eac0*/  STL [R1+0x2b0], R25 ;  /* 0x0002b01901007387 */ /* 0x000fe20000100800 */
[----:B-1----:R-:W-:-:S03]  /*1ead0*/  IMAD.MOV.U32 R8, RZ, RZ, R25 ;  /* 0x000000ffff087224 */ /* 0x002fc600078e0019 */
[----:B------:R1:W-:Y:S01]  /*1eae0*/  STL [R1+0x2ac], R26 ;  /* 0x0002ac1a01007387 */ /* 0x0003e20000100800 */
[----:B------:R-:W-:Y:S01]  /*1eaf0*/  IMAD.MOV.U32 R9, RZ, RZ, R26 ;  /* 0x000000ffff097224 */ /* 0x000fe200078e001a */
[----:B------:R-:W-:Y:S02]  /*1eb00*/  SEL R5, R5, RZ, !P1 ;  /* 0x000000ff05057207 */ /* 0x000fe40004800000 */
[----:B------:R-:W-:Y:S02]  /*1eb10*/  STL [R1+0x2d0], R22 ;  /* 0x0002d01601007387 */ /* 0x000fe40000100800 */
[----:B------:R-:W-:Y:S02]  /*1eb20*/  ISETP.NE.U32.AND P3, PT, R5, RZ, PT ;  /* 0x000000ff0500720c */ /* 0x000fe40003f65070 */
[----:B------:R1:W-:Y:S02]  /*1eb30*/  LDGSTS.E [R4+0x30c00], [R8.64], P2 ;  /* 0x30c0000008047fae */ /* 0x0003e40009121844 */
[----:B-1----:R-:W-:-:S02]  /*1eb40*/  IMAD.MOV.U32 R8, RZ, RZ, R22 ;  /* 0x000000ffff087224 */ /* 0x002fc400078e0016 */
[----:B--2---:R-:W-:Y:S01]  /*1eb50*/  IMAD.X R23, R23, 0x1, R0, P0 ;  /* 0x0000000117177824 */ /* 0x004fe200000e0600 */
[----:B------:R-:W-:-:S04]  /*1eb60*/  ISETP.GT.AND P0, PT, R3, 0xe, PT ;  /* 0x0000000e0300780c */ /* 0x000fc80003f04270 */
[----:B------:R1:W-:Y:S04]  /*1eb70*/  STL [R1+0x2cc], R23 ;  /* 0x0002cc1701007387 */ /* 0x0003e80000100800 */
[----:B------:R-:W2:Y:S04]  /*1eb80*/  LDL.LU R26, [R1+0x32c] ;  /* 0x00032c00011a7983 */ /* 0x000ea80000300800 */
[----:B------:R-:W2:Y:S01]  /*1eb90*/  LDL.LU R25, [R1+0x330] ;  /* 0x0003300001197983 */ /* 0x000ea20000300800 */
[----:B------:R-:W-:Y:S01]  /*1eba0*/  IMAD.MOV.U32 R9, RZ, RZ, R23 ;  /* 0x000000ffff097224 */ /* 0x000fe200078e0017 */
[----:B------:R-:W-:-:S02]  /*1ebb0*/  SEL R5, RZ, 0x4, !P0 ;  /* 0x00000004ff057807 */ /* 0x000fc40004000000 */
[----:B-1----:R-:W2:Y:S01]  /*1ebc0*/  LDL.LU R23, [R1+0x34c] ;  /* 0x00034c0001177983 */ /* 0x002ea20000300800 */
[----:B------:R-:W-:-:S03]  /*1ebd0*/  ISETP.GT.AND P0, PT, R3, 0x12, PT ;  /* 0x000000120300780c */ /* 0x000fc60003f04270 */
[----:B------:R-:W2:Y:S01]  /*1ebe0*/  LDL.LU R22, [R1+0x350] ;  /* 0x0003500001167983 */ /* 0x000ea20000300800 */
[----:B------:R-:W-:-:S03]  /*1ebf0*/  SEL R5, R5, RZ, !P1 ;  /* 0x000000ff05057207 */ /* 0x000fc60004800000 */
[----:B------:R1:W-:Y:S01]  /*1ec00*/  LDGSTS.E [R4+0x31400], [R8.64], P3 ;  /* 0x3140000008047fae */ /* 0x0003e20009921844 */
[----:B------:R-:W-:Y:S02]  /*1ec10*/  ISETP.NE.U32.AND P2, PT, R5, RZ, PT ;  /* 0x000000ff0500720c */ /* 0x000fe40003f45070 */
[----:B------:R-:W-:Y:S02]  /*1ec20*/  SEL R5, RZ, 0x4, !P0 ;  /* 0x00000004ff057807 */ /* 0x000fe40004000000 */
[----:B-----5:R-:W-:-:S05]  /*1ec30*/  IADD3 R24, P0, R24, R236, RZ ;  /* 0x000000ec18187210 */ /* 0x020fca0007f1e0ff */
[----:B----4-:R-:W-:Y:S01]  /*1ec40*/  IMAD.X R27, R27, 0x1, R0, P0 ;  /* 0x000000011b1b7824 */ /* 0x010fe200000e0600 */
[----:B---3--:R-:W-:Y:S01]  /*1ec50*/  IADD3 R20, P0, R20, R236, RZ ;  /* 0x000000ec14147210 */ /* 0x008fe20007f1e0ff */
[----:B-1----:R-:W-:Y:S02]  /*1ec60*/  IMAD.MOV.U32 R8, RZ, RZ, R24 ;  /* 0x000000ffff087224 */ /* 0x002fe400078e0018 */
[----:B------:R-:W-:Y:S02]  /*1ec70*/  IMAD.MOV.U32 R9, RZ, RZ, R27 ;  /* 0x000000ffff097224 */ /* 0x000fe400078e001b */
[----:B------:R-:W-:Y:S01]  /*1ec80*/  IMAD.X R21, R21, 0x1, R0, P0 ;  /* 0x0000000115157824 */ /* 0x000fe200000e0600 */
[----:B------:R-:W-:Y:S04]  /*1ec90*/  STL [R1+0x2f0], R24 ;  /* 0x0002f01801007387 */ /* 0x000fe80000100800 */
[----:B------:R-:W-:Y:S04]  /*1eca0*/  STL [R1+0x2ec], R27 ;  /* 0x0002ec1b01007387 */ /* 0x000fe80000100800 */
[----:B------:R1:W-:Y:S04]  /*1ecb0*/  LDGSTS.E [R4+0x31c00], [R8.64], P2 ;  /* 0x31c0000008047fae */ /* 0x0003e80009121844 */
[----:B------:R-:W-:Y:S04]  /*1ecc0*/  STL [R1+0x310], R20 ;  /* 0x0003101401007387 */ /* 0x000fe80000100800 */
[----:B------:R3:W-:Y:S01]  /*1ecd0*/  STL [R1+0x30c], R21 ;  /* 0x00030c1501007387 */ /* 0x0007e20000100800 */
[----:B-1----:R-:W-:-:S02]  /*1ece0*/  IMAD.MOV.U32 R9, RZ, RZ, R21 ;  /* 0x000000ffff097224 */ /* 0x002fc400078e0015 */
[----:B------:R-:W-:Y:S01]  /*1ecf0*/  IMAD.MOV.U32 R8, RZ, RZ, R20 ;  /* 0x000000ffff087224 */ /* 0x000fe200078e0014 */
[----:B---3--:R-:W3:Y:S04]  /*1ed00*/  LDL.LU R21, [R1+0x36c] ;  /* 0x00036c0001157983 */ /* 0x008ee80000300800 */
[----:B------:R-:W4:Y:S04]  /*1ed10*/  LDL.LU R20, [R1+0x370] ;  /* 0x0003700001147983 */ /* 0x000f280000300800 */
[----:B------:R-:W3:Y:S04]  /*1ed20*/  LDL.LU R28, [R1+0x38c] ;  /* 0x00038c00011c7983 */ /* 0x000ee80000300800 */
[----:B------:R-:W3:Y:S01]  /*1ed30*/  LDL.LU R24, [R1+0x390] ;  /* 0x0003900001187983 */ /* 0x000ee20000300800 */
        /* <DEDUP_REMOVED lines=11> */
[----:B--2---:R-:W-:-:S05]  /*1edf0*/  IADD3 R25, P0, R25, R236, RZ ;  /* 0x000000ec19197210 */ /* 0x004fca0007f1e0ff */
[--C-:B------:R-:W-:Y:S01]  /*1ee00*/  IMAD.X R26, R26, 0x1, R0.reuse, P0 ;  /* 0x000000011a1a7824 */ /* 0x100fe200000e0600 */
[----:B------:R-:W-:Y:S01]  /*1ee10*/  IADD3 R22, P0, R22, R236, RZ ;  /* 0x000000ec16167210 */ /* 0x000fe20007f1e0ff */
[----:B------:R-:W-:Y:S04]  /*1ee20*/  STL [R1+0x330], R25 ;  /* 0x0003301901007387 */ /* 0x000fe80000100800 */
[----:B------:R-:W-:Y:S01]  /*1ee30*/  IMAD.X R23, R23, 0x1, R0, P0 ;  /* 0x0000000117177824 */ /* 0x000fe200000e0600 */
[----:B------:R2:W-:Y:S01]  /*1ee40*/  STL [R1+0x32c], R26 ;  /* 0x00032c1a01007387 */ /* 0x0005e20000100800 */
[----:B-1----:R-:W-:-:S03]  /*1ee50*/  IMAD.MOV.U32 R8, RZ, RZ, R25 ;  /* 0x000000ffff087224 */ /* 0x002fc600078e0019 */
[----:B------:R-:W-:Y:S01]  /*1ee60*/  STL [R1+0x350], R22 ;  /* 0x0003501601007387 */ /* 0x000fe20000100800 */
[----:B------:R-:W-:Y:S01]  /*1ee70*/  IMAD.MOV.U32 R9, RZ, RZ, R26 ;  /* 0x000000ffff097224 */ /* 0x000fe200078e001a */
[----:B------:R-:W-:Y:S02]  /*1ee80*/  ISETP.GT.AND P0, PT, R3, 0x1e, PT ;  /* 0x0000001e0300780c */ /* 0x000fe40003f04270 */
[----:B------:R1:W-:Y:S04]  /*1ee90*/  STL [R1+0x34c], R23 ;  /* 0x00034c1701007387 */ /* 0x0003e80000100800 */
[----:B------:R-:W5:Y:S04]  /*1eea0*/  LDL.LU R27, [R1+0x3ac] ;  /* 0x0003ac00011b7983 */ /* 0x000f680000300800 */
[----:B--2---:R-:W2:Y:S01]  /*1eeb0*/  LDL.LU R26, [R1+0x3b0] ;  /* 0x0003b000011a7983 */ /* 0x004ea20000300800 */
[----:B------:R-:W-:-:S03]  /*1eec0*/  SEL R5, RZ, 0x4, !P0 ;  /* 0x00000004ff057807 */ /* 0x000fc60004000000 */
[----:B------:R1:W-:Y:S01]  /*1eed0*/  LDGSTS.E [R4+0x32c00], [R8.64], P2 ;  /* 0x32c0000008047fae */ /* 0x0003e20009121844 */
[----:B------:R-:W-:-:S03]  /*1eee0*/  SEL R5, R5, RZ, !P1 ;  /* 0x000000ff05057207 */ /* 0x000fc60004800000 */
[----:B------:R-:W5:Y:S01]  /*1eef0*/  LDL.LU R25, [R1+0x86c] ;  /* 0x00086c0001197983 */ /* 0x000f620000300800 */
[----:B------:R-:W-:Y:S01]  /*1ef00*/  ISETP.GT.AND P0, PT, R3, 0x22, PT ;  /* 0x000000220300780c */ /* 0x000fe20003f04270 */
[----:B-1----:R-:W-:Y:S02]  /*1ef10*/  IMAD.MOV.U32 R9, RZ, RZ, R23 ;  /* 0x000000ffff097224 */ /* 0x002fe400078e0017 */
[----:B------:R-:W5:Y:S01]  /*1ef20*/  LDL.LU R23, [R1+0x870] ;  /* 0x0008700001177983 */ /* 0x000f620000300800 */
[----:B------:R-:W-:Y:S02]  /*1ef30*/  ISETP.NE.U32.AND P2, PT, R5, RZ, PT ;  /* 0x000000ff0500720c */ /* 0x000fe40003f45070 */
[----:B------:R-:W-:Y:S01]  /*1ef40*/  SEL R5, RZ, 0x4, !P0 ;  /* 0x00000004ff057807 */ /* 0x000fe20004000000 */
[----:B------:R-:W-:-:S05]  /*1ef50*/  IMAD.MOV.U32 R8, RZ, RZ, R22 ;  /* 0x000000ffff087224 */ /* 0x000fca00078e0016 */
[----:B------:R1:W-:Y:S01]  /*1ef60*/  LDGSTS.E [R4+0x33400], [R8.64], P3 ;  /* 0x3340000008047fae */ /* 0x0003e20009921844 */
[----:B----4-:R-:W-:-:S05]  /*1ef70*/  IADD3 R20, P0, R20, R236, RZ ;  /* 0x000000ec14147210 */ /* 0x010fca0007f1e0ff */
[----:B---3--:R-:W-:Y:S01]  /*1ef80*/  IMAD.X R21, R21, 0x1, R0, P0 ;  /* 0x0000000115157824 */ /* 0x008fe200000e0600 */
[----:B------:R3:W-:Y:S01]  /*1ef90*/  STL [R1+0x370], R20 ;  /* 0x0003701401007387 */ /* 0x0007e20000100800 */
[----:B-1----:R-:W-:Y:S01]  /*1efa0*/  IMAD.MOV.U32 R8, RZ, RZ, R20 ;  /* 0x000000ffff087224 */ /* 0x002fe200078e0014 */
[----:B------:R-:W-:Y:S02]  /*1efb0*/  IADD3 R24, P0, R24, R236, RZ ;  /* 0x000000ec18187210 */ /* 0x000fe40007f1e0ff */
[----:B------:R1:W-:Y:S04]  /*1efc0*/  STL [R1+0x36c], R21 ;  /* 0x00036c1501007387 */ /* 0x0003e80000100800 */
[----:B------:R-:W4:Y:S04]  /*1efd0*/  LDL.LU R22, [R1+0x85c] ;  /* 0x00085c0001167983 */ /* 0x000f280000300800 */
[----:B---3--:R-:W3:Y:S01]  /*1efe0*/  LDL.LU R20, [R1+0x860] ;  /* 0x0008600001147983 */ /* 0x008ee20000300800 */
[----:B------:R-:W-:-:S02]  /*1eff0*/  IMAD.MOV.U32 R9, RZ, RZ, R21 ;  /* 0x000000ffff097224 */ /* 0x000fc400078e0015 */
[----:B------:R-:W-:Y:S01]  /*1f000*/  IMAD.X R28, R28, 0x1, R0, P0 ;  /* 0x000000011c1c7824 */ /* 0x000fe200000e0600 */
[----:B------:R1:W-:Y:S04]  /*1f010*/  STL [R1+0x390], R24 ;  /* 0x0003901801007387 */ /* 0x0003e80000100800 */
[----:B-1----:R-:W4:Y:S04]  /*1f020*/  LDL.LU R21, [R1+0x850] ;  /* 0x0008500001157983 */ /* 0x002f280000300800 */
[----:B------:R1:W-:Y:S04]  /*1f030*/  LDGSTS.E [R4+0x33c00], [R8.64], P2 ;  /* 0x33c0000008047fae */ /* 0x0003e80009121844 */
[----:B------:R-:W-:Y:S01]  /*1f040*/  STL [R1+0x38c], R28 ;  /* 0x00038c1c01007387 */ /* 0x000fe20000100800 */
[----:B-1----:R-:W-:-:S03]  /*1f050*/  IMAD.MOV.U32 R8, RZ, RZ, R24 ;  /* 0x000000ffff087224 */ /* 0x002fc600078e0018 */
[----:B------:R-:W4:Y:S01]  /*1f060*/  LDL.LU R24, [R1+0x84c] ;  /* 0x00084c0001187983 */ /* 0x000f220000300800 */
[----:B------:R-:W-:Y:S02]  /*1f070*/  SEL R5, R5, RZ, !P1 ;  /* 0x000000ff05057207 */ /* 0x000fe40004800000 */
[----:B------:R-:W-:Y:S02]  /*1f080*/  ISETP.GT.AND P0, PT, R3, 0x26, PT ;  /* 0x000000260300780c */ /* 0x000fe40003f04270 */
[----:B------:R-:W-:Y:S02]  /*1f090*/  ISETP.NE.U32.AND P3, PT, R5, RZ, PT ;  /* 0x000000ff0500720c */ /* 0x000fe40003f65070 */
[----:B------:R-:W-:Y:S02]  /*1f0a0*/  SEL R5, RZ, 0x4, !P0 ;  /* 0x00000004ff057807 */ /* 0x000fe40004000000 */
[----:B------:R-:W-:Y:S02]  /*1f0b0*/  ISETP.GT.AND P0, PT, R3, 0x2a, PT ;  /* 0x0000002a0300780c */ /* 0x000fe40003f04270 */
[----:B------:R-:W-:-:S04]  /*1f0c0*/  SEL R5, R5, RZ, !P1 ;  /* 0x000000ff05057207 */ /* 0x000fc80004800000 */
[----:B------:R-:W-:Y:S02]  /*1f0d0*/  ISETP.NE.U32.AND P2, PT, R5, RZ, PT ;  /* 0x000000ff0500720c */ /* 0x000fe40003f45070 */
[----:B------:R-:W-:Y:S01]  /*1f0e0*/  SEL R5, RZ, 0x4, !P0 ;  /* 0x00000004ff057807 */ /* 0x000fe20004000000 */
[----:B------:R-:W-:-:S03]  /*1f0f0*/  IMAD.MOV.U32 R9, RZ, RZ, R28 ;  /* 0x000000ffff097224 */ /* 0x000fc600078e001c */
[----:B------:R-:W-:Y:S02]  /*1f100*/  SEL R5, R5, RZ, !P1 ;  /* 0x000000ff05057207 */ /* 0x000fe40004800000 */
[----:B------:R1:W-:Y:S02]  /*1f110*/  LDGSTS.E [R4+0x34400], [R8.64], P3 ;  /* 0x3440000008047fae */ /* 0x0003e40009921844 */
[----:B------:R-:W-:Y:S01]  /*1f120*/  ISETP.NE.U32.AND P3, PT, R5, RZ, PT ;  /* 0x000000ff0500720c */ /* 0x000fe20003f65070 */
[C---:B------:R-:W-:Y:S08]  /*1f130*/  HMMA.1688.F32.TF32 R72, R48.reuse, R10, R240 ;  /* 0x0000000a3048723c */ /* 0x040ff000000810f0 */
[C---:B------:R-:W-:Y:S08]  /*1f140*/  HMMA.1688.F32.TF32 R64, R48.reuse, R178, R64 ;  /* 0x000000b23040723c */ /* 0x040ff00000081040 */
[C---:B------:R-:W-:Y:S08]  /*1f150*/  HMMA.1688.F32.TF32 R60, R48.reuse, R182, R60 ;  /* 0x000000b6303c723c */ /* 0x040ff0000008103c */
[C---:B------:R-:W-:Y:S08]  /*1f160*/  HMMA.1688.F32.TF32 R56, R48.reuse, R186, R56 ;  /* 0x000000ba3038723c */ /* 0x040ff00000081038 */
[C---:B------:R-:W-:Y:S08]  /*1f170*/  HMMA.1688.F32.TF32 R52, R48.reuse, R190, R52 ;  /* 0x000000be3034723c */ /* 0x040ff00000081034 */
[----:B------:R-:W-:Y:S07]  /*1f180*/  HMMA.1688.F32.TF32 R48, R48, R202, R196 ;  /* 0x000000ca3030723c */ /* 0x000fee00000810c4 */
[----:B------:R-:W-:-:S02]  /*1f190*/  IMAD.MOV.U32 R196, RZ, RZ, R47 ;  /* 0x000000ffffc47224 */ /* 0x000fc400078e002f */
[----:B------:R-:W-:Y:S02]  /*1f1a0*/  IMAD.MOV.U32 R197, RZ, RZ, R46 ;  /* 0x000000ffffc57224 */ /* 0x000fe400078e002e */
[----:B------:R-:W-:Y:S02]  /*1f1b0*/  IMAD.MOV.U32 R198, RZ, RZ, R45 ;  /* 0x000000ffffc67224 */ /* 0x000fe400078e002d */
[----:B------:R-:W-:Y:S01]  /*1f1c0*/  IMAD.MOV.U32 R199, RZ, RZ, R44 ;  /* 0x000000ffffc77224 */ /* 0x000fe200078e002c */
[----:B--2---:R-:W-:-:S05]  /*1f1d0*/  IADD3 R26, P0, R26, R236, RZ ;  /* 0x000000ec1a1a7210 */ /* 0x004fca0007f1e0ff */
[----:B-----5:R-:W-:Y:S01]  /*1f1e0*/  IMAD.X R27, R27, 0x1, R0, P0 ;  /* 0x000000011b1b7824 */ /* 0x020fe200000e0600 */
[----:B------:R-:W-:-:S05]  /*1f1f0*/  IADD3 R23, P0, R23, R236, RZ ;  /* 0x000000ec17177210 */ /* 0x000fca0007f1e0ff */
[----:B------:R-:W-:Y:S01]  /*1f200*/  IMAD.X R25, R25, 0x1, R0, P0 ;  /* 0x0000000119197824 */ /* 0x000fe200000e0600 */
[----:B------:R-:W-:Y:S01]  /*1f210*/  ISETP.GT.AND P0, PT, R3, 0x2e, PT ;  /* 0x0000002e0300780c */ /* 0x000fe20003f04270 */
[----:B-1----:R-:W-:-:S03]  /*1f220*/  IMAD.MOV.U32 R8, RZ, RZ, R26 ;  /* 0x000000ffff087224 */ /* 0x002fc600078e001a */
[----:B------:R-:W-:Y:S01]  /*1f230*/  SEL R5, RZ, 0x4, !P0 ;  /* 0x00000004ff057807 */ /* 0x000fe20004000000 */
[----:B------:R-:W-:Y:S01]  /*1f240*/  IMAD.MOV.U32 R9, RZ, RZ, R27 ;  /* 0x000000ffff097224 */ /* 0x000fe200078e001b */
[----:B------:R-:W-:Y:S02]  /*1f250*/  ISETP.GT.AND P0, PT, R3, 0x32, PT ;  /* 0x000000320300780c */ /* 0x000fe40003f04270 */
[----:B------:R-:W-:Y:S02]  /*1f260*/  SEL R5, R5, RZ, !P1 ;  /* 0x000000ff05057207 */ /* 0x000fe40004800000 */
[----:B------:R1:W-:Y:S02]  /*1f270*/  LDGSTS.E [R4+0x34c00], [R8.64], P2 ;  /* 0x34c0000008047fae */ /* 0x0003e40009121844 */
[----:B------:R-:W-:Y:S02]  /*1f280*/  ISETP.NE.U32.AND P2, PT, R5, RZ, PT ;  /* 0x000000ff0500720c */ /* 0x000fe40003f45070 */
[----:B------:R-:W-:Y:S01]  /*1f290*/  SEL R5, RZ, 0x4, !P0 ;  /* 0x00000004ff057807 */ /* 0x000fe20004000000 */
[----:B------:R-:W-:Y:S04]  /*1f2a0*/  STL [R1+0x3b0], R26 ;  /* 0x0003b01a01007387 */ /* 0x000fe80000100800 */
[----:B------:R-:W-:Y:S01]  /*1f2b0*/  STL [R1+0x3ac], R27 ;  /* 0x0003ac1b01007387 */ /* 0x000fe20000100800 */
[----:B-1----:R-:W-:-:S02]  /*1f2c0*/  IMAD.MOV.U32 R8, RZ, RZ, R23 ;  /* 0x000000ffff087224 */ /* 0x002fc400078e0017 */
[----:B------:R-:W-:Y:S01]  /*1f2d0*/  IMAD.MOV.U32 R9, RZ, RZ, R25 ;  /* 0x000000ffff097224 */ /* 0x000fe200078e0019 */
[----:B------:R1:W-:Y:S04]  /*1f2e0*/  STL [R1+0x870], R23 ;  /* 0x0008701701007387 */ /* 0x0003e80000100800 */
[----:B------:R-:W-:Y:S04]  /*1f2f0*/  STL [R1+0x86c], R25 ;  /* 0x00086c1901007387 */ /* 0x000fe80000100800 */
[----:B------:R2:W-:Y:S01]  /*1f300*/  LDGSTS.E [R4+0x35400], [R8.64], P3 ;  /* 0x3540000008047fae */ /* 0x0005e20009921844 */
[----:B---3--:R-:W-:-:S05]  /*1f310*/  IADD3 R20, P0, R20, R236, RZ ;  /* 0x000000ec14147210 */ /* 0x008fca0007f1e0ff */
[----:B----4-:R-:W-:Y:S01]  /*1f320*/  IMAD.X R22, R22, 0x1, R0, P0 ;  /* 0x0000000116167824 */ /* 0x010fe200000e0600 */
[----:B------:R-:W-:Y:S01]  /*1f330*/  IADD3 R21, P0, R21, R236, RZ ;  /* 0x000000ec15157210 */ /* 0x000fe20007f1e0ff */
[----:B------:R-:W-:Y:S02]  /*1f340*/  STL [R1+0x860], R20 ;  /* 0x0008601401007387 */ /* 0x000fe40000100800 */
[----:B--2---:R-:W-:Y:S02]  /*1f350*/  IMAD.MOV.U32 R9, RZ, RZ, R22 ;  /* 0x000000ffff097224 */ /* 0x004fe400078e0016 */
[----:B------:R2:W-:Y:S01]  /*1f360*/  STL [R1+0x85c], R22 ;  /* 0x00085c1601007387 */ /* 0x0005e20000100800 */
[----:B------:R-:W-:-:S03]  /*1f370*/  IMAD.MOV.U32 R8, RZ, RZ, R20 ;  /* 0x000000ffff087224 */ /* 0x000fc600078e0014 */
[----:B-1----:R-:W3:Y:S04]  /*1f380*/  LDL.LU R23, [R1+0x3f8] ;  /* 0x0003f80001177983 */ /* 0x002ee80000300800 */
[----:B------:R1:W-:Y:S04]  /*1f390*/  LDGSTS.E [R4+0x35c00], [R8.64], P2 ;  /* 0x35c0000008047fae */ /* 0x0003e80009121844 */
[----:B--2---:R-:W2:Y:S01]  /*1f3a0*/  LDL.LU R22, [R1+0x3fc] ;  /* 0x0003fc0001167983 */ /* 0x004ea20000300800 */
[----:B------:R-:W-:-:S03]  /*1f3b0*/  IMAD.X R24, R24, 0x1, R0, P0 ;  /* 0x0000000118187824 */ /* 0x000fc600000e0600 */
[----:B------:R4:W-:Y:S04]  /*1f3c0*/  STL [R1+0x850], R21 ;  /* 0x0008501501007387 */ /* 0x0009e80000100800 */
[----:B------:R-:W5:Y:S04]  /*1f3d0*/  LDL.LU R20, [R1+0x41c] ;  /* 0x00041c0001147983 */ /* 0x000f680000300800 */
[----:B------:R1:W-:Y:S04]  /*1f3e0*/  STL [R1+0x84c], R24 ;  /* 0x00084c1801007387 */ /* 0x0003e80000100800 */
[----:B------:R-:W5:Y:S04]  /*1f3f0*/  LDL.LU R47, [R1+0x8e0] ;  /* 0x0008e000012f7983 */ /* 0x000f680000300800 */
[----:B------:R-:W5:Y:S04]  /*1f400*/  LDL.LU R46, [R1+0x8dc] ;  /* 0x0008dc00012e7983 */ /* 0x000f680000300800 */
[----:B------:R-:W5:Y:S04]  /*1f410*/  LDL.LU R45, [R1+0x8d8] ;  /* 0x0008d800012d7983 */ /* 0x000f680000300800 */
[----:B------:R-:W5:Y:S01]  /*1f420*/  LDL.LU R44, [R1+0x8d4] ;  /* 0x0008d400012c7983 */ /* 0x000f620000300800 */
[----:B-1----:R-:W-:-:S03]  /*1f430*/  IMAD.MOV.U32 R8, RZ, RZ, R21 ;  /* 0x000000ffff087224 */ /* 0x002fc600078e0015 */
[----:B----4-:R-:W4:Y:S01]  /*1f440*/  LDL.LU R21, [R1+0x418] ;  /* 0x0004180001157983 */ /* 0x010f220000300800 */
[----:B------:R-:W-:Y:S02]  /*1f450*/  SEL R5, R5, RZ, !P1 ;  /* 0x000000ff05057207 */ /* 0x000fe40004800000 */
[----:B------:R-:W-:Y:S01]  /*1f460*/  ISETP.GT.AND P0, PT, R3, 0x36, PT ;  /* 0x000000360300780c */ /* 0x000fe20003f04270 */
[----:B------:R-:W4:Y:S01]  /*1f470*/  LDL.LU R32, [R1+0xf0] ;  /* 0x0000f00001207983 */ /* 0x000f220000300800 */
[----:B------:R-:W-:Y:S02]  /*1f480*/  ISETP.NE.U32.AND P3, PT, R5, RZ, PT ;  /* 0x000000ff0500720c */ /* 0x000fe40003f65070 */
[----:B------:R-:W-:Y:S01]  /*1f490*/  SEL R5, RZ, 0x4, !P0 ;  /* 0x00000004ff057807 */ /* 0x000fe20004000000 */
[----:B------:R-:W4:Y:S01]  /*1f4a0*/  LDL.LU R33, [R1+0xf4] ;  /* 0x0000f40001217983 */ /* 0x000f220000300800 */
[----:B------:R-:W-:Y:S02]  /*1f4b0*/  ISETP.GT.AND P0, PT, R3, 0x3a, PT ;  /* 0x0000003a0300780c */ /* 0x000fe40003f04270 */
[----:B------:R-:W-:Y:S01]  /*1f4c0*/  SEL R5, R5, RZ, !P1 ;  /* 0x000000ff05057207 */ /* 0x000fe20004800000 */
[----:B------:R-:W4:Y:S03]  /*1f4d0*/  LDL.LU R34, [R1+0xf8] ;  /* 0x0000f80001227983 */ /* 0x000f260000300800 */
[----:B------:R-:W-:Y:S01]  /*1f4e0*/  ISETP.NE.U32.AND P2, PT, R5, RZ, PT ;  /* 0x000000ff0500720c */ /* 0x000fe20003f45070 */
[----:B------:R-:W4:Y:S01]  /*1f4f0*/  LDL.LU R35, [R1+0xfc] ;  /* 0x0000fc0001237983 */ /* 0x000f220000300800 */
[----:B------:R-:W-:Y:S01]  /*1f500*/  SEL R5, RZ, 0x4, !P0 ;  /* 0x00000004ff057807 */ /* 0x000fe20004000000 */
[----:B------:R-:W-:-:S02]  /*1f510*/  IMAD.MOV.U32 R9, RZ, RZ, R24 ;  /* 0x000000ffff097224 */ /* 0x000fc400078e0018 */
[----:B------:R-:W4:Y:S01]  /*1f520*/  LDL.LU R40, [R1+0x50] ;  /* 0x0000500001287983 */ /* 0x000f220000300800 */
[----:B------:R-:W-:-:S03]  /*1f530*/  SEL R5, R5, RZ, !P1 ;  /* 0x000000ff05057207 */ /* 0x000fc60004800000 */
[----:B------:R-:W4:Y:S04]  /*1f540*/  LDL.LU R41, [R1+0x54] ;  /* 0x0000540001297983 */ /* 0x000f280000300800 */
[----:B------:R-:W4:Y:S04]  /*1f550*/  LDL.LU R42, [R1+0x58] ;  /* 0x00005800012a7983 */ /* 0x000f280000300800 */
[----:B------:R-:W4:Y:S04]  /*1f560*/  LDL.LU R43, [R1+0x5c] ;  /* 0x00005c00012b7983 */ /* 0x000f280000300800 */
[----:B------:R1:W-:Y:S01]  /*1f570*/  LDGSTS.E [R4+0x36400], [R8.64], P3 ;  /* 0x3640000008047fae */ /* 0x0003e20009921844 */
[----:B------:R-:W-:Y:S01]  /*1f580*/  ISETP.NE.U32.AND P3, PT, R5, RZ, PT ;  /* 0x000000ff0500720c */ /* 0x000fe20003f65070 */
[----:B------:R-:W-:Y:S01]  /*1f590*/  HMMA.1688.F32.TF32 R28, R16, R182, R196 ;  /* 0x000000b6101c723c */ /* 0x000fe200000810c4 */
[----:B--2---:R-:W-:-:S05]  /*1f5a0*/  IADD3 R22, P0, R22, R236, RZ ;  /* 0x000000ec16167210 */ /* 0x004fca0007f1e0ff */
[----:B---3--:R-:W-:Y:S01]  /*1f5b0*/  IMAD.X R23, R23, 0x1, R0, P0 ;  /* 0x0000000117177824 */ /* 0x008fe200000e0600 */
[----:B-----5:R-:W-:Y:S01]  /*1f5c0*/  IADD3 R20, P0, R20, R236, RZ ;  /* 0x000000ec14147210 */ /* 0x020fe20007f1e0ff */
[----:B-1----:R-:W-:Y:S02]  /*1f5d0*/  IMAD.MOV.U32 R8, RZ, RZ, R22 ;  /* 0x000000ffff087224 */ /* 0x002fe400078e0016 */
[----:B------:R-:W-:Y:S02]  /*1f5e0*/  IMAD.MOV.U32 R9, RZ, RZ, R23 ;  /* 0x000000ffff097224 */ /* 0x000fe400078e0017 */
[----:B------:R-:W-:-:S03]  /*1f5f0*/  IMAD.MOV.U32 R39, RZ, RZ, R47 ;  /* 0x000000ffff277224 */ /* 0x000fc600078e002f */
[----:B------:R1:W-:Y:S01]  /*1f600*/  LDGSTS.E [R4+0x36c00], [R8.64], P2 ;  /* 0x36c0000008047fae */ /* 0x0003e20009121844 */
[----:B------:R-:W-:Y:S02]  /*1f610*/  IMAD.MOV.U32 R38, RZ, RZ, R46 ;  /* 0x000000ffff267224 */ /* 0x000fe400078e002e */
[----:B------:R-:W-:Y:S02]  /*1f620*/  IMAD.MOV.U32 R37, RZ, RZ, R45 ;  /* 0x000000ffff257224 */ /* 0x000fe400078e002d */
[----:B------:R-:W-:Y:S02]  /*1f630*/  IMAD.MOV.U32 R36, RZ, RZ, R44 ;  /* 0x000000ffff247224 */ /* 0x000fe400078e002c */
[----:B------:R-:W2:Y:S04]  /*1f640*/  LDL.LU R44, [R1+0x8d0] ;  /* 0x0008d000012c7983 */ /* 0x000ea80000300800 */
[----:B------:R-:W2:Y:S04]  /*1f650*/  LDL.LU R45, [R1+0x8cc] ;  /* 0x0008cc00012d7983 */ /* 0x000ea80000300800 */
[----:B------:R-:W2:Y:S01]  /*1f660*/  LDL.LU R46, [R1+0x8c8] ;  /* 0x0008c800012e7983 */ /* 0x000ea20000300800 */
[----:B----4-:R-:W-:-:S03]  /*1f670*/  IMAD.X R21, R21, 0x1, R0, P0 ;  /* 0x0000000115157824 */ /* 0x010fc600000e0600 */
[----:B------:R-:W2:Y:S04]  /*1f680*/  LDL.LU R47, [R1+0x8c4] ;  /* 0x0008c400012f7983 */ /* 0x000ea80000300800 */
[----:B------:R-:W-:Y:S04]  /*1f690*/  STL [R1+0x3fc], R22 ;  /* 0x0003fc1601007387 */ /* 0x000fe80000100800 */
[----:B------:R-:W-:Y:S04]  /*1f6a0*/  STL [R1+0x3f8], R23 ;  /* 0x0003f81701007387 */ /* 0x000fe80000100800 */
[----:B------:R-:W3:Y:S01]  /*1f6b0*/  LDL.LU R24, [R1+0x120] ;  /* 0x0001200001187983 */ /* 0x000ee20000300800 */
[----:B-1----:R-:W-:-:S03]  /*1f6c0*/  IMAD.MOV.U32 R8, RZ, RZ, R20 ;  /* 0x000000ffff087224 */ /* 0x002fc600078e0014 */
[----:B------:R-:W3:Y:S01]  /*1f6d0*/  LDL.LU R25, [R1+0x124] ;  /* 0x0001240001197983 */ /* 0x000ee20000300800 */
[----:B------:R-:W-:-:S03]  /*1f6e0*/  IMAD.MOV.U32 R9, RZ, RZ, R21 ;  /* 0x000000ffff097224 */ /* 0x000fc600078e0015 */
[----:B------:R-:W-:Y:S04]  /*1f6f0*/  STL [R1+0x41c], R20 ;  /* 0x00041c1401007387 */ /* 0x000fe80000100800 */
[----:B------:R-:W3:Y:S04]  /*1f700*/  LDL.LU R26, [R1+0x128] ;  /* 0x00012800011a7983 */ /* 0x000ee80000300800 */
[----:B------:R-:W3:Y:S04]  /*1f710*/  LDL.LU R27, [R1+0x12c] ;  /* 0x00012c00011b7983 */ /* 0x000ee80000300800 */
[----:B------:R1:W-:Y:S04]  /*1f720*/  STL [R1+0x418], R21 ;  /* 0x0004181501007387 */ /* 0x0003e80000100800 */
[----:B------:R-:W1:Y:S04]  /*1f730*/  LDL.LU R240, [R1+0x1a0] ;  /* 0x0001a00001f07983 */ /* 0x000e680000300800 */
[----:B------:R-:W1:Y:S04]  /*1f740*/  LDL.LU R241, [R1+0x1a4] ;  /* 0x0001a40001f17983 */ /* 0x000e680000300800 */
[----:B------:R-:W1:Y:S04]  /*1f750*/  LDL.LU R242, [R1+0x1a8] ;  /* 0x0001a80001f27983 */ /* 0x000e680000300800 */
[----:B------:R-:W1:Y:S04]  /*1f760*/  LDL.LU R243, [R1+0x1ac] ;  /* 0x0001ac0001f37983 */ /* 0x000e680000300800 */
[----:B------:R4:W-:Y:S04]  /*1f770*/  LDGSTS.E [R4+0x37400], [R8.64], P3 ;  /* 0x3740000008047fae */ /* 0x0009e80009921844 */
[----:B----4-:R-:W4:Y:S04]  /*1f780*/  LDL.LU R8, [R1+0x43c] ;  /* 0x00043c0001087983 */ /* 0x010f280000300800 */
[----:B------:R-:W5:Y:S04]  /*1f790*/  LDL.LU R196, [R1+0x190] ;  /* 0x0001900001c47983 */ /* 0x000f680000300800 */
[----:B------:R-:W5:Y:S04]  /*1f7a0*/  LDL.LU R197, [R1+0x194] ;  /* 0x0001940001c57983 */ /* 0x000f680000300800 */
[----:B------:R-:W5:Y:S04]  /*1f7b0*/  LDL.LU R198, [R1+0x198] ;  /* 0x0001980001c67983 */ /* 0x000f680000300800 */
[----:B------:R-:W5:Y:S04]  /*1f7c0*/  LDL.LU R199, [R1+0x19c] ;  /* 0x00019c0001c77983 */ /* 0x000f680000300800 */
[----:B------:R-:W2:Y:S04]  /*1f7d0*/  LDL.LU R180, [R1+0x298] ;  /* 0x0002980001b47983 */ /* 0x000ea80000300800 */
[----:B------:R-:W3:Y:S04]  /*1f7e0*/  LDL.LU R9, [R1+0x438] ;  /* 0x0004380001097983 */ /* 0x000ee80000300800 */
[----:B------:R-:W5:Y:S01]  /*1f7f0*/  LDL.LU R181, [R1+0x294] ;  /* 0x0002940001b57983 */ /* 0x000f620000300800 */
[----:B------:R-:W-:-:S02]  /*1f800*/  ISETP.GT.AND P0, PT, R3, 0x3e, PT ;  /* 0x0000003e0300780c */ /* 0x000fc40003f04270 */
[C---:B------:R-:W-:Y:S01]  /*1f810*/  ISETP.GT.AND P2, PT, R3.reuse, 0x7, PT ;  /* 0x000000070300780c */ /* 0x040fe20003f44270 */
[----:B------:R-:W5:Y:S01]  /*1f820*/  LDL.LU R212, [R1+0x180] ;  /* 0x0001800001d47983 */ /* 0x000f620000300800 */
[----:B------:R-:W-:Y:S02]  /*1f830*/  SEL R5, RZ, 0x4, !P0 ;  /* 0x00000004ff057807 */ /* 0x000fe40004000000 */
[----:B------:R-:W-:Y:S01]  /*1f840*/  ISETP.GT.AND P0, PT, R3, 0x3, PT ;  /* 0x000000030300780c */ /* 0x000fe20003f04270 */
[----:B------:R-:W5:Y:S01]  /*1f850*/  LDL.LU R213, [R1+0x184] ;  /* 0x0001840001d57983 */ /* 0x000f620000300800 */
[----:B------:R-:W-:-:S04]  /*1f860*/  SEL R5, R5, RZ, !P1 ;  /* 0x000000ff05057207 */ /* 0x000fc80004800000 */
[----:B------:R-:W-:Y:S02]  /*1f870*/  ISETP.NE.U32.AND P5, PT, R5, RZ, PT ;  /* 0x000000ff0500720c */ /* 0x000fe40003fa5070 */
[----:B------:R-:W-:-:S04]  /*1f880*/  SEL R5, RZ, 0x4, !P0 ;  /* 0x00000004ff057807 */ /* 0x000fc80004000000 */
[----:B------:R-:W-:-:S04]  /*1f890*/  SEL R5, R5, RZ, !P1 ;  /* 0x000000ff05057207 */ /* 0x000fc80004800000 */
[----:B------:R-:W-:Y:S02]  /*1f8a0*/  ISETP.NE.U32.AND P0, PT, R5, RZ, PT ;  /* 0x000000ff0500720c */ /* 0x000fe40003f05070 */
[----:B------:R-:W-:Y:S02]  /*1f8b0*/  SEL R5, RZ, 0x4, !P2 ;  /* 0x00000004ff057807 */ /* 0x000fe40005000000 */
[----:B------:R-:W-:Y:S02]  /*1f8c0*/  ISETP.GT.AND P3, PT, R3, 0xb, PT ;  /* 0x0000000b0300780c */ /* 0x000fe40003f64270 */
[----:B------:R-:W-:-:S04]  /*1f8d0*/  SEL R5, R5, RZ, !P1 ;  /* 0x000000ff05057207 */ /* 0x000fc80004800000 */
[----:B------:R-:W-:Y:S02]  /*1f8e0*/  ISETP.NE.U32.AND P2, PT, R5, RZ, PT ;  /* 0x000000ff0500720c */ /* 0x000fe40003f45070 */
[----:B------:R-:W-:Y:S02]  /*1f8f0*/  SEL R5, RZ, 0x4, !P3 ;  /* 0x00000004ff057807 */ /* 0x000fe40005800000 */
[----:B------:R-:W-:Y:S02]  /*1f900*/  ISETP.GT.AND P3, PT, R3, 0xf, PT ;  /* 0x0000000f0300780c */ /* 0x000fe40003f64270 */
[----:B------:R-:W-:-:S04]  /*1f910*/  SEL R5, R5, RZ, !P1 ;  /* 0x000000ff05057207 */ /* 0x000fc80004800000 */
[----:B------:R-:W-:Y:S02]  /*1f920*/  ISETP.NE.U32.AND P4, PT, R5, RZ, PT ;  /* 0x000000ff0500720c */ /* 0x000fe40003f85070 */
[----:B------:R-:W-:-:S04]  /*1f930*/  SEL R5, RZ, 0x4, !P3 ;  /* 0x00000004ff057807 */ /* 0x000fc80005800000 */
[----:B------:R-:W-:Y:S02]  /*1f940*/  SEL R5, R5, RZ, !P1 ;  /* 0x000000ff05057207 */ /* 0x000fe40004800000 */
[----:B----4-:R-:W-:-:S05]  /*1f950*/  IADD3 R8, P6, R8, R236, RZ ;  /* 0x000000ec08087210 */ /* 0x010fca0007fde0ff */
[----:B------:R-:W-:Y:S04]  /*1f960*/  STL [R1+0x43c], R8 ;  /* 0x00043c0801007387 */ /* 0x000fe80000100800 */
[----:B------:R-:W4:Y:S04]  /*1f970*/  LDL.LU R214, [R1+0x188] ;  /* 0x0001880001d67983 */ /* 0x000f280000300800 */
[----:B------:R-:W4:Y:S04]  /*1f980*/  LDL.LU R215, [R1+0x18c] ;  /* 0x00018c0001d77983 */ /* 0x000f280000300800 */
[----:B------:R-:W4:Y:S01]  /*1f990*/  LDL.LU R189, [R1+0x2b4] ;  /* 0x0002b40001bd7983 */ /* 0x000f220000300800 */
[----:B--2---:R-:W-:-:S03]  /*1f9a0*/  IADD3 R180, P3, R180, R236, RZ ;  /* 0x000000ecb4b47210 */ /* 0x004fc60007f7e0ff */
[----:B------:R-:W2:Y:S04]  /*1f9b0*/  LDL.LU R188, [R1+0x2b8] ;  /* 0x0002b80001bc7983 */ /* 0x000ea80000300800 */
[----:B------:R-:W4:Y:S01]  /*1f9c0*/  LDL.LU R177, [R1+0x2d4] ;  /* 0x0002d40001b17983 */ /* 0x000f220000300800 */
[----:B---3--:R-:W-:-:S03]  /*1f9d0*/  IMAD.X R9, R9, 0x1, R0, P6 ;  /* 0x0000000109097824 */ /* 0x008fc600030e0600 */
[----:B------:R-:W3:Y:S01]  /*1f9e0*/  LDL.LU R176, [R1+0x2d8] ;  /* 0x0002d80001b07983 */ /* 0x000ee20000300800 */
[----:B-----5:R-:W-:Y:S01]  /*1f9f0*/  IMAD.X R181, R181, 0x1, R0, P3 ;  /* 0x00000001b5b57824 */ /* 0x020fe200018e0600 */
[----:B-1----:R-:W-:Y:S02]  /*1fa00*/  HMMA.1688.F32.TF32 R20, R16, R190, R240 ;  /* 0x000000be1014723c */ /* 0x002fe400000810f0 */
[----:B------:R-:W-:Y:S01]  /*1fa10*/  STL [R1+0x298], R180 ;  /* 0x000298b401007387 */ /* 0x000fe20000100800 */
[----:B------:R-:W-:-:S03]  /*1fa20*/  ISETP.NE.U32.AND P3, PT, R5, RZ, PT ;  /* 0x000000ff0500720c */ /* 0x000fc60003f65070 */
[----:B------:R-:W-:Y:S01]  /*1fa30*/  STL [R1+0x438], R9 ;  /* 0x0004380901007387 */ /* 0x000fe20000100800 */
[----:B------:R-:W-:-:S03]  /*1fa40*/  IMAD.MOV.U32 R5, RZ, RZ, R181 ;  /* 0x000000ffff057224 */ /* 0x000fc600078e00b5 */
[----:B------:R1:W-:Y:S04]  /*1fa50*/  STL [R1+0x294], R181 ;  /* 0x000294b501007387 */ /* 0x0003e80000100800 */
[----:B------:R-:W5:Y:S04]  /*1fa60*/  LDL.LU R240, [R1+0x170] ;  /* 0x0001700001f07983 */ /* 0x000f680000300800 */
[----:B------:R-:W5:Y:S04]  /*1fa70*/  LDL.LU R241, [R1+0x174] ;  /* 0x0001740001f17983 */ /* 0x000f680000300800 */
[----:B------:R1:W-:Y:S04]  /*1fa80*/  LDGSTS.E [R4+0x37c00], [R8.64], P5 ;  /* 0x37c0000008047fae */ /* 0x0003e8000a921844 */
[----:B------:R-:W5:Y:S04]  /*1fa90*/  LDL.LU R242, [R1+0x178] ;  /* 0x0001780001f27983 */ /* 0x000f680000300800 */
[----:B-1----:R-:W5:Y:S01]  /*1faa0*/  LDL.LU R181, [R1+0x2f4] ;  /* 0x0002f40001b57983 */ /* 0x002f620000300800 */
[----:B------:R-:W-:-:S03]  /*1fab0*/  IMAD.MOV.U32 R4, RZ, RZ, R180 ;  /* 0x000000ffff047224 */ /* 0x000fc600078e00b4 */
[----:B------:R-:W5:Y:S01]  /*1fac0*/  LDL.LU R180, [R1+0x2f8] ;  /* 0x0002f80001b47983 */ /* 0x000f620000300800 */
[C---:B------:R-:W-:Y:S08]  /*1fad0*/  HMMA.1688.F32.TF32 R44, R16.reuse, R14, R44 ;  /* 0x0000000e102c723c */ /* 0x040ff0000008102c */
[C---:B------:R-:W-:Y:S08]  /*1fae0*/  HMMA.1688.F32.TF32 R40, R16.reuse, R10, R40 ;  /* 0x0000000a1028723c */ /* 0x040ff00000081028 */
[C---:B------:R-:W-:Y:S08]  /*1faf0*/  HMMA.1688.F32.TF32 R36, R16.reuse, R6, R36 ;  /* 0x000000061024723c */ /* 0x040ff00000081024 */
[C---:B------:R-:W-:Y:S08]  /*1fb00*/  HMMA.1688.F32.TF32 R32, R16.reuse, R178, R32 ;  /* 0x000000b21020723c */ /* 0x040ff00000081020 */
[----:B------:R-:W-:Y:S01]  /*1fb10*/  HMMA.1688.F32.TF32 R24, R16, R186, R24 ;  /* 0x000000ba1018723c */ /* 0x000fe20000081018 */
[----:B------:R-:W-:-:S07]  /*1fb20*/  ISETP.GT.AND P6, PT, R3, 0x13, PT ;  /* 0x000000130300780c */ /* 0x000fce0003fc4270 */
[----:B------:R-:W-:Y:S07]  /*1fb30*/  HMMA.1688.F32.TF32 R16, R16, R202, R196 ;  /* 0x000000ca1010723c */ /* 0x000fee00000810c4 */
[----:B------:R-:W-:Y:S02]  /*1fb40*/  LOP3.LUT R196, R12, 0x60, RZ, 0x3c, !PT ;  /* 0x000000600cc47812 */ /* 0x000fe400078e3cff */
[----:B------:R-:W-:-:S03]  /*1fb50*/  ISETP.GT.AND P5, PT, R3, 0x17, PT ;  /* 0x000000170300780c */ /* 0x000fc60003fa4270 */
[----:B------:R-:W-:Y:S01]  /*1fb60*/  IMAD R196, R208, 0x8000, R196 ;  /* 0x00008000d0c47824 */ /* 0x000fe200078e02c4 */
[----:B------:R-:W-:-:S04]  /*1fb70*/  SEL R12, RZ, 0x4, !P6 ;  /* 0x00000004ff0c7807 */ /* 0x000fc80007000000 */
[----:B------:R1:W-:Y:S02]  /*1fb80*/  LDGSTS.E [R196+0x30600], [R4.64], P0 ;  /* 0x3060000004c47fae */ /* 0x0003e40008121844 */
[----:B-1----:R-:W-:-:S04]  /*1fb90*/  SEL R4, RZ, 0x4, !P5 ;  /* 0x00000004ff047807 */ /* 0x002fc80006800000 */
[----:B------:R-:W-:Y:S01]  /*1fba0*/  SEL R4, R4, RZ, !P1 ;  /* 0x000000ff04047207 */ /* 0x000fe20004800000 */
[----:B------:R-:W-:Y:S01]  /*1fbb0*/  IMAD.MOV.U32 R243, RZ, RZ, R13 ;  /* 0x000000fffff37224 */ /* 0x000fe200078e000d */
[----:B------:R-:W-:Y:S02]  /*1fbc0*/  SEL R8, R12, RZ, !P1 ;  /* 0x000000ff0c087207 */ /* 0x000fe40004800000 */
[----:B--2---:R-:W-:-:S05]  /*1fbd0*/  IADD3 R188, P6, R188, R236, RZ ;  /* 0x000000ecbcbc7210 */ /* 0x004fca0007fde0ff */
[----:B----4-:R-:W-:Y:S01]  /*1fbe0*/  IMAD.X R189, R189, 0x1, R0, P6 ;  /* 0x00000001bdbd7824 */ /* 0x010fe200030e0600 */
[----:B---3--:R-:W-:-:S03]  /*1fbf0*/  IADD3 R176, P0, R176, R236, RZ ;  /* 0x000000ecb0b07210 */ /* 0x008fc60007f1e0ff */
[----:B------:R-:W-:Y:S02]  /*1fc00*/  IMAD.MOV.U32 R5, RZ, RZ, R189 ;  /* 0x000000ffff057224 */ /* 0x000fe400078e00bd */
[----:B------:R-:W-:Y:S01]  /*1fc10*/  IMAD.X R177, R177, 0x1, R0, P0 ;  /* 0x00000001b1b17824 */ /* 0x000fe200000e0600 */
[----:B------:R-:W-:Y:S01]  /*1fc20*/  ISETP.NE.U32.AND P0, PT, R4, RZ, PT ;  /* 0x000000ff0400720c */ /* 0x000fe20003f05070 */
[----:B------:R-:W-:Y:S01]  /*1fc30*/  IMAD.MOV.U32 R4, RZ, RZ, R188 ;  /* 0x000000ffff047224 */ /* 0x000fe200078e00bc */
[----:B------:R-:W-:Y:S01]  /*1fc40*/  STL [R1+0x2b8], R188 ;  /* 0x0002b8bc01007387 */ /* 0x000fe20000100800 */
[----:B------:R-:W-:Y:S03]  /*1fc50*/  HMMA.1688.F32.TF32 R12, R192, R14, R212 ;  /* 0x0000000ec00c723c */ /* 0x000fe600000810d4 */
[----:B------:R1:W-:Y:S04]  /*1fc60*/  LDGSTS.E [R196+0x30e00], [R4.64], P2 ;  /* 0x30e0000004c47fae */ /* 0x0003e80009121844 */
[----:B------:R-:W-:Y:S04]  /*1fc70*/  STL [R1+0x2d8], R176 ;  /* 0x0002d8b001007387 */ /* 0x000fe80000100800 */
[----:B------:R-:W-:Y:S04]  /*1fc80*/  STL [R1+0x2b4], R189 ;  /* 0x0002b4bd01007387 */ /* 0x000fe80000100800 */
[----:B------:R2:W-:Y:S04]  /*1fc90*/  STL [R1+0x2d4], R177 ;  /* 0x0002d4b101007387 */ /* 0x0005e80000100800 */
[----:B------:R-:W3:Y:S04]  /*1fca0*/  LDL.LU R212, [R1+0x160] ;  /* 0x0001600001d47983 */ /* 0x000ee80000300800 */
[----:B------:R-:W3:Y:S01]  /*1fcb0*/  LDL.LU R213, [R1+0x164] ;  /* 0x0001640001d57983 */ /* 0x000ee20000300800 */
[----:B-----5:R-:W-:Y:S01]  /*1fcc0*/  IADD3 R180, P2, R180, R236, RZ ;  /* 0x000000ecb4b47210 */ /* 0x020fe20007f5e0ff */
[----:B-1----:R-:W-:-:S04]  /*1fcd0*/  IMAD.MOV.U32 R5, RZ, RZ, R177 ;  /* 0x000000ffff057224 */ /* 0x002fc800078e00b1 */
[----:B------:R-:W-:Y:S01]  /*1fce0*/  STL [R1+0x2f8], R180 ;  /* 0x0002f8b401007387 */ /* 0x000fe20000100800 */
[----:B------:R-:W-:-:S03]  /*1fcf0*/  IMAD.X R181, R181, 0x1, R0, P2 ;  /* 0x00000001b5b57824 */ /* 0x000fc600010e0600 */
[----:B------:R-:W3:Y:S04]  /*1fd00*/  LDL.LU R214, [R1+0x168] ;  /* 0x0001680001d67983 */ /* 0x000ee80000300800 */
[----:B------:R-:W3:Y:S04]  /*1fd10*/  LDL.LU R215, [R1+0x16c] ;  /* 0x00016c0001d77983 */ /* 0x000ee80000300800 */
[----:B------:R-:W4:Y:S04]  /*1fd20*/  LDL.LU R205, [R1+0x314] ;  /* 0x0003140001cd7983 */ /* 0x000f280000300800 */
[----:B--2---:R-:W2:Y:S04]  /*1fd30*/  LDL.LU R177, [R1+0x318] ;  /* 0x0003180001b17983 */ /* 0x004ea80000300800 */
[----:B------:R1:W-:Y:S04]  /*1fd40*/  STL [R1+0x2f4], R181 ;  /* 0x0002f4b501007387 */ /* 0x0003e80000100800 */
[----:B------:R-:W5:Y:S04]  /*1fd50*/  LDL.LU R204, [R1+0x334] ;  /* 0x0003340001cc7983 */ /* 0x000f680000300800 */
[----:B------:R-:W3:Y:S01]  /*1fd60*/  LDL.LU R189, [R1+0x338] ;  /* 0x0003380001bd7983 */ /* 0x000ee20000300800 */
[----:B------:R-:W-:-:S02]  /*1fd70*/  ISETP.GT.AND P6, PT, R3, 0x1b, PT ;  /* 0x0000001b0300780c */ /* 0x000fc40003fc4270 */
[----:B------:R-:W-:Y:S02]  /*1fd80*/  ISETP.NE.U32.AND P5, PT, R8, RZ, PT ;  /* 0x000000ff0800720c */ /* 0x000fe40003fa5070 */
[----:B------:R-:W-:-:S04]  /*1fd90*/  SEL R8, RZ, 0x4, !P6 ;  /* 0x00000004ff087807 */ /* 0x000fc80007000000 */
[----:B------:R-:W-:Y:S01]  /*1fda0*/  SEL R8, R8, RZ, !P1 ;  /* 0x000000ff08087207 */ /* 0x000fe20004800000 */
[----:B------:R-:W-:-:S03]  /*1fdb0*/  IMAD.MOV.U32 R4, RZ, RZ, R176 ;  /* 0x000000ffff047224 */ /* 0x000fc600078e00b0 */
[----:B------:R-:W-:Y:S02]  /*1fdc0*/  ISETP.NE.U32.AND P2, PT, R8, RZ, PT ;  /* 0x000000ff0800720c */ /* 0x000fe40003f45070 */
[----:B------:R-:W-:Y:S01]  /*1fdd0*/  HMMA.1688.F32.TF32 R8, R192, R10, R240 ;  /* 0x0000000ac008723c */ /* 0x000fe200000810f0 */
[----:B------:R-:W5:Y:S04]  /*1fde0*/  LDL.LU R240, [R1+0x150] ;  /* 0x0001500001f07983 */ /* 0x000f680000300800 */
[----:B------:R-:W5:Y:S04]  /*1fdf0*/  LDL.LU R241, [R1+0x154] ;  /* 0x0001540001f17983 */ /* 0x000f680000300800 */
[----:B------:R-:W5:Y:S04]  /*1fe00*/  LDL.LU R242, [R1+0x158] ;  /* 0x0001580001f27983 */ /* 0x000f680000300800 */
[----:B------:R1:W-:Y:S04]  /*1fe10*/  LDGSTS.E [R196+0x31600], [R4.64], P4 ;  /* 0x3160000004c47fae */ /* 0x0003e8000a121844 */
[----:B------:R-:W5:Y:S04]  /*1fe20*/  LDL.LU R243, [R1+0x15c] ;  /* 0x00015c0001f37983 */ /* 0x000f680000300800 */
[----:B------:R-:W5:Y:S01]  /*1fe30*/  LDL.LU R201, [R1+0x354] ;  /* 0x0003540001c97983 */ /* 0x000f620000300800 */
[----:B-1----:R-:W-:-:S03]  /*1fe40*/  IMAD.MOV.U32 R5, RZ, RZ, R181 ;  /* 0x000000ffff057224 */ /* 0x002fc600078e00b5 */
[----:B------:R-:W5:Y:S01]  /*1fe50*/  LDL.LU R181, [R1+0x358] ;  /* 0x0003580001b57983 */ /* 0x000f620000300800 */
[----:B------:R-:W-:Y:S01]  /*1fe60*/  ISETP.GT.AND P4, PT, R3, 0x1f, PT ;  /* 0x0000001f0300780c */ /* 0x000fe20003f84270 */
[----:B------:R-:W-:Y:S02]  /*1fe70*/  IMAD.MOV.U32 R4, RZ, RZ, R180 ;  /* 0x000000ffff047224 */ /* 0x000fe400078e00b4 */
[----:B------:R-:W5:Y:S01]  /*1fe80*/  LDL.LU R200, [R1+0x374] ;  /* 0x0003740001c87983 */ /* 0x000f620000300800 */
[----:B------:R-:W-:-:S03]  /*1fe90*/  SEL R176, RZ, 0x4, !P4 ;  /* 0x00000004ffb07807 */ /* 0x000fc60006000000 */
[----:B------:R-:W5:Y:S04]  /*1fea0*/  LDL.LU R199, [R1+0x378] ;  /* 0x0003780001c77983 */ /* 0x000f680000300800 */
[----:B------:R-:W5:Y:S04]  /*1feb0*/  LDL.LU R198, [R1+0x394] ;  /* 0x0003940001c67983 */ /* 0x000f680000300800 */
[----:B------:R-:W5:Y:S04]  /*1fec0*/  LDL.LU R197, [R1+0x398] ;  /* 0x0003980001c57983 */ /* 0x000f680000300800 */
[----:B------:R1:W-:Y:S04]  /*1fed0*/  LDGSTS.E [R196+0x31e00], [R4.64], P3 ;  /* 0x31e0000004c47fae */ /* 0x0003e80009921844 */
[----:B------:R-:W5:Y:S01]  /*1fee0*/  LDL.LU R188, [R1+0x3b8] ;  /* 0x0003b80001bc7983 */ /* 0x000f620000300800 */
[----:B-1----:R-:W-:-:S02]  /*1fef0*/  SEL R4, R176, RZ, !P1 ;  /* 0x000000ffb0047207 */ /* 0x002fc40004800000 */
[----:B--2---:R-:W-:-:S05]  /*1ff00*/  IADD3 R177, P6, R177, R236, RZ ;  /* 0x000000ecb1b17210 */ /* 0x004fca0007fde0ff */
[----:B----4-:R-:W-:Y:S01]  /*1ff10*/  IMAD.X R205, R205, 0x1, R0, P6 ;  /* 0x00000001cdcd7824 */ /* 0x010fe200030e0600 */
[----:B------:R1:W-:Y:S01]  /*1ff20*/  STL [R1+0x318], R177 ;  /* 0x000318b101007387 */ /* 0x0003e20000100800 */
[----:B------:R-:W-:Y:S01]  /*1ff30*/  IMAD.MOV.U32 R176, RZ, RZ, R177 ;  /* 0x000000ffffb07224 */ /* 0x000fe200078e00b1 */
[----:B---3--:R-:W-:Y:S01]  /*1ff40*/  IADD3 R189, P6, R189, R236, RZ ;  /* 0x000000ecbdbd7210 */ /* 0x008fe20007fde0ff */
[----:B-1----:R-:W-:-:S04]  /*1ff50*/  IMAD.MOV.U32 R177, RZ, RZ, R205 ;  /* 0x000000ffffb17224 */ /* 0x002fc800078e00cd */
[----:B-----5:R-:W-:Y:S01]  /*1ff60*/  IMAD.X R204, R204, 0x1, R0, P6 ;  /* 0x00000001cccc7824 */ /* 0x020fe200030e0600 */
[----:B------:R-:W-:Y:S04]  /*1ff70*/  STL [R1+0x314], R205 ;  /* 0x000314cd01007387 */ /* 0x000fe80000100800 */
[----:B------:R1:W-:Y:S04]  /*1ff80*/  STL [R1+0x338], R189 ;  /* 0x000338bd01007387 */ /* 0x0003e80000100800 */
[----:B------:R2:W-:Y:S04]  /*1ff90*/  LDGSTS.E [R196+0x32600], [R176.64], P5 ;  /* 0x32600000b0c47fae */ /* 0x0005e8000a921844 */
[----:B------:R-:W-:Y:S01]  /*1ffa0*/  STL [R1+0x334], R204 ;  /* 0x000334cc01007387 */ /* 0x000fe20000100800 */
[----:B--2---:R-:W-:-:S03]  /*1ffb0*/  IMAD.MOV.U32 R176, RZ, RZ, R189 ;  /* 0x000000ffffb07224 */ /* 0x004fc600078e00bd */
[----:B-1----:R-:W2:Y:S01]  /*1ffc0*/  LDL.LU R189, [R1+0x3b4] ;  /* 0x0003b40001bd7983 */ /* 0x002ea20000300800 */
[C---:B------:R-:W-:Y:S01]  /*1ffd0*/  ISETP.GT.AND P3, PT, R3.reuse, 0x27, PT ;  /* 0x000000270300780c */ /* 0x040fe20003f64270 */
[----:B------:R-:W-:Y:S01]  /*1ffe0*/  IMAD.MOV.U32 R177, RZ, RZ, R204 ;  /* 0x000000ffffb17224 */ /* 0x000fe200078e00cc */
[----:B------:R-:W-:Y:S02]  /*1fff0*/  ISETP.GT.AND P4, PT, R3, 0x23, PT ;  /* 0x000000230300780c */ /* 0x000fe40003f84270 */
[----:B------:R-:W-:Y:S02]  /*20000*/  SEL R180, RZ, 0x4, !P3 ;  /* 0x00000004ffb47807 */ /* 0x000fe40005800000 */
[----:B------:R-:W-:Y:S01]  /*20010*/  SEL R5, RZ, 0x4, !P4 ;  /* 0x00000004ff057807 */ /* 0x000fe20006000000 */
[----:B------:R1:W-:Y:S01]  /*20020*/  LDGSTS.E [R196+0x32e00], [R176.64], P0 ;  /* 0x32e00000b0c47fae */ /* 0x0003e20008121844 */
[----:B------:R-:W-:Y:S02]  /*20030*/  SEL R180, R180, RZ, !P1 ;  /* 0x000000ffb4b47207 */ /* 0x000fe40004800000 */
[----:B------:R-:W-:-:S02]  /*20040*/  IADD3 R181, P6, R181, R236, RZ ;  /* 0x000000ecb5b57210 */ /* 0x000fc40007fde0ff */
[----:B------:R-:W-:-:S03]  /*20050*/  ISETP.NE.U32.AND P4, PT, R4, RZ, PT ;  /* 0x000000ff0400720c */ /* 0x000fc60003f85070 */
[--C-:B------:R-:W-:Y:S01]  /*20060*/  IMAD.X R201, R201, 0x1, R0.reuse, P6 ;  /* 0x00000001c9c97824 */ /* 0x100fe200030e0600 */
[----:B------:R-:W-:Y:S02]  /*20070*/  ISETP.NE.U32.AND P5, PT, R180, RZ, PT ;  /* 0x000000ffb400720c */ /* 0x000fe40003fa5070 */
[-C--:B------:R-:W-:Y:S01]  /*20080*/  IADD3 R199, P0, R199, R236.reuse, RZ ;  /* 0x000000ecc7c77210 */ /* 0x080fe20007f1e0ff */
[----:B------:R3:W-:Y:S01]  /*20090*/  STL [R1+0x358], R181 ;  /* 0x000358b501007387 */ /* 0x0007e20000100800 */
[----:B------:R-:W-:Y:S01]  /*200a0*/  IMAD.MOV.U32 R180, RZ, RZ, R181 ;  /* 0x000000ffffb47224 */ /* 0x000fe200078e00b5 */
[----:B------:R-:W-:Y:S02]  /*200b0*/  SEL R4, R5, RZ, !P1 ;  /* 0x000000ff05047207 */ /* 0x000fe40004800000 */
[--C-:B------:R-:W-:Y:S01]  /*200c0*/  IMAD.X R200, R200, 0x1, R0.reuse, P0 ;  /* 0x00000001c8c87824 */ /* 0x100fe200000e0600 */
[-C--:B------:R-:W-:Y:S01]  /*200d0*/  IADD3 R197, P6, R197, R236.reuse, RZ ;  /* 0x000000ecc5c57210 */ /* 0x080fe20007fde0ff */
[----:B---3--:R-:W-:Y:S01]  /*200e0*/  IMAD.MOV.U32 R181, RZ, RZ, R201 ;  /* 0x000000ffffb57224 */ /* 0x008fe200078e00c9 */
[----:B------:R-:W-:Y:S01]  /*200f0*/  ISETP.NE.U32.AND P3, PT, R4, RZ, PT ;  /* 0x000000ff0400720c */ /* 0x000fe20003f65070 */
[----:B------:R-:W-:Y:S02]  /*20100*/  STL [R1+0x378], R199 ;  /* 0x000378c701007387 */ /* 0x000fe40000100800 */
[----:B------:R-:W-:Y:S01]  /*20110*/  IMAD.X R198, R198, 0x1, R0, P6 ;  /* 0x00000001c6c67824 */ /* 0x000fe200030e0600 */
[----:B------:R-:W-:Y:S01]  /*20120*/  IADD3 R188, P0, R188, R236, RZ ;  /* 0x000000ecbcbc7210 */ /* 0x000fe20007f1e0ff */
[----:B------:R3:W-:Y:S01]  /*20130*/  LDGSTS.E [R196+0x33600], [R180.64], P2 ;  /* 0x33600000b4c47fae */ /* 0x0007e20009121844 */
[----:B------:R-:W-:Y:S03]  /*20140*/  HMMA.1688.F32.TF32 R4, R192, R6, R212 ;  /* 0x00000006c004723c */ /* 0x000fe600000810d4 */
[----:B------:R-:W-:Y:S04]  /*20150*/  STL [R1+0x354], R201 ;  /* 0x000354c901007387 */ /* 0x000fe80000100800 */
[----:B------:R-:W-:Y:S01]  /*20160*/  STL [R1+0x398], R197 ;  /* 0x000398c501007387 */ /* 0x000fe20000100800 */
[----:B---3--:R-:W-:-:S02]  /*20170*/  IMAD.MOV.U32 R180, RZ, RZ, R199 ;  /* 0x000000ffffb47224 */ /* 0x008fc400078e00c7 */
[----:B------:R-:W-:Y:S01]  /*20180*/  IMAD.MOV.U32 R181, RZ, RZ, R200 ;  /* 0x000000ffffb57224 */ /* 0x000fe200078e00c8 */
[----:B------:R-:W-:Y:S04]  /*20190*/  STL [R1+0x374], R200 ;  /* 0x000374c801007387 */ /* 0x000fe80000100800 */
[----:B------:R-:W3:Y:S04]  /*201a0*/  LDL.LU R212, [R1+0x140] ;  /* 0x0001400001d47983 */ /* 0x000ee80000300800 */
[----:B------:R-:W-:Y:S04]  /*201b0*/  STL [R1+0x3b8], R188 ;  /* 0x0003b8bc01007387 */ /* 0x000fe80000100800 */
[----:B------:R4:W-:Y:S04]  /*201c0*/  LDGSTS.E [R196+0x33e00], [R180.64], P4 ;  /* 0x33e00000b4c47fae */ /* 0x0009e8000a121844 */
[----:B------:R-:W-:Y:S01]  /*201d0*/  STL [R1+0x394], R198 ;  /* 0x000394c601007387 */ /* 0x000fe20000100800 */
[----:B-1----:R-:W-:Y:S03]  /*201e0*/  HMMA.1688.F32.TF32 R176, R192, R178, R240 ;  /* 0x000000b2c0b0723c */ /* 0x002fe600000810f0 */
[----:B------:R-:W3:Y:S01]  /*201f0*/  LDL.LU R213, [R1+0x144] ;  /* 0x0001440001d57983 */ /* 0x000ee20000300800 */
[----:B----4-:R-:W-:-:S03]  /*20200*/  IMAD.MOV.U32 R180, RZ, RZ, R197 ;  /* 0x000000ffffb47224 */ /* 0x010fc600078e00c5 */
[----:B------:R-:W3:Y:S01]  /*20210*/  LDL.LU R214, [R1+0x148] ;  /* 0x0001480001d67983 */ /* 0x000ee20000300800 */
[----:B------:R-:W-:-:S03]  /*20220*/  IMAD.MOV.U32 R181, RZ, RZ, R198 ;  /* 0x000000ffffb57224 */ /* 0x000fc600078e00c6 */
[----:B------:R-:W3:Y:S01]  /*20230*/  LDL.LU R215, [R1+0x14c] ;  /* 0x00014c0001d77983 */ /* 0x000ee20000300800 */
[----:B------:R-:W-:-:S03]  /*20240*/  IMAD.MOV.U32 R241, RZ, RZ, R2 ;  /* 0x000000fffff17224 */ /* 0x000fc600078e0002 */
[----:B------:R1:W-:Y:S02]  /*20250*/  LDGSTS.E [R196+0x34600], [R180.64], P3 ;  /* 0x34600000b4c47fae */ /* 0x0003e40009921844 */
[----:B-1----:R-:W-:Y:S02]  /*20260*/  IMAD.MOV.U32 R180, RZ, RZ, R188 ;  /* 0x000000ffffb47224 */ /* 0x002fe400078e00bc */
[----:B--2---:R-:W-:-:S05]  /*20270*/  IMAD.X R189, R189, 0x1, R0, P0 ;  /* 0x00000001bdbd7824 */ /* 0x004fca00000e0600 */
[----:B------:R1:W-:Y:S01]  /*20280*/  STL [R1+0x3b4], R189 ;  /* 0x0003b4bd01007387 */ /* 0x0003e20000100800 */
[----:B------:R-:W-:-:S03]  /*20290*/  IMAD.MOV.U32 R181, RZ, RZ, R189 ;  /* 0x000000ffffb57224 */ /* 0x000fc600078e00bd */
[----:B------:R-:W2:Y:S04]  /*202a0*/  LDL.LU R240, [R1+0x130] ;  /* 0x0001300001f07983 */ /* 0x000ea80000300800 */
[----:B------:R-:W4:Y:S04]  /*202b0*/  LDL.LU R2, [R1+0x8c0] ;  /* 0x0008c00001027983 */ /* 0x000f280000300800 */
[----:B-1----:R-:W5:Y:S04]  /*202c0*/  LDL.LU R189, [R1+0x3c4] ;  /* 0x0003c40001bd7983 */ /* 0x002f680000300800 */
[----:B------:R-:W2:Y:S04]  /*202d0*/  LDL.LU R188, [R1+0x3c8] ;  /* 0x0003c80001bc7983 */ /* 0x000ea80000300800 */
[----:B------:R-:W4:Y:S04]  /*202e0*/  LDL.LU R199, [R1+0x3d4] ;  /* 0x0003d40001c77983 */ /* 0x000f280000300800 */
[----:B------:R-:W4:Y:S04]  /*202f0*/  LDL.LU R198, [R1+0x3d8] ;  /* 0x0003d80001c67983 */ /* 0x000f280000300800 */
[----:B------:R-:W1:Y:S01]  /*20300*/  S2R R239, SR_TID.X ;  /* 0x0000000000ef7919 */ /* 0x000e620000002100 */
[----:B------:R-:W-:-:S02]  /*20310*/  ISETP.GT.AND P0, PT, R3, 0x2b, PT ;  /* 0x0000002b0300780c */ /* 0x000fc40003f04270 */
[C---:B------:R-:W-:Y:S01]  /*20320*/  ISETP.GT.AND P6, PT, R3.reuse, 0x2f, PT ;  /* 0x0000002f0300780c */ /* 0x040fe20003fc4270 */
[----:B------:R1:W-:Y:S01]  /*20330*/  LDGSTS.E [R196+0x34e00], [R180.64], P5 ;  /* 0x34e00000b4c47fae */ /* 0x0003e2000a921844 */
[C---:B------:R-:W-:Y:S02]  /*20340*/  ISETP.GT.AND P4, PT, R3.reuse, 0x37, PT ;  /* 0x000000370300780c */ /* 0x040fe40003f84270 */
[C---:B------:R-:W-:Y:S01]  /*20350*/  ISETP.GT.AND P3, PT, R3.reuse, 0x3b, PT ;  /* 0x0000003b0300780c */ /* 0x040fe20003f64270 */
[----:B------:R-:W-:Y:S01]  /*20360*/  IMAD.MOV.U32 R242, RZ, RZ, R185 ;  /* 0x000000fffff27224 */ /* 0x000fe200078e00b9 */
[C---:B------:R-:W-:Y:S01]  /*20370*/  ISETP.GT.AND P5, PT, R3.reuse, 0x3f, PT ;  /* 0x0000003f0300780c */ /* 0x040fe20003fa4270 */
[----:B------:R-:W-:Y:S01]  /*20380*/  IMAD.MOV.U32 R243, RZ, RZ, R184 ;  /* 0x000000fffff37224 */ /* 0x000fe200078e00b8 */
[----:B------:R-:W4:Y:S01]  /*20390*/  LDL.LU R206, [R1+0x3e8] ;  /* 0x0003e80001ce7983 */ /* 0x000f220000300800 */
[----:B-1----:R-:W-:Y:S02]  /*203a0*/  SEL R180, RZ, 0x4, !P0 ;  /* 0x00000004ffb47807 */ /* 0x002fe40004000000 */
[----:B------:R-:W-:-:S02]  /*203b0*/  ISETP.GT.AND P0, PT, R3, 0x33, PT ;  /* 0x000000330300780c */ /* 0x000fc40003f04270 */
[----:B------:R-:W-:-:S04]  /*203c0*/  LOP3.LUT R209, R239, 0x3f, RZ, 0xc0, !PT ;  /* 0x0000003fefd17812 */ /* 0x000fc800078ec0ff */
[----:B------:R-:W-:Y:S02]  /*203d0*/  ISETP.GE.AND P2, PT, R209, R3, PT ;  /* 0x00000003d100720c */ /* 0x000fe40003f46270 */
[----:B------:R-:W-:Y:S02]  /*203e0*/  SEL R3, RZ, 0x4, !P6 ;  /* 0x00000004ff037807 */ /* 0x000fe40007000000 */
[----:B------:R-:W-:Y:S02]  /*203f0*/  SEL R185, RZ, 0x4, !P4 ;  /* 0x00000004ffb97807 */ /* 0x000fe40006000000 */
[----:B------:R-:W-:Y:S02]  /*20400*/  SEL R3, R3, RZ, !P1 ;  /* 0x000000ff03037207 */ /* 0x000fe40004800000 */
[----:B------:R-:W-:Y:S02]  /*20410*/  SEL R184, RZ, 0x4, !P0 ;  /* 0x00000004ffb87807 */ /* 0x000fe40004000000 */
[----:B------:R-:W-:-:S02]  /*20420*/  ISETP.NE.U32.AND P4, PT, R3, RZ, PT ;  /* 0x000000ff0300720c */ /* 0x000fc40003f85070 */
[----:B------:R-:W-:Y:S02]  /*20430*/  SEL R3, R185, RZ, !P1 ;  /* 0x000000ffb9037207 */ /* 0x000fe40004800000 */
[----:B------:R-:W-:Y:S02]  /*20440*/  SEL R180, R180, RZ, !P1 ;  /* 0x000000ffb4b47207 */ /* 0x000fe40004800000 */
[----:B------:R-:W-:Y:S02]  /*20450*/  SEL R197, RZ, 0x4, !P3 ;  /* 0x00000004ffc57807 */ /* 0x000fe40005800000 */
[----:B------:R-:W-:Y:S02]  /*20460*/  ISETP.NE.U32.AND P3, PT, R3, RZ, PT ;  /* 0x000000ff0300720c */ /* 0x000fe40003f65070 */
[----:B------:R-:W-:Y:S02]  /*20470*/  ISETP.NE.U32.AND P6, PT, R180, RZ, PT ;  /* 0x000000ffb400720c */ /* 0x000fe40003fc5070 */
[----:B------:R-:W-:Y:S01]  /*20480*/  SEL R3, RZ, 0x4, !P5 ;  /* 0x00000004ff037807 */ /* 0x000fe20006800000 */
[----:B---3--:R-:W-:Y:S01]  /*20490*/  HMMA.1688.F32.TF32 R180, R192, R182, R212 ;  /* 0x000000b6c0b4723c */ /* 0x008fe200000810d4 */
[----:B------:R-:W3:Y:S01]  /*204a0*/  LDL.LU R212, [R1+0x3e4] ;  /* 0x0003e40001d47983 */ /* 0x000ee20000300800 */
[----:B--2---:R-:W-:-:S05]  /*204b0*/  IADD3 R188, P0, R188, R236, RZ ;  /* 0x000000ecbcbc7210 */ /* 0x004fca0007f1e0ff */
[----:B-----5:R-:W-:Y:S01]  /*204c0*/  IMAD.X R189, R189, 0x1, R0, P0 ;  /* 0x00000001bdbd7824 */ /* 0x020fe200000e0600 */
[----:B------:R-:W-:Y:S01]  /*204d0*/  STL [R1+0x3c8], R188 ;  /* 0x0003c8bc01007387 */ /* 0x000fe20000100800 */
[----:B----4-:R-:W-:-:S03]  /*204e0*/  IADD3 R198, P5, R198, R236, RZ ;  /* 0x000000ecc6c67210 */ /* 0x010fc60007fbe0ff */
[----:B------:R1:W-:Y:S04]  /*204f0*/  STL [R1+0x3c4], R189 ;  /* 0x0003c4bd01007387 */ /* 0x0003e80000100800 */
[----:B------:R-:W2:Y:S04]  /*20500*/  LDL.LU R215, [R1+0x400] ;  /* 0x0004000001d77983 */ /* 0x000ea80000300800 */
[----:B------:R-:W-:Y:S04]  /*20510*/  STL [R1+0x3d8], R198 ;  /* 0x0003d8c601007387 */ /* 0x000fe80000100800 */
[----:B------:R-:W4:Y:S04]  /*20520*/  LDL.LU R211, [R1+0x404] ;  /* 0x0004040001d37983 */ /* 0x000f280000300800 */
[----:B------:R-:W5:Y:S04]  /*20530*/  LDL.LU R210, [R1+0x420] ;  /* 0x0004200001d27983 */ /* 0x000f680000300800 */
[----:B------:R-:W5:Y:S04]  /*20540*/  LDL.LU R205, [R1+0x424] ;  /* 0x0004240001cd7983 */ /* 0x000f680000300800 */
[----:B------:R-:W5:Y:S01]  /*20550*/  LDL.LU R213, [R1+0x444] ;  /* 0x0004440001d57983 */ /* 0x000f620000300800 */
[----:B------:R-:W-:Y:S01]  /*20560*/  SEL R3, R3, RZ, !P1 ;  /* 0x000000ff03037207 */ /* 0x000fe20004800000 */
[----:B------:R-:W-:Y:S01]  /*20570*/  IMAD.X R199, R199, 0x1, R0, P5 ;  /* 0x00000001c7c77824 */ /* 0x000fe200028e0600 */
[----:B------:R-:W-:Y:S01]  /*20580*/  SEL R184, R184, RZ, !P1 ;  /* 0x000000ffb8b87207 */ /* 0x000fe20004800000 */
[----:B------:R1:W-:Y:S01]  /*20590*/  LDGSTS.E [R196+0x35600], [R188.64], P6 ;  /* 0x35600000bcc47fae */ /* 0x0003e2000b121844 */
[----:B------:R-:W-:-:S02]  /*205a0*/  SEL R197, R197, RZ, !P1 ;  /* 0x000000ffc5c57207 */ /* 0x000fc40004800000 */
[----:B------:R-:W-:Y:S01]  /*205b0*/  ISETP.NE.U32.AND P5, PT, R3, RZ, PT ;  /* 0x000000ff0300720c */ /* 0x000fe20003fa5070 */
[----:B------:R-:W-:Y:S01]  /*205c0*/  STL [R1+0x3d4], R199 ;  /* 0x0003d4c701007387 */ /* 0x000fe20000100800 */
[----:B------:R-:W-:Y:S02]  /*205d0*/  SEL R3, RZ, 0x4, P2 ;  /* 0x00000004ff037807 */ /* 0x000fe40001000000 */
[----:B------:R-:W-:Y:S01]  /*205e0*/  IADD3 R206, P2, R206, R236, RZ ;  /* 0x000000eccece7210 */ /* 0x000fe20007f5e0ff */
[----:B------:R1:W-:Y:S01]  /*205f0*/  LDGSTS.E [R196+0x35e00], [R198.64], P4 ;  /* 0x35e00000c6c47fae */ /* 0x0003e2000a121844 */
[----:B------:R-:W-:Y:S02]  /*20600*/  ISETP.NE.U32.AND P0, PT, R184, RZ, PT ;  /* 0x000000ffb800720c */ /* 0x000fe40003f05070 */
[----:B------:R-:W-:Y:S02]  /*20610*/  ISETP.NE.U32.AND P6, PT, R197, RZ, PT ;  /* 0x000000ffc500720c */ /* 0x000fe40003fc5070 */
[----:B------:R-:W5:Y:S01]  /*20620*/  LDL.LU R197, [R1+0x440] ;  /* 0x0004400001c57983 */ /* 0x000f620000300800 */
[----:B------:R-:W-:-:S03]  /*20630*/  SEL R3, R3, RZ, !P1 ;  /* 0x000000ff03037207 */ /* 0x000fc60004800000 */
[----:B------:R-:W5:Y:S01]  /*20640*/  LDL.LU R204, [R1+0x44c] ;  /* 0x00044c0001cc7983 */ /* 0x000f620000300800 */
[----:B------:R-:W-:Y:S03]  /*20650*/  HMMA.1688.F32.TF32 R184, R192, R186, R240 ;  /* 0x000000bac0b8723c */ /* 0x000fe600000810f0 */
[----:B------:R-:W-:Y:S01]  /*20660*/  STL [R1+0x3e8], R206 ;  /* 0x0003e8ce01007387 */ /* 0x000fe20000100800 */
[----:B---3--:R-:W-:-:S04]  /*20670*/  IMAD.X R212, R212, 0x1, R0, P2 ;  /* 0x00000001d4d47824 */ /* 0x008fc800010e0600 */
[C---:B-1----:R-:W-:Y:S08]  /*20680*/  HMMA.1688.F32.TF32 R188, R192.reuse, R190, R220 ;  /* 0x000000bec0bc723c */ /* 0x042ff000000810dc */
[----:B------:R-:W-:Y:S07]  /*20690*/  HMMA.1688.F32.TF32 R200, R192, R202, R224 ;  /* 0x000000cac0c8723c */ /* 0x000fee00000810e0 */
[----:B------:R-:W-:-:S02]  /*206a0*/  IMAD.MOV.U32 R192, RZ, RZ, R206 ;  /* 0x000000ffffc07224 */ /* 0x000fc400078e00ce */
[----:B------:R-:W-:-:S05]  /*206b0*/  IMAD.MOV.U32 R193, RZ, RZ, R212 ;  /* 0x000000ffffc17224 */ /* 0x000fca00078e00d4 */
[----:B------:R1:W-:Y:S01]  /*206c0*/  LDGSTS.E [R196+0x36600], [R192.64], P0 ;  /* 0x36600000c0c47fae */ /* 0x0003e20008121844 */
[----:B----4-:R-:W-:-:S05]  /*206d0*/  IADD3 R211, P1, R211, R236, RZ ;  /* 0x000000ecd3d37210 */ /* 0x010fca0007f3e0ff */
[----:B--2---:R-:W-:Y:S01]  /*206e0*/  IMAD.X R215, R215, 0x1, R0, P1 ;  /* 0x00000001d7d77824 */ /* 0x004fe200008e0600 */
[----:B------:R-:W-:Y:S01]  /*206f0*/  STL [R1+0x404], R211 ;  /* 0x000404d301007387 */ /* 0x000fe20000100800 */
[----:B-----5:R-:W-:-:S03]  /*20700*/  IADD3 R205, P4, R205, R236, RZ ;  /* 0x000000eccdcd7210 */ /* 0x020fc60007f9e0ff */
[----:B------:R2:W-:Y:S04]  /*20710*/  STL [R1+0x3e4], R212 ;  /* 0x0003e4d401007387 */ /* 0x0005e80000100800 */
[----:B------:R-:W3:Y:S01]  /*20720*/  LDL.LU R214, [R1+0x448] ;  /* 0x0004480001d67983 */ /* 0x000ee20000300800 */
[----:B------:R-:W-:-:S03]  /*20730*/  IADD3 R213, P0, R213, R236, RZ ;  /* 0x000000ecd5d57210 */ /* 0x000fc60007f1e0ff */
[----:B------:R4:W-:Y:S04]  /*20740*/  STL [R1+0x424], R205 ;  /* 0x000424cd01007387 */ /* 0x0009e80000100800 */
[----:B------:R-:W-:Y:S04]  /*20750*/  STL [R1+0x400], R215 ;  /* 0x000400d701007387 */ /* 0x000fe80000100800 */
[----:B--2---:R-:W2:Y:S04]  /*20760*/  LDL.LU R212, [R1+0x468] ;  /* 0x0004680001d47983 */ /* 0x004ea80000300800 */
[----:B------:R-:W5:Y:S04]  /*20770*/  LDL.LU R194, [R1+0x46c] ;  /* 0x00046c0001c27983 */ /* 0x000f680000300800 */
[----:B------:R-:W2:Y:S04]  /*20780*/  LDL.LU R198, [R1+0x488] ;  /* 0x0004880001c67983 */ /* 0x000ea80000300800 */
[----:B------:R-:W-:Y:S04]  /*20790*/  STL [R1+0x444], R213 ;  /* 0x000444d501007387 */ /* 0x000fe80000100800 */
[----:B------:R-:W2:Y:S01]  /*207a0*/  LDL.LU R195, [R1+0x48c] ;  /* 0x00048c0001c37983 */ /* 0x000ea20000300800 */
[----:B-1----:R-:W-:-:S02]  /*207b0*/  IMAD.MOV.U32 R192, RZ, RZ, R211 ;  /* 0x000000ffffc07224 */ /* 0x002fc400078e00d3 */
[----:B------:R-:W-:Y:S01]  /*207c0*/  IMAD.MOV.U32 R193, RZ, RZ, R215 ;  /* 0x000000ffffc17224 */ /* 0x000fe200078e00d7 */
[----:B------:R-:W2:Y:S04]  /*207d0*/  LDL.LU R211, [R1+0x4a8] ;  /* 0x0004a80001d37983 */ /* 0x000ea80000300800 */
[----:B------:R1:W-:Y:S01]  /*207e0*/  LDGSTS.E [R196+0x36e00], [R192.64], P3 ;  /* 0x36e00000c0c47fae */ /* 0x0003e20009921844 */
[----:B------:R-:W-:Y:S02]  /*207f0*/  IMAD.MOV.U32 R206, RZ, RZ, c[0x0][0x18c] ;  /* 0x00006300ffce7624 */ /* 0x000fe400078e00ff */
[----:B-1----:R-:W-:Y:S02]  /*20800*/  IMAD.MOV.U32 R192, RZ, RZ, R205 ;  /* 0x000000ffffc07224 */ /* 0x002fe400078e00cd */
[----:B----4-:R-:W1:Y:S01]  /*20810*/  S2R R205, SR_TID.X ;  /* 0x0000000000cd7919 */ /* 0x010e620000002100 */
[----:B------:R-:W-:-:S04]  /*20820*/  IMAD.SHL.U32 R206, R206, 0x40, RZ ;  /* 0x00000040cece7824 */ /* 0x000fc800078e00ff */
[----:B------:R-:W-:Y:S02]  /*20830*/  IMAD.SHL.U32 R206, R206, 0x4, RZ ;  /* 0x00000004cece7824 */ /* 0x000fe400078e00ff */
[--C-:B------:R-:W-:Y:S02]  /*20840*/  IMAD.X R210, R210, 0x1, R0.reuse, P4 ;  /* 0x00000001d2d27824 */ /* 0x100fe400020e0600 */
[----:B------:R-:W-:Y:S01]  /*20850*/  IMAD.X R197, R197, 0x1, R0, P0 ;  /* 0x00000001c5c57824 */ /* 0x000fe200000e0600 */
[----:B------:R-:W-:Y:S02]  /*20860*/  IADD3 R204, P1, R204, R206, RZ ;  /* 0x000000cecccc7210 */ /* 0x000fe40007f3e0ff */
[----:B------:R4:W-:Y:S01]  /*20870*/  STL [R1+0x420], R210 ;  /* 0x000420d201007387 */ /* 0x0009e20000100800 */
[----:B------:R-:W-:-:S03]  /*20880*/  IMAD.MOV.U32 R193, RZ, RZ, R210 ;  /* 0x000000ffffc17224 */ /* 0x000fc600078e00d2 */
[----:B------:R-:W2:Y:S04]  /*20890*/  LDL.LU R199, [R1+0x4ac] ;  /* 0x0004ac0001c77983 */ /* 0x000ea80000300800 */
[----:B------:R-:W-:Y:S01]  /*208a0*/  STL [R1+0x44c], R204 ;  /* 0x00044ccc01007387 */ /* 0x000fe20000100800 */
[----:B-1----:R-:W-:-:S03]  /*208b0*/  LOP3.LUT R238, R205, 0x3f, RZ, 0xc0, !PT ;  /* 0x0000003fcdee7812 */ /* 0x002fc600078ec0ff */
[----:B------:R1:W-:Y:S01]  /*208c0*/  LDGSTS.E [R196+0x37600], [R192.64], P6 ;  /* 0x37600000c0c47fae */ /* 0x0003e2000b121844 */
[----:B------:R-:W-:-:S03]  /*208d0*/  SHF.R.S32.HI R205, RZ, 0x6, R205 ;  /* 0x00000006ffcd7819 */ /* 0x000fc600000114cd */
[----:B------:R2:W-:Y:S01]  /*208e0*/  STL [R1+0x440], R197 ;  /* 0x000440c501007387 */ /* 0x0005e20000100800 */
[----:B------:R-:W-:-:S03]  /*208f0*/  SGXT R237, R205, 0x1 ;  /* 0x00000001cded781a */ /* 0x000fc60000000200 */
[----:B----4-:R-:W4:Y:S04]  /*20900*/  LDL.LU R210, [R1+0x688] ;  /* 0x0006880001d27983 */ /* 0x010f280000300800 */
[----:B------:R-:W4:Y:S01]  /*20910*/  LDL.LU R205, [R1+0x68c] ;  /* 0x00068c0001cd7983 */ /* 0x000f220000300800 */
[----:B-1----:R-:W-:Y:S02]  /*20920*/  IMAD.MOV.U32 R192, RZ, RZ, R213 ;  /* 0x000000ffffc07224 */ /* 0x002fe400078e00d5 */
[----:B------:R-:W-:-:S05]  /*20930*/  IMAD.MOV.U32 R193, RZ, RZ, R197 ;  /* 0x000000ffffc17224 */ /* 0x000fca00078e00c5 */
[----:B------:R1:W-:Y:S01]  /*20940*/  LDGSTS.E [R196+0x37e00], [R192.64], P5 ;  /* 0x37e00000c0c47fae */ /* 0x0003e2000a921844 */
[----:B---3--:R-:W-:Y:S01]  /*20950*/  IMAD.X R214, R214, 0x1, R2, P1 ;  /* 0x00000001d6d67824 */ /* 0x008fe200008e0602 */
[----:B------:R-:W-:Y:S01]  /*20960*/  ISETP.NE.U32.AND P2, PT, R3, RZ, PT ;  /* 0x000000ff0300720c */ /* 0x000fe20003f45070 */
[----:B-1----:R-:W-:Y:S01]  /*20970*/  IMAD.MOV.U32 R192, RZ, RZ, R204 ;  /* 0x000000ffffc07224 */ /* 0x002fe200078e00cc */
[----:B------:R-:W0:Y:S01]  /*20980*/  LDGDEPBAR ;  /* 0x00000000000079af */ /* 0x000e220000000000 */
[----:B-----5:R-:W-:-:S05]  /*20990*/  IADD3 R194, P0, R194, R206, RZ ;  /* 0x000000cec2c27210 */ /* 0x020fca0007f1e0ff */
[----:B------:R-:W-:Y:S01]  /*209a0*/  STL [R1+0x46c], R194 ;  /* 0x00046cc201007387 */ /* 0x000fe20000100800 */
[----:B--2---:R-:W-:-:S03]  /*209b0*/  IMAD.X R212, R212, 0x1, R2, P0 ;  /* 0x00000001d4d47824 */ /* 0x004fc600000e0602 */
[----:B------:R-:W-:Y:S01]  /*209c0*/  STL [R1+0x448], R214 ;  /* 0x000448d601007387 */ /* 0x000fe20000100800 */
[----:B------:R-:W-:-:S03]  /*209d0*/  IADD3 R195, P1, R195, R206, RZ ;  /* 0x000000cec3c37210 */ /* 0x000fc60007f3e0ff */
[----:B------:R-:W2:Y:S04]  /*209e0*/  LDL.LU R213, [R1+0x698] ;  /* 0x0006980001d57983 */ /* 0x000ea80000300800 */
[----:B------:R-:W3:Y:S04]  /*209f0*/  LDL.LU R197, [R1+0x69c] ;  /* 0x00069c0001c57983 */ /* 0x000ee80000300800 */
[----:B------:R-:W5:Y:S04]  /*20a00*/  LDL.LU R204, [R1+0x778] ;  /* 0x0007780001cc7983 */ /* 0x000f680000300800 */
[----:B------:R-:W-:Y:S04]  /*20a10*/  STL [R1+0x48c], R195 ;  /* 0x00048cc301007387 */ /* 0x000fe80000100800 */
[----:B------:R1:W-:Y:S04]  /*20a20*/  STL [R1+0x468], R212 ;  /* 0x000468d401007387 */ /* 0x0003e80000100800 */
[----:B------:R-:W5:Y:S01]  /*20a30*/  LDL.LU R196, [R1+0x77c] ;  /* 0x00077c0001c47983 */ /* 0x000f620000300800 */
[----:B------:R-:W-:-:S05]  /*20a40*/  IMAD.SHL.U32 R238, R238, 0x4, RZ ;  /* 0x00000004eeee7824 */ /* 0x000fca00078e00ff */
[----:B------:R-:W-:Y:S01]  /*20a50*/  LOP3.LUT R215, R238, 0x110, R237, 0x78, !PT ;  /* 0x00000110eed77812 */ /* 0x000fe200078e78ed */
[----:B------:R-:W-:-:S04]  /*20a60*/  IMAD.MOV.U32 R193, RZ, RZ, R214 ;  /* 0x000000ffffc17224 */ /* 0x000fc800078e00d6 */
[----:B------:R-:W-:Y:S02]  /*20a70*/  IMAD R3, R208, 0x10000, R215 ;  /* 0x00010000d0037824 */ /* 0x000fe400078e02d7 */
[----:B------:R-:W-:-:S03]  /*20a80*/  IMAD.X R198, R198, 0x1, R2, P1 ;  /* 0x00000001c6c67824 */ /* 0x000fc600008e0602 */
[----:B------:R1:W-:Y:S01]  /*20a90*/  LDGSTS.E [R3], [R192.64], P2 ;  /* 0x00000000c0037fae */ /* 0x0003e20009121844 */
[----:B------:R-:W-:-:S05]  /*20aa0*/  IADD3 R199, P0, R199, R206, RZ ;  /* 0x000000cec7c77210 */ /* 0x000fca0007f1e0ff */
[----:B------:R-:W-:Y:S02]  /*20ab0*/  IMAD.X R211, R211, 0x1, R2, P0 ;  /* 0x00000001d3d37824 */ /* 0x000fe400000e0602 */
[----:B-1----:R-:W-:Y:S02]  /*20ac0*/  IMAD.MOV.U32 R192, RZ, RZ, R194 ;  /* 0x000000ffffc07224 */ /* 0x002fe400078e00c2 */
[----:B------:R-:W-:Y:S02]  /*20ad0*/  IMAD.MOV.U32 R193, RZ, RZ, R212 ;  /* 0x000000ffffc17224 */ /* 0x000fe400078e00d4 */
[----:B------:R-:W5:Y:S04]  /*20ae0*/  LDL.LU R212, [R1+0x780] ;  /* 0x0007800001d47983 */ /* 0x000f680000300800 */
[----:B------:R-:W-:Y:S01]  /*20af0*/  STL [R1+0x4ac], R199 ;  /* 0x0004acc701007387 */ /* 0x000fe20000100800 */
[----:B----4-:R-:W-:-:S03]  /*20b00*/  IADD3 R205, P1, R205, R206, RZ ;  /* 0x000000cecdcd7210 */ /* 0x010fc60007f3e0ff */
[----:B------:R1:W-:Y:S04]  /*20b10*/  STL [R1+0x488], R198 ;  /* 0x000488c601007387 */ /* 0x0003e80000100800 */
[----:B------:R4:W-:Y:S04]  /*20b20*/  LDGSTS.E [R3+0x800], [R192.64], P2 ;  /* 0x00800000c0037fae */ /* 0x0009e80009121844 */
[----:B------:R-:W5:Y:S01]  /*20b30*/  LDL.LU R194, [R1+0x784] ;  /* 0x0007840001c27983 */ /* 0x000f620000300800 */
[----:B----4-:R-:W-:-:S03]  /*20b40*/  IMAD.MOV.U32 R193, RZ, RZ, R198 ;  /* 0x000000ffffc17224 */ /* 0x010fc600078e00c6 */
[----:B-1----:R-:W4:Y:S01]  /*20b50*/  LDL.LU R198, [R1+0x788] ;  /* 0x0007880001c67983 */ /* 0x002f220000300800 */
[----:B------:R-:W-:-:S03]  /*20b60*/  IMAD.MOV.U32 R192, RZ, RZ, R195 ;  /* 0x000000ffffc07224 */ /* 0x000fc600078e00c3 */
[----:B------:R-:W-:Y:S04]  /*20b70*/  STL [R1+0x68c], R205 ;  /* 0x00068ccd01007387 */ /* 0x000fe80000100800 */
[----:B------:R1:W-:Y:S04]  /*20b80*/  STL [R1+0x4a8], R211 ;  /* 0x0004a8d301007387 */ /* 0x0003e80000100800 */
[----:B------:R-:W4:Y:S01]  /*20b90*/  LDL.LU R195, [R1+0x78c] ;  /* 0x00078c0001c37983 */ /* 0x000f220000300800 */
[----:B------:R-:W-:-:S03]  /*20ba0*/  IMAD.X R210, R210, 0x1, R2, P1 ;  /* 0x00000001d2d27824 */ /* 0x000fc600008e0602 */
[----:B------:R1:W-:Y:S02]  /*20bb0*/  LDGSTS.E [R3+0x1000], [R192.64], P2 ;  /* 0x01000000c0037fae */ /* 0x0003e40009121844 */
[----:B-1----:R-:W-:Y:S02]  /*20bc0*/  IMAD.MOV.U32 R192, RZ, RZ, R199 ;  /* 0x000000ffffc07224 */ /* 0x002fe400078e00c7 */
[----:B------:R-:W-:Y:S02]  /*20bd0*/  IMAD.MOV.U32 R193, RZ, RZ, R211 ;  /* 0x000000ffffc17224 */ /* 0x000fe400078e00d3 */
[----:B------:R-:W4:Y:S04]  /*20be0*/  LDL.LU R211, [R1+0x790] ;  /* 0x0007900001d37983 */ /* 0x000f280000300800 */
[----:B------:R1:W-:Y:S02]  /*20bf0*/  LDGSTS.E [R3+0x1800], [R192.64], P2 ;  /* 0x01800000c0037fae */ /* 0x0003e40009121844 */
[----:B-1----:R-:W-:-:S02]  /*20c00*/  IMAD.MOV.U32 R193, RZ, RZ, R210 ;  /* 0x000000ffffc17224 */ /* 0x002fc400078e00d2 */
[----:B------:R-:W-:-:S05]  /*20c10*/  IMAD.MOV.U32 R192, RZ, RZ, R205 ;  /* 0x000000ffffc07224 */ /* 0x000fca00078e00cd */
[----:B------:R1:W-:Y:S01]  /*20c20*/  LDGSTS.E [R3+0x2000], [R192.64], P2 ;  /* 0x02000000c0037fae */ /* 0x0003e20009121844 */
[----:B---3--:R-:W-:-:S05]  /*20c30*/  IADD3 R197, P0, R197, R206, RZ ;  /* 0x000000cec5c57210 */ /* 0x008fca0007f1e0ff */
[----:B------:R-:W-:Y:S01]  /*20c40*/  STL [R1+0x69c], R197 ;  /* 0x00069cc501007387 */ /* 0x000fe20000100800 */
[----:B--2---:R-:W-:-:S03]  /*20c50*/  IMAD.X R213, R213, 0x1, R2, P0 ;  /* 0x00000001d5d57824 */ /* 0x004fc600000e0602 */
[----:B------:R2:W-:Y:S04]  /*20c60*/  STL [R1+0x688], R210 ;  /* 0x000688d201007387 */ /* 0x0005e80000100800 */
[----:B------:R-:W3:Y:S01]  /*20c70*/  LDL.LU R199, [R1+0x794] ;  /* 0x0007940001c77983 */ /* 0x000ee20000300800 */
[----:B-----5:R-:W-:-:S03]  /*20c80*/  IADD3 R196, P1, R196, R206, RZ ;  /* 0x000000cec4c47210 */ /* 0x020fc60007f3e0ff */
[----:B--2---:R-:W2:Y:S04]  /*20c90*/  LDL.LU R210, [R1+0x798] ;  /* 0x0007980001d27983 */ /* 0x004ea80000300800 */
[----:B------:R-:W-:Y:S04]  /*20ca0*/  STL [R1+0x77c], R196 ;  /* 0x00077cc401007387 */ /* 0x000fe80000100800 */
[----:B------:R5:W-:Y:S04]  /*20cb0*/  STL [R1+0x698], R213 ;  /* 0x000698d501007387 */ /* 0x000be80000100800 */
[----:B------:R-:W2:Y:S01]  /*20cc0*/  LDL.LU R205, [R1+0x79c] ;  /* 0x00079c0001cd7983 */ /* 0x000ea20000300800 */
[----:B------:R-:W-:-:S02]  /*20cd0*/  IMAD.X R204, R204, 0x1, R2, P1 ;  /* 0x00000001cccc7824 */ /* 0x000fc400008e0602 */
[----:B-1----:R-:W-:Y:S02]  /*20ce0*/  IMAD.MOV.U32 R192, RZ, RZ, R197 ;  /* 0x000000ffffc07224 */ /* 0x002fe400078e00c5 */
[----:B------:R-:W-:Y:S02]  /*20cf0*/  IMAD.MOV.U32 R193, RZ, RZ, R213 ;  /* 0x000000ffffc17224 */ /* 0x000fe400078e00d5 */
[----:B-----5:R-:W5:Y:S04]  /*20d00*/  LDL.LU R213, [R1+0x7a0] ;  /* 0x0007a00001d57983 */ /* 0x020f680000300800 */
[----:B------:R1:W-:Y:S02]  /*20d10*/  LDGSTS.E [R3+0x2800], [R192.64], P2 ;  /* 0x02800000c0037fae */ /* 0x0003e40009121844 */
[----:B-1----:R-:W-:Y:S01]  /*20d20*/  IMAD.MOV.U32 R193, RZ, RZ, R204 ;  /* 0x000000ffffc17224 */ /* 0x002fe200078e00cc */
[----:B------:R-:W-:-:S05]  /*20d30*/  IADD3 R194, P0, R194, R206, RZ ;  /* 0x000000cec2c27210 */ /* 0x000fca0007f1e0ff */
[----:B------:R-:W-:Y:S01]  /*20d40*/  STL [R1+0x784], R194 ;  /* 0x000784c201007387 */ /* 0x000fe20000100800 */
[----:B------:R-:W-:-:S03]  /*20d50*/  IMAD.X R212, R212, 0x1, R2, P0 ;  /* 0x00000001d4d47824 */ /* 0x000fc600000e0602 */
[----:B------:R1:W-:Y:S01]  /*20d60*/  STL [R1+0x778], R204 ;  /* 0x000778cc01007387 */ /* 0x0003e20000100800 */
[----:B------:R-:W-:-:S03]  /*20d70*/  IMAD.MOV.U32 R192, RZ, RZ, R196 ;  /* 0x000000ffffc07224 */ /* 0x000fc600078e00c4 */
[----:B------:R-:W5:Y:S04]  /*20d80*/  LDL.LU R197, [R1+0x844] ;  /* 0x0008440001c57983 */ /* 0x000f680000300800 */
[----:B------:R4:W-:Y:S04]  /*20d90*/  LDGSTS.E [R3+0x3000], [R192.64], P2 ;  /* 0x03000000c0037fae */ /* 0x0009e80009121844 */
[----:B-1----:R-:W5:Y:S01]  /*20da0*/  LDL.LU R204, [R1+0x83c] ;  /* 0x00083c0001cc7983 */ /* 0x002f620000300800 */
[----:B----4-:R-:W-:-:S05]  /*20db0*/  IADD3 R195, P1, R195, R206, RZ ;  /* 0x000000cec3c37210 */ /* 0x010fca0007f3e0ff */
[----:B------:R-:W-:Y:S04]  /*20dc0*/  STL [R1+0x78c], R195 ;  /* 0x00078cc301007387 */ /* 0x000fe80000100800 */
[----:B------:R1:W-:Y:S04]  /*20dd0*/  STL [R1+0x780], R212 ;  /* 0x000780d401007387 */ /* 0x0003e80000100800 */
[----:B------:R-:W5:Y:S01]  /*20de0*/  LDL.LU R196, [R1+0x840] ;  /* 0x0008400001c47983 */ /* 0x000f620000300800 */
[----:B------:R-:W-:Y:S02]  /*20df0*/  IMAD.X R198, R198, 0x1, R2, P1 ;  /* 0x00000001c6c67824 */ /* 0x000fe400008e0602 */
[----:B------:R-:W-:-:S02]  /*20e00*/  IMAD.MOV.U32 R192, RZ, RZ, R194 ;  /* 0x000000ffffc07224 */ /* 0x000fc400078e00c2 */
[----:B------:R-:W-:Y:S02]  /*20e10*/  IMAD.MOV.U32 R193, RZ, RZ, R212 ;  /* 0x000000ffffc17224 */ /* 0x000fe400078e00d4 */
[----:B-1----:R-:W5:Y:S04]  /*20e20*/  LDL.LU R212, [R1+0x834] ;  /* 0x0008340001d47983 */ /* 0x002f680000300800 */
[----:B------:R1:W-:Y:S02]  /*20e30*/  LDGSTS.E [R3+0x3800], [R192.64], P2 ;  /* 0x03800000c0037fae */ /* 0x0003e40009121844 */
[----:B-1----:R-:W-:Y:S02]  /*20e40*/  IMAD.MOV.U32 R193, RZ, RZ, R198 ;  /* 0x000000ffffc17224 */ /* 0x002fe400078e00c6 */
[----:B------:R-:W-:-:S05]  /*20e50*/  IMAD.MOV.U32 R192, RZ, RZ, R195 ;  /* 0x000000ffffc07224 */ /* 0x000fca00078e00c3 */
[----:B------:R1:W-:Y:S01]  /*20e60*/  LDGSTS.E [R3+0x4000], [R192.64], P2 ;  /* 0x04000000c0037fae */ /* 0x0003e20009121844 */
[----:B---3--:R-:W-:-:S05]  /*20e70*/  IADD3 R199, P0, R199, R206, RZ ;  /* 0x000000cec7c77210 */ /* 0x008fca0007f1e0ff */
[----:B------:R-:W-:Y:S01]  /*20e80*/  STL [R1+0x794], R199 ;  /* 0x000794c701007387 */ /* 0x000fe20000100800 */
[----:B------:R-:W-:-:S03]  /*20e90*/  IMAD.X R211, R211, 0x1, R2, P0 ;  /* 0x00000001d3d37824 */ /* 0x000fc600000e0602 */
[----:B------:R3:W-:Y:S04]  /*20ea0*/  STL [R1+0x788], R198 ;  /* 0x000788c601007387 */ /* 0x0007e80000100800 */
[----:B------:R-:W4:Y:S01]  /*20eb0*/  LDL.LU R194, [R1+0x838] ;  /* 0x0008380001c27983 */ /* 0x000f220000300800 */
[----:B--2---:R-:W-:-:S03]  /*20ec0*/  IADD3 R205, P1, R205, R206, RZ ;  /* 0x000000cecdcd7210 */ /* 0x004fc60007f3e0ff */
[----:B---3--:R-:W2:Y:S04]  /*20ed0*/  LDL.LU R198, [R1+0x82c] ;  /* 0x00082c0001c67983 */ /* 0x008ea80000300800 */
[----:B------:R-:W-:Y:S04]  /*20ee0*/  STL [R1+0x79c], R205 ;  /* 0x00079ccd01007387 */ /* 0x000fe80000100800 */
[----:B------:R3:W-:Y:S04]  /*20ef0*/  STL [R1+0x790], R211 ;  /* 0x000790d301007387 */ /* 0x0007e80000100800 */
[----:B------:R-:W2:Y:S01]  /*20f00*/  LDL.LU R195, [R1+0x830] ;  /* 0x0008300001c37983 */ /* 0x000ea20000300800 */
[----:B------:R-:W-:-:S02]  /*20f10*/  IMAD.X R210, R210, 0x1, R2, P1 ;  /* 0x00000001d2d27824 */ /* 0x000fc400008e0602 */
[----:B-1----:R-:W-:Y:S02]  /*20f20*/  IMAD.MOV.U32 R192, RZ, RZ, R199 ;  /* 0x000000ffffc07224 */ /* 0x002fe400078e00c7 */
[----:B------:R-:W-:Y:S02]  /*20f30*/  IMAD.MOV.U32 R193, RZ, RZ, R211 ;  /* 0x000000ffffc17224 */ /* 0x000fe400078e00d3 */
[----:B---3--:R-:W5:Y:S04]  /*20f40*/  LDL.LU R211, [R1+0x824] ;  /* 0x0008240001d37983 */ /* 0x008f680000300800 */
[----:B------:R1:W-:Y:S02]  /*20f50*/  LDGSTS.E [R3+0x4800], [R192.64], P2 ;  /* 0x04800000c0037fae */ /* 0x0003e40009121844 */
[----:B-1----:R-:W-:Y:S01]  /*20f60*/  IMAD.MOV.U32 R193, RZ, RZ, R210 ;  /* 0x000000ffffc17224 */ /* 0x002fe200078e00d2 */
[----:B-----5:R-:W-:-:S05]  /*20f70*/  IADD3 R197, P0, R197, R206, RZ ;  /* 0x000000cec5c57210 */ /* 0x020fca0007f1e0ff */
[----:B------:R-:W-:Y:S01]  /*20f80*/  STL [R1+0x844], R197 ;  /* 0x000844c501007387 */ /* 0x000fe20000100800 */
[----:B------:R-:W-:-:S03]  /*20f90*/  IMAD.X R213, R213, 0x1, R2, P0 ;  /* 0x00000001d5d57824 */ /* 0x000fc600000e0602 */
[----:B------:R1:W-:Y:S01]  /*20fa0*/  STL [R1+0x798], R210 ;  /* 0x000798d201007387 */ /* 0x0003e20000100800 */
[----:B------:R-:W-:-:S03]  /*20fb0*/  IMAD.MOV.U32 R192, RZ, RZ, R205 ;  /* 0x000000ffffc07224 */ /* 0x000fc600078e00cd */
[----:B------:R-:W5:Y:S04]  /*20fc0*/  LDL.LU R199, [R1+0x828] ;  /* 0x0008280001c77983 */ /* 0x000f680000300800 */
[----:B------:R1:W-:Y:S04]  /*20fd0*/  LDGSTS.E [R3+0x5000], [R192.64], P2 ;  /* 0x05000000c0037fae */ /* 0x0003e80009121844 */
[----:B-1----:R-:W5:Y:S01]  /*20fe0*/  LDL.LU R210, [R1+0x81c] ;  /* 0x00081c0001d27983 */ /* 0x002f620000300800 */
[----:B------:R-:W-:-:S05]  /*20ff0*/  IADD3 R196, P1, R196, R206, RZ ;  /* 0x000000cec4c47210 */ /* 0x000fca0007f3e0ff */
        /* <DEDUP_REMOVED lines=11> */
[----:B----4-:R-:W-:-:S05]  /*210b0*/  IADD3 R194, P0, R194, R206, RZ ;  /* 0x000000cec2c27210 */ /* 0x010fca0007f1e0ff */
[----:B------:R-:W-:Y:S01]  /*210c0*/  STL [R1+0x838], R194 ;  /* 0x000838c201007387 */ /* 0x000fe20000100800 */
[----:B------:R-:W-:-:S03]  /*210d0*/  IMAD.X R212, R212, 0x1, R2, P0 ;  /* 0x00000001d4d47824 */ /* 0x000fc600000e0602 */
[----:B------:R4:W-:Y:S04]  /*210e0*/  STL [R1+0x83c], R204 ;  /* 0x00083ccc01007387 */ /* 0x0009e80000100800 */
[----:B------:R-:W3:Y:S01]  /*210f0*/  LDL.LU R197, [R1+0x818] ;  /* 0x0008180001c57983 */ /* 0x000ee20000300800 */
[----:B--2---:R-:W-:-:S03]  /*21100*/  IADD3 R195, P1, R195, R206, RZ ;  /* 0x000000cec3c37210 */ /* 0x004fc60007f3e0ff */
[----:B----4-:R-:W2:Y:S04]  /*21110*/  LDL.LU R204, [R1+0x80c] ;  /* 0x00080c0001cc7983 */ /* 0x010ea80000300800 */
[----:B------:R-:W-:Y:S04]  /*21120*/  STL [R1+0x830], R195 ;  /* 0x000830c301007387 */ /* 0x000fe80000100800 */
[----:B------:R4:W-:Y:S04]  /*21130*/  STL [R1+0x834], R212 ;  /* 0x000834d401007387 */ /* 0x0009e80000100800 */
[----:B------:R-:W2:Y:S01]  /*21140*/  LDL.LU R196, [R1+0x810] ;  /* 0x0008100001c47983 */ /* 0x000ea20000300800 */
[----:B------:R-:W-:-:S02]  /*21150*/  IMAD.X R198, R198, 0x1, R2, P1 ;  /* 0x00000001c6c67824 */ /* 0x000fc400008e0602 */
[----:B-1----:R-:W-:Y:S02]  /*21160*/  IMAD.MOV.U32 R192, RZ, RZ, R194 ;  /* 0x000000ffffc07224 */ /* 0x002fe400078e00c2 */
[----:B------:R-:W-:Y:S02]  /*21170*/  IMAD.MOV.U32 R193, RZ, RZ, R212 ;  /* 0x000000ffffc17224 */ /* 0x000fe400078e00d4 */
[----:B----4-:R-:W5:Y:S04]  /*21180*/  LDL.LU R212, [R1+0x804] ;  /* 0x0008040001d47983 */ /* 0x010f680000300800 */
        /* <DEDUP_REMOVED lines=30> */
[----:B------:R-:W-:Y:S04]  /*21370*/  STL [R1+0x814], R213 ;  /* 0x000814d501007387 */ /* 0x000fe80000100800 */
[----:B------:R-:W3:Y:S01]  /*21380*/  LDL.LU R205, [R1+0x7f0] ;  /* 0x0007f00001cd7983 */ /* 0x000ee20000300800 */
[----:B------:R-:W-:-:S02]  /*21390*/  IMAD.X R204, R204, 0x1, R2, P1 ;  /* 0x00000001cccc7824 */ /* 0x000fc400008e0602 */
[----:B-1----:R-:W-:Y:S01]  /*213a0*/  IMAD.MOV.U32 R192, RZ, RZ, R197 ;  /* 0x000000ffffc07224 */ /* 0x002fe200078e00c5 */
[----:B------:R-:W2:Y:S01]  /*213b0*/  LDL.LU R214, [R1+0x7e4] ;  /* 0x0007e40001d67983 */ /* 0x000ea20000300800 */
[----:B------:R-:W-:-:S05]  /*213c0*/  IMAD.MOV.U32 R193, RZ, RZ, R213 ;  /* 0x000000ffffc17224 */ /* 0x000fca00078e00d5 */
[----:B------:R1:W-:Y:S02]  /*213d0*/  LDGSTS.E [R3+0x8800], [R192.64], P2 ;  /* 0x08800000c0037fae */ /* 0x0003e40009121844 */
[----:B-1----:R-:W-:Y:S01]  /*213e0*/  IMAD.MOV.U32 R193, RZ, RZ, R204 ;  /* 0x000000ffffc17224 */ /* 0x002fe200078e00cc */
[----:B-----5:R-:W-:-:S05]  /*213f0*/  IADD3 R194, P0, R194, R206, RZ ;  /* 0x000000cec2c27210 */ /* 0x020fca0007f1e0ff */
[----:B------:R-:W-:Y:S01]  /*21400*/  STL [R1+0x808], R194 ;  /* 0x000808c201007387 */ /* 0x000fe20000100800 */
[----:B------:R-:W-:-:S03]  /*21410*/  IMAD.X R212, R212, 0x1, R2, P0 ;  /* 0x00000001d4d47824 */ /* 0x000fc600000e0602 */
[----:B------:R1:W-:Y:S01]  /*21420*/  STL [R1+0x80c], R204 ;  /* 0x00080ccc01007387 */ /* 0x0003e20000100800 */
[----:B------:R-:W-:-:S03]  /*21430*/  IMAD.MOV.U32 R192, RZ, RZ, R196 ;  /* 0x000000ffffc07224 */ /* 0x000fc600078e00c4 */
[----:B------:R-:W2:Y:S04]  /*21440*/  LDL.LU R197, [R1+0x7e8] ;  /* 0x0007e80001c57983 */ /* 0x000ea80000300800 */
[----:B------:R1:W-:Y:S04]  /*21450*/  LDGSTS.E [R3+0x9000], [R192.64], P2 ;  /* 0x09000000c0037fae */ /* 0x0003e80009121844 */
[----:B-1----:R-:W2:Y:S01]  /*21460*/  LDL.LU R204, [R1+0x7dc] ;  /* 0x0007dc0001cc7983 */ /* 0x002ea20000300800 */
[----:B------:R-:W-:-:S05]  /*21470*/  IADD3 R195, P1, R195, R206, RZ ;  /* 0x000000cec3c37210 */ /* 0x000fca0007f3e0ff */
[----:B------:R-:W-:Y:S04]  /*21480*/  STL [R1+0x800], R195 ;  /* 0x000800c301007387 */ /* 0x000fe80000100800 */
[----:B------:R-:W-:Y:S04]  /*21490*/  STL [R1+0x804], R212 ;  /* 0x000804d401007387 */ /* 0x000fe80000100800 */
[----:B------:R-:W2:Y:S01]  /*214a0*/  LDL.LU R196, [R1+0x7e0] ;  /* 0x0007e00001c47983 */ /* 0x000ea20000300800 */
[----:B------:R-:W-:Y:S02]  /*214b0*/  IMAD.X R198, R198, 0x1, R2, P1 ;  /* 0x00000001c6c67824 */ /* 0x000fe400008e0602 */
[----:B------:R-:W-:Y:S01]  /*214c0*/  IMAD.MOV.U32 R192, RZ, RZ, R194 ;  /* 0x000000ffffc07224 */ /* 0x000fe200078e00c2 */
[----:B------:R-:W2:Y:S01]  /*214d0*/  LDL.LU R213, [R1+0x7d4] ;  /* 0x0007d40001d57983 */ /* 0x000ea20000300800 */
[----:B------:R-:W-:-:S05]  /*214e0*/  IMAD.MOV.U32 R193, RZ, RZ, R212 ;  /* 0x000000ffffc17224 */ /* 0x000fca00078e00d4 */
        /* <DEDUP_REMOVED lines=8> */
[----:B------:R-:W5:Y:S01]  /*21570*/  LDL.LU R194, [R1+0x7d8] ;  /* 0x0007d80001c27983 */ /* 0x000f620000300800 */
[----:B---3--:R-:W-:-:S03]  /*21580*/  IADD3 R205, P1, R205, R206, RZ ;  /* 0x000000cecdcd7210 */ /* 0x008fc60007f3e0ff */
[----:B----4-:R-:W3:Y:S04]  /*21590*/  LDL.LU R198, [R1+0x7cc] ;  /* 0x0007cc0001c67983 */ /* 0x010ee80000300800 */
[----:B------:R-:W-:Y:S04]  /*215a0*/  STL [R1+0x7f0], R205 ;  /* 0x0007f0cd01007387 */ /* 0x000fe80000100800 */
[----:B------:R4:W-:Y:S04]  /*215b0*/  STL [R1+0x7f4], R211 ;  /* 0x0007f4d301007387 */ /* 0x0009e80000100800 */
[----:B------:R-:W3:Y:S01]  /*215c0*/  LDL.LU R195, [R1+0x7d0] ;  /* 0x0007d00001c37983 */ /* 0x000ee20000300800 */
[----:B--2---:R-:W-:-:S02]  /*215d0*/  IMAD.X R210, R210, 0x1, R2, P1 ;  /* 0x00000001d2d27824 */ /* 0x004fc400008e0602 */
[----:B-1----:R-:W-:Y:S01]  /*215e0*/  IMAD.MOV.U32 R192, RZ, RZ, R199 ;  /* 0x000000ffffc07224 */ /* 0x002fe200078e00c7 */
[----:B------:R-:W2:Y:S01]  /*215f0*/  LDL.LU R212, [R1+0x7c4] ;  /* 0x0007c40001d47983 */ /* 0x000ea20000300800 */
[----:B------:R-:W-:-:S05]  /*21600*/  IMAD.MOV.U32 R193, RZ, RZ, R211 ;  /* 0x000000ffffc17224 */ /* 0x000fca00078e00d3 */
[----:B------:R1:W-:Y:S02]  /*21610*/  LDGSTS.E [R3+0xa800], [R192.64], P2 ;  /* 0x0a800000c0037fae */ /* 0x0003e40009121844 */
[----:B-1----:R-:W-:Y:S01]  /*21620*/  IMAD.MOV.U32 R193, RZ, RZ, R210 ;  /* 0x000000ffffc17224 */ /* 0x002fe200078e00d2 */
[----:B------:R-:W-:-:S05]  /*21630*/  IADD3 R197, P0, R197, R206, RZ ;  /* 0x000000cec5c57210 */ /* 0x000fca0007f1e0ff */
[----:B------:R-:W-:Y:S01]  /*21640*/  STL [R1+0x7e8], R197 ;  /* 0x0007e8c501007387 */ /* 0x000fe20000100800 */
[----:B------:R-:W-:-:S03]  /*21650*/  IMAD.X R214, R214, 0x1, R2, P0 ;  /* 0x00000001d6d67824 */ /* 0x000fc600000e0602 */
[----:B------:R1:W-:Y:S04]  /*21660*/  STL [R1+0x7ec], R210 ;  /* 0x0007ecd201007387 */ /* 0x0003e80000100800 */
[----:B------:R-:W2:Y:S01]  /*21670*/  LDL.LU R199, [R1+0x7c8] ;  /* 0x0007c80001c77983 */ /* 0x000ea20000300800 */
[----:B------:R-:W-:-:S03]  /*21680*/  IMAD.MOV.U32 R192, RZ, RZ, R205 ;  /* 0x000000ffffc07224 */ /* 0x000fc600078e00cd */
[----:B----4-:R-:W4:Y:S04]  /*21690*/  LDL.LU R211, [R1+0x7bc] ;  /* 0x0007bc0001d37983 */ /* 0x010f280000300800 */
[----:B------:R1:W-:Y:S01]  /*216a0*/  LDGSTS.E [R3+0xb000], [R192.64], P2 ;  /* 0x0b000000c0037fae */ /* 0x0003e20009121844 */
[----:B------:R-:W-:-:S05]  /*216b0*/  IADD3 R196, P1, R196, R206, RZ ;  /* 0x000000cec4c47210 */ /* 0x000fca0007f3e0ff */
[----:B------:R-:W-:Y:S04]  /*216c0*/  STL [R1+0x7e0], R196 ;  /* 0x0007e0c401007387 */ /* 0x000fe80000100800 */
[----:B------:R-:W-:Y:S04]  /*216d0*/  STL [R1+0x7e4], R214 ;  /* 0x0007e4d601007387 */ /* 0x000fe80000100800 */
[----:B-1----:R-:W4:Y:S01]  /*216e0*/  LDL.LU R210, [R1+0x7c0] ;  /* 0x0007c00001d27983 */ /* 0x002f220000300800 */
[----:B------:R-:W-:Y:S02]  /*216f0*/  IMAD.MOV.U32 R192, RZ, RZ, R197 ;  /* 0x000000ffffc07224 */ /* 0x000fe400078e00c5 */
[----:B------:R-:W-:Y:S01]  /*21700*/  IMAD.MOV.U32 R193, RZ, RZ, R214 ;  /* 0x000000ffffc17224 */ /* 0x000fe200078e00d6 */
[----:B------:R-:W4:Y:S01]  /*21710*/  LDL.LU R205, [R1+0x7b4] ;  /* 0x0007b40001cd7983 */ /* 0x000f220000300800 */
[----:B------:R-:W-:-:S03]  /*21720*/  IMAD.X R204, R204, 0x1, R2, P1 ;  /* 0x00000001cccc7824 */ /* 0x000fc600008e0602 */
[----:B------:R-:W4:Y:S04]  /*21730*/  LDL.LU R197, [R1+0x7b8] ;  /* 0x0007b80001c57983 */ /* 0x000f280000300800 */
[----:B------:R1:W-:Y:S02]  /*21740*/  LDGSTS.E [R3+0xb800], [R192.64], P2 ;  /* 0x0b800000c0037fae */ /* 0x0003e40009121844 */
[----:B-1----:R-:W-:Y:S02]  /*21750*/  IMAD.MOV.U32 R193, RZ, RZ, R204 ;  /* 0x000000ffffc17224 */ /* 0x002fe400078e00cc */
[----:B------:R-:W-:-:S05]  /*21760*/  IMAD.MOV.U32 R192, RZ, RZ, R196 ;  /* 0x000000ffffc07224 */ /* 0x000fca00078e00c4 */
[----:B------:R1:W-:Y:S01]  /*21770*/  LDGSTS.E [R3+0xc000], [R192.64], P2 ;  /* 0x0c000000c0037fae */ /* 0x0003e20009121844 */
[----:B-----5:R-:W-:-:S05]  /*21780*/  IADD3 R194, P0, R194, R206, RZ ;  /* 0x000000cec2c27210 */ /* 0x020fca0007f1e0ff */
[----:B------:R-:W-:Y:S01]  /*21790*/  IMAD.X R213, R213, 0x1, R2, P0 ;  /* 0x00000001d5d57824 */ /* 0x000fe200000e0602 */
[----:B------:R-:W-:Y:S04]  /*217a0*/  STL [R1+0x7d8], R194 ;  /* 0x0007d8c201007387 */ /* 0x000fe80000100800 */
[----:B------:R5:W-:Y:S01]  /*217b0*/  STL [R1+0x7dc], R204 ;  /* 0x0007dccc01007387 */ /* 0x000be20000100800 */
[----:B---3--:R-:W-:-:S03]  /*217c0*/  IADD3 R195, P1, R195, R206, RZ ;  /* 0x000000cec3c37210 */ /* 0x008fc60007f3e0ff */
[----:B-----5:R-:W3:Y:S04]  /*217d0*/  LDL.LU R204, [R1+0x7ac] ;  /* 0x0007ac0001cc7983 */ /* 0x020ee80000300800 */
[----:B------:R5:W-:Y:S04]  /*217e0*/  STL [R1+0x7d0], R195 ;  /* 0x0007d0c301007387 */ /* 0x000be80000100800 */
[----:B------:R-:W-:Y:S01]  /*217f0*/  STL [R1+0x7d4], R213 ;  /* 0x0007d4d501007387 */ /* 0x000fe20000100800 */
[----:B-1----:R-:W-:-:S03]  /*21800*/  IMAD.MOV.U32 R192, RZ, RZ, R194 ;  /* 0x000000ffffc07224 */ /* 0x002fc600078e00c2 */
[----:B------:R-:W3:Y:S04]  /*21810*/  LDL.LU R196, [R1+0x7b0] ;  /* 0x0007b00001c47983 */ /* 0x000ee80000300800 */
[----:B------:R-:W3:Y:S01]  /*21820*/  LDL.LU R194, [R1+0x7a8] ;  /* 0x0007a80001c27983 */ /* 0x000ee20000300800 */
[----:B------:R-:W-:Y:S02]  /*21830*/  IMAD.MOV.U32 R193, RZ, RZ, R213 ;  /* 0x000000ffffc17224 */ /* 0x000fe400078e00d5 */
[----:B------:R-:W-:-:S03]  /*21840*/  IMAD.X R198, R198, 0x1, R2, P1 ;  /* 0x00000001c6c67824 */ /* 0x000fc600008e0602 */
[----:B------:R1:W-:Y:S02]  /*21850*/  LDGSTS.E [R3+0xc800], [R192.64], P2 ;  /* 0x0c800000c0037fae */ /* 0x0003e40009121844 */
[----:B-1----:R-:W-:Y:S01]  /*21860*/  IMAD.MOV.U32 R192, RZ, RZ, R195 ;  /* 0x000000ffffc07224 */ /* 0x002fe200078e00c3 */
[----:B--2---:R-:W-:-:S05]  /*21870*/  IADD3 R199, P0, R199, R206, RZ ;  /* 0x000000cec7c77210 */ /* 0x004fca0007f1e0ff */
[----:B------:R-:W-:Y:S01]  /*21880*/  IMAD.X R212, R212, 0x1, R2, P0 ;  /* 0x00000001d4d47824 */ /* 0x000fe200000e0602 */
[----:B------:R-:W-:Y:S01]  /*21890*/  STL [R1+0x7c8], R199 ;  /* 0x0007c8c701007387 */ /* 0x000fe20000100800 */
[----:B------:R-:W-:-:S03]  /*218a0*/  IMAD.MOV.U32 R193, RZ, RZ, R198 ;  /* 0x000000ffffc17224 */ /* 0x000fc600078e00c6 */
[----:B------:R1:W-:Y:S04]  /*218b0*/  STL [R1+0x7cc], R198 ;  /* 0x0007ccc601007387 */ /* 0x0003e80000100800 */
[----:B-----5:R-:W2:Y:S04]  /*218c0*/  LDL.LU R195, [R1+0x7a4] ;  /* 0x0007a40001c37983 */ /* 0x020ea80000300800 */
[----:B------:R5:W-:Y:S01]  /*218d0*/  LDGSTS.E [R3+0xd000], [R192.64], P2 ;  /* 0x0d000000c0037fae */ /* 0x000be20009121844 */
[----:B----4-:R-:W-:-:S05]  /*218e0*/  IADD3 R210, P1, R210, R206, RZ ;  /* 0x000000ced2d27210 */ /* 0x010fca0007f3e0ff */
[----:B------:R-:W-:Y:S04]  /*218f0*/  STL [R1+0x7c0], R210 ;  /* 0x0007c0d201007387 */ /* 0x000fe80000100800 */
[----:B------:R4:W-:Y:S04]  /*21900*/  STL [R1+0x7c4], R212 ;  /* 0x0007c4d401007387 */ /* 0x0009e80000100800 */
[----:B-1----:R-:W2:Y:S01]  /*21910*/  LDL.LU R198, [R1+0x454] ;  /* 0x0004540001c67983 */ /* 0x002ea20000300800 */
[----:B------:R-:W-:Y:S01]  /*21920*/  IADD3 R197, P0, R197, R206, RZ ;  /* 0x000000cec5c57210 */ /* 0x000fe20007f1e0ff */
[----:B------:R-:W-:-:S02]  /*21930*/  IMAD.X R211, R211, 0x1, R2, P1 ;  /* 0x00000001d3d37824 */ /* 0x000fc400008e0602 */
[----:B-----5:R-:W-:Y:S02]  /*21940*/  IMAD.MOV.U32 R192, RZ, RZ, R199 ;  /* 0x000000ffffc07224 */ /* 0x020fe400078e00c7 */
[----:B------:R-:W-:Y:S01]  /*21950*/  IMAD.MOV.U32 R193, RZ, RZ, R212 ;  /* 0x000000ffffc17224 */ /* 0x000fe200078e00d4 */
[----:B------:R-:W5:Y:S01]  /*21960*/  LDL.LU R199, [R1+0x450] ;  /* 0x0004500001c77983 */ /* 0x000f620000300800 */
[----:B------:R-:W-:-:S03]  /*21970*/  IMAD.X R205, R205, 0x1, R2, P0 ;  /* 0x00000001cdcd7824 */ /* 0x000fc600000e0602 */
[----:B------:R1:W-:Y:S04]  /*21980*/  STL [R1+0x7b8], R197 ;  /* 0x0007b8c501007387 */ /* 0x0003e80000100800 */
[----:B------:R-:W-:Y:S04]  /*21990*/  STL [R1+0x7bc], R211 ;  /* 0x0007bcd301007387 */ /* 0x000fe80000100800 */
[----:B------:R1:W-:Y:S04]  /*219a0*/  LDGSTS.E [R3+0xd800], [R192.64], P2 ;  /* 0x0d800000c0037fae */ /* 0x0003e80009121844 */
[----:B----4-:R-:W4:Y:S04]  /*219b0*/  LDL.LU R212, [R1+0x474] ;  /* 0x0004740001d47983 */ /* 0x010f280000300800 */
[----:B------:R-:W4:Y:S01]  /*219c0*/  LDL.LU R215, [R1+0x470] ;  /* 0x0004700001d77983 */ /* 0x000f220000300800 */
[----:B-1----:R-:W-:-:S02]  /*219d0*/  IMAD.MOV.U32 R192, RZ, RZ, R210 ;  /* 0x000000ffffc07224 */ /* 0x002fc400078e00d2 */
[----:B------:R-:W-:-:S05]  /*219e0*/  IMAD.MOV.U32 R193, RZ, RZ, R211 ;  /* 0x000000ffffc17224 */ /* 0x000fca00078e00d3 */
[----:B------:R1:W-:Y:S02]  /*219f0*/  LDGSTS.E [R3+0xe000], [R192.64], P2 ;  /* 0x0e000000c0037fae */ /* 0x0003e40009121844 */
[----:B-1----:R-:W-:Y:S01]  /*21a00*/  IMAD.MOV.U32 R192, RZ, RZ, R197 ;  /* 0x000000ffffc07224 */ /* 0x002fe200078e00c5 */
[-C--:B---3--:R-:W-:Y:S02]  /*21a10*/  IADD3 R196, P1, R196, R206.reuse, RZ ;  /* 0x000000cec4c47210 */ /* 0x088fe40007f3e0ff */
[----:B------:R-:W-:-:S03]  /*21a20*/  IADD3 R194, P3, R194, R206, RZ ;  /* 0x000000cec2c27210 */ /* 0x000fc60007f7e0ff */
[----:B------:R-:W-:Y:S01]  /*21a30*/  IMAD.X R204, R204, 0x1, R2, P1 ;  /* 0x00000001cccc7824 */ /* 0x000fe200008e0602 */
[----:B------:R-:W-:Y:S04]  /*21a40*/  STL [R1+0x7b0], R196 ;  /* 0x0007b0c401007387 */ /* 0x000fe80000100800 */
[----:B------:R1:W-:Y:S04]  /*21a50*/  STL [R1+0x7b4], R205 ;  /* 0x0007b4cd01007387 */ /* 0x0003e80000100800 */
[----:B------:R-:W3:Y:S04]  /*21a60*/  LDL.LU R214, [R1+0x490] ;  /* 0x0004900001d67983 */ /* 0x000ee80000300800 */
[----:B------:R-:W-:Y:S04]  /*21a70*/  STL [R1+0x7a8], R194 ;  /* 0x0007a8c201007387 */ /* 0x000fe80000100800 */
[----:B------:R2:W-:Y:S04]  /*21a80*/  STL [R1+0x7ac], R204 ;  /* 0x0007accc01007387 */ /* 0x0005e80000100800 */
[----:B------:R-:W3:Y:S01]  /*21a90*/  LDL.LU R197, [R1+0x494] ;  /* 0x0004940001c57983 */ /* 0x000ee20000300800 */
[----:B------:R-:W-:-:S03]  /*21aa0*/  IMAD.MOV.U32 R193, RZ, RZ, R205 ;  /* 0x000000ffffc17224 */ /* 0x000fc600078e00cd */
[----:B-1----:R-:W1:Y:S04]  /*21ab0*/  S2R R205, SR_TID.X ;  /* 0x0000000000cd7919 */ /* 0x002e680000002100 */
[----:B------:R2:W-:Y:S04]  /*21ac0*/  LDGSTS.E [R3+0xe800], [R192.64], P2 ;  /* 0x0e800000c0037fae */ /* 0x0005e80009121844 */
[----:B------:R-:W3:Y:S01]  /*21ad0*/  LDL.LU R211, [R1+0x4b0] ;  /* 0x0004b00001d37983 */ /* 0x000ee20000300800 */
[----:B--2---:R-:W-:Y:S02]  /*21ae0*/  IMAD.MOV.U32 R193, RZ, RZ, R204 ;  /* 0x000000ffffc17224 */ /* 0x004fe400078e00cc */
[----:B------:R-:W-:-:S02]  /*21af0*/  IMAD.X R195, R195, 0x1, R2, P3 ;  /* 0x00000001c3c37824 */ /* 0x000fc400018e0602 */
[----:B------:R-:W-:Y:S02]  /*21b00*/  IMAD.MOV.U32 R192, RZ, RZ, R196 ;  /* 0x000000ffffc07224 */ /* 0x000fe400078e00c4 */
[----:B------:R-:W2:Y:S01]  /*21b10*/  LDL.LU R196, [R1+0x4b4] ;  /* 0x0004b40001c47983 */ /* 0x000ea20000300800 */
[----:B-1----:R-:W-:Y:S02]  /*21b20*/  LOP3.LUT R204, R205, 0x3f, RZ, 0xc0, !PT ;  /* 0x0000003fcdcc7812 */ /* 0x002fe400078ec0ff */
[----:B------:R-:W-:Y:S01]  /*21b30*/  SHF.R.S32.HI R205, RZ, 0x6, R205 ;  /* 0x00000006ffcd7819 */ /* 0x000fe200000114cd */
[----:B------:R1:W-:Y:S03]  /*21b40*/  LDGSTS.E [R3+0xf000], [R192.64], P2 ;  /* 0x0f000000c0037fae */ /* 0x0003e60009121844 */
[----:B------:R-:W-:Y:S02]  /*21b50*/  SGXT R238, R205, 0x1 ;  /* 0x00000001cdee781a */ /* 0x000fe40000000200 */
[-C--:B------:R-:W-:Y:S01]  /*21b60*/  IADD3 R198, P0, R198, R206.reuse, RZ ;  /* 0x000000cec6c67210 */ /* 0x080fe20007f1e0ff */
[----:B------:R-:W-:Y:S01]  /*21b70*/  IMAD.SHL.U32 R204, R204, 0x4, RZ ;  /* 0x00000004cccc7824 */ /* 0x000fe200078e00ff */
[----:B------:R1:W-:Y:S04]  /*21b80*/  LDGSTS.E [R3+0xf800], [R194.64], P2 ;  /* 0x0f800000c2037fae */ /* 0x0003e80009121844 */
[----:B------:R-:W-:Y:S04]  /*21b90*/  STL [R1+0x454], R198 ;  /* 0x000454c601007387 */ /* 0x000fe80000100800 */
[----:B------:R1:W-:Y:S04]  /*21ba0*/  STL [R1+0x7a4], R195 ;  /* 0x0007a4c301007387 */ /* 0x0003e80000100800 */
[----:B------:R-:W2:Y:S04]  /*21bb0*/  LDL.LU R210, [R1+0x690] ;  /* 0x0006900001d27983 */ /* 0x000ea80000300800 */
[----:B------:R-:W2:Y:S01]  /*21bc0*/  LDL.LU R205, [R1+0x694] ;  /* 0x0006940001cd7983 */ /* 0x000ea20000300800 */
[----:B-----5:R-:W-:Y:S01]  /*21bd0*/  IMAD.X R199, R199, 0x1, R2, P0 ;  /* 0x00000001c7c77824 */ /* 0x020fe200000e0602 */
[----:B----4-:R-:W-:-:S03]  /*21be0*/  IADD3 R212, P1, R212, R206, RZ ;  /* 0x000000ced4d47210 */ /* 0x010fc60007f3e0ff */
[----:B-1----:R-:W-:Y:S01]  /*21bf0*/  IMAD.MOV.U32 R195, RZ, RZ, R199 ;  /* 0x000000ffffc37224 */ /* 0x002fe200078e00c7 */
[----:B------:R-:W-:Y:S01]  /*21c00*/  LOP3.LUT R216, R204, 0x110, R238, 0x78, !PT ;  /* 0x00000110ccd87812 */ /* 0x000fe200078e78ee */
[----:B------:R-:W-:Y:S01]  /*21c10*/  STL [R1+0x474], R212 ;  /* 0x000474d401007387 */ /* 0x000fe20000100800 */
[----:B------:R-:W-:-:S03]  /*21c20*/  IMAD.X R215, R215, 0x1, R2, P1 ;  /* 0x00000001d7d77824 */ /* 0x000fc600008e0602 */
[----:B------:R1:W-:Y:S04]  /*21c30*/  STL [R1+0x450], R199 ;  /* 0x000450c701007387 */ /* 0x0003e80000100800 */
[----:B------:R-:W4:Y:S01]  /*21c40*/  LDL.LU R213, [R1+0x6a0] ;  /* 0x0006a00001d57983 */ /* 0x000f220000300800 */
[----:B------:R-:W-:-:S03]  /*21c50*/  IMAD.MOV.U32 R194, RZ, RZ, R198 ;  /* 0x000000ffffc27224 */ /* 0x000fc600078e00c6 */
[----:B------:R-:W5:Y:S04]  /*21c60*/  LDL.LU R204, [R1+0x774] ;  /* 0x0007740001cc7983 */ /* 0x000f680000300800 */
[----:B-1----:R-:W4:Y:S01]  /*21c70*/  LDL.LU R199, [R1+0x76c] ;  /* 0x00076c0001c77983 */ /* 0x002f220000300800 */
[----:B---3--:R-:W-:-:S05]  /*21c80*/  IADD3 R197, P0, R197, R206, RZ ;  /* 0x000000cec5c57210 */ /* 0x008fca0007f1e0ff */
[----:B------:R1:W-:Y:S04]  /*21c90*/  STL [R1+0x494], R197 ;  /* 0x000494c501007387 */ /* 0x0003e80000100800 */
[----:B------:R-:W-:Y:S04]  /*21ca0*/  STL [R1+0x470], R215 ;  /* 0x000470d701007387 */ /* 0x000fe80000100800 */
[----:B------:R-:W3:Y:S01]  /*21cb0*/  LDL.LU R198, [R1+0x770] ;  /* 0x0007700001c67983 */ /* 0x000ee20000300800 */
[----:B------:R-:W-:-:S05]  /*21cc0*/  LOP3.LUT R216, R216, 0x20, RZ, 0x3c, !PT ;  /* 0x00000020d8d87812 */ /* 0x000fca00078e3cff */
[----:B------:R-:W-:Y:S02]  /*21cd0*/  IMAD R192, R208, 0x10000, R216 ;  /* 0x00010000d0c07824 */ /* 0x000fe400078e02d8 */
[----:B------:R-:W-:-:S03]  /*21ce0*/  IMAD.X R214, R214, 0x1, R2, P0 ;  /* 0x00000001d6d67824 */ /* 0x000fc600000e0602 */
[----:B------:R1:W-:Y:S01]  /*21cf0*/  LDGSTS.E [R192+0x200], [R194.64], P2 ;  /* 0x00200000c2c07fae */ /* 0x0003e20009121844 */
[----:B--2---:R-:W-:-:S05]  /*21d00*/  IADD3 R196, P1, R196, R206, RZ ;  /* 0x000000cec4c47210 */ /* 0x004fca0007f3e0ff */
[----:B------:R-:W-:Y:S02]  /*21d10*/  IMAD.X R211, R211, 0x1, R2, P1 ;  /* 0x00000001d3d37824 */ /* 0x000fe400008e0602 */
[----:B-1----:R-:W-:Y:S02]  /*21d20*/  IMAD.MOV.U32 R194, RZ, RZ, R212 ;  /* 0x000000ffffc27224 */ /* 0x002fe400078e00d4 */
[----:B------:R-:W-:Y:S01]  /*21d30*/  IMAD.MOV.U32 R195, RZ, RZ, R215 ;  /* 0x000000ffffc37224 */ /* 0x000fe200078e00d7 */
[----:B------:R-:W2:Y:S04]  /*21d40*/  LDL.LU R212, [R1+0x764] ;  /* 0x0007640001d47983 */ /* 0x000ea80000300800 */
[----:B------:R-:W-:Y:S04]  /*21d50*/  STL [R1+0x4b4], R196 ;  /* 0x0004b4c401007387 */ /* 0x000fe80000100800 */
[----:B------:R-:W-:Y:S04]  /*21d60*/  STL [R1+0x490], R214 ;  /* 0x000490d601007387 */ /* 0x000fe80000100800 */
[----:B------:R1:W-:Y:S04]  /*21d70*/  LDGSTS.E [R192+0xa00], [R194.64], P2 ;  /* 0x00a00000c2c07fae */ /* 0x0003e80009121844 */
[----:B------:R-:W2:Y:S01]  /*21d80*/  LDL.LU R3, [R1+0x768] ;  /* 0x0007680001037983 */ /* 0x000ea20000300800 */
[----:B------:R-:W-:Y:S01]  /*21d90*/  IADD3 R205, P0, R205, R206, RZ ;  /* 0x000000cecdcd7210 */ /* 0x000fe20007f1e0ff */
[----:B-1----:R-:W-:-:S02]  /*21da0*/  IMAD.MOV.U32 R194, RZ, RZ, R197 ;  /* 0x000000ffffc27224 */ /* 0x002fc400078e00c5 */
[----:B------:R-:W2:Y:S04]  /*21db0*/  LDL.LU R197, [R1+0x75c] ;  /* 0x00075c0001c57983 */ /* 0x000ea80000300800 */
[----:B------:R-:W-:Y:S04]  /*21dc0*/  STL [R1+0x694], R205 ;  /* 0x000694cd01007387 */ /* 0x000fe80000100800 */
[----:B------:R1:W-:Y:S01]  /*21dd0*/  STL [R1+0x4b0], R211 ;  /* 0x0004b0d301007387 */ /* 0x0003e20000100800 */
[----:B------:R-:W-:-:S03]  /*21de0*/  IMAD.MOV.U32 R195, RZ, RZ, R214 ;  /* 0x000000ffffc37224 */ /* 0x000fc600078e00d6 */
[----:B------:R-:W2:Y:S01]  /*21df0*/  LDL.LU R193, [R1+0x760] ;  /* 0x0007600001c17983 */ /* 0x000ea20000300800 */
[----:B------:R-:W-:-:S03]  /*21e00*/  IMAD.X R210, R210, 0x1, R2, P0 ;  /* 0x00000001d2d27824 */ /* 0x000fc600000e0602 */
[----:B------:R1:W-:Y:S01]  /*21e10*/  LDGSTS.E [R192+0x1200], [R194.64], P2 ;  /* 0x01200000c2c07fae */ /* 0x0003e20009121844 */
[----:B-----5:R-:W-:-:S05]  /*21e20*/  IADD3 R204, P1, R204, R206, RZ ;  /* 0x000000cecccc7210 */ /* 0x020fca0007f3e0ff */
[----:B----4-:R-:W-:Y:S02]  /*21e30*/  IMAD.X R213, R213, 0x1, R2, P1 ;  /* 0x00000001d5d57824 */ /* 0x010fe400008e0602 */
[----:B-1----:R-:W-:Y:S02]  /*21e40*/  IMAD.MOV.U32 R194, RZ, RZ, R196 ;  /* 0x000000ffffc27224 */ /* 0x002fe400078e00c4 */
[----:B------:R-:W-:Y:S02]  /*21e50*/  IMAD.MOV.U32 R195, RZ, RZ, R211 ;  /* 0x000000ffffc37224 */ /* 0x000fe400078e00d3 */
[----:B------:R-:W4:Y:S04]  /*21e60*/  LDL.LU R211, [R1+0x754] ;  /* 0x0007540001d37983 */ /* 0x000f280000300800 */
[----:B------:R-:W-:Y:S04]  /*21e70*/  STL [R1+0x774], R204 ;  /* 0x000774cc01007387 */ /* 0x000fe80000100800 */
[----:B------:R1:W-:Y:S04]  /*21e80*/  STL [R1+0x690], R210 ;  /* 0x000690d201007387 */ /* 0x0003e80000100800 */
[----:B------:R5:W-:Y:S04]  /*21e90*/  LDGSTS.E [R192+0x1a00], [R194.64], P2 ;  /* 0x01a00000c2c07fae */ /* 0x000be80009121844 */
[----:B------:R-:W4:Y:S01]  /*21ea0*/  LDL.LU R196, [R1+0x758] ;  /* 0x0007580001c47983 */ /* 0x000f220000300800 */
[----:B-----5:R-:W-:-:S03]  /*21eb0*/  IMAD.MOV.U32 R195, RZ, RZ, R210 ;  /* 0x000000ffffc37224 */ /* 0x020fc600078e00d2 */
[----:B-1----:R-:W5:Y:S01]  /*21ec0*/  LDL.LU R210, [R1+0x74c] ;  /* 0x00074c0001d27983 */ /* 0x002f620000300800 */
[----:B------:R-:W-:-:S05]  /*21ed0*/  IMAD.MOV.U32 R194, RZ, RZ, R205 ;  /* 0x000000ffffc27224 */ /* 0x000fca00078e00cd */
[----:B------:R1:W-:Y:S01]  /*21ee0*/  LDGSTS.E [R192+0x2200], [R194.64], P2 ;  /* 0x02200000c2c07fae */ /* 0x0003e20009121844 */
[----:B---3--:R-:W-:-:S05]  /*21ef0*/  IADD3 R198, P0, R198, R206, RZ ;  /* 0x000000cec6c67210 */ /* 0x008fca0007f1e0ff */
[----:B------:R-:W-:Y:S04]  /*21f00*/  STL [R1+0x770], R198 ;  /* 0x000770c601007387 */ /* 0x000fe80000100800 */
[----:B------:R3:W-:Y:S04]  /*21f10*/  STL [R1+0x6a0], R213 ;  /* 0x0006a0d501007387 */ /* 0x0007e80000100800 */
[----:B------:R-:W5:Y:S01]  /*21f20*/  LDL.LU R205, [R1+0x750] ;  /* 0x0007500001cd7983 */ /* 0x000f620000300800 */
[----:B------:R-:W-:Y:S02]  /*21f30*/  IMAD.X R199, R199, 0x1, R2, P0 ;  /* 0x00000001c7c77824 */ /* 0x000fe400000e0602 */
[----:B-1----:R-:W-:-:S02]  /*21f40*/  IMAD.MOV.U32 R194, RZ, RZ, R204 ;  /* 0x000000ffffc27224 */ /* 0x002fc400078e00cc */
[----:B------:R-:W-:Y:S02]  /*21f50*/  IMAD.MOV.U32 R195, RZ, RZ, R213 ;  /* 0x000000ffffc37224 */ /* 0x000fe400078e00d5 */
[----:B---3--:R-:W3:Y:S04]  /*21f60*/  LDL.LU R213, [R1+0x744] ;  /* 0x0007440001d57983 */ /* 0x008ee80000300800 */
[----:B------:R1:W-:Y:S01]  /*21f70*/  LDGSTS.E [R192+0x2a00], [R194.64], P2 ;  /* 0x02a00000c2c07fae */ /* 0x0003e20009121844 */
[----:B--2---:R-:W-:Y:S01]  /*21f80*/  IADD3 R3, P1, R3, R206, RZ ;  /* 0x000000ce03037210 */ /* 0x004fe20007f3e0ff */
[----:B-1----:R-:W-:-:S04]  /*21f90*/  IMAD.MOV.U32 R195, RZ, RZ, R199 ;  /* 0x000000ffffc37224 */ /* 0x002fc800078e00c7 */
[----:B------:R-:W-:Y:S01]  /*21fa0*/  STL [R1+0x768], R3 ;  /* 0x0007680301007387 */ /* 0x000fe20000100800 */
[----:B------:R-:W-:-:S03]  /*21fb0*/  IMAD.X R212, R212, 0x1, R2, P1 ;  /* 0x00000001d4d47824 */ /* 0x000fc600008e0602 */
[----:B------:R1:W-:Y:S01]  /*21fc0*/  STL [R1+0x76c], R199 ;  /* 0x00076cc701007387 */ /* 0x0003e20000100800 */
[----:B------:R-:W-:-:S03]  /*21fd0*/  IMAD.MOV.U32 R194, RZ, RZ, R198 ;  /* 0x000000ffffc27224 */ /* 0x000fc600078e00c6 */
[----:B------:R-:W2:Y:S04]  /*21fe0*/  LDL.LU R204, [R1+0x748] ;  /* 0x0007480001cc7983 */ /* 0x000ea80000300800 */
[----:B------:R1:W-:Y:S04]  /*21ff0*/  LDGSTS.E [R192+0x3200], [R194.64], P2 ;  /* 0x03200000c2c07fae */ /* 0x0003e80009121844 */
[----:B-1----:R-:W3:Y:S01]  /*22000*/  LDL.LU R199, [R1+0x73c] ;  /* 0x00073c0001c77983 */ /* 0x002ee20000300800 */
[----:B------:R-:W-:-:S05]  /*22010*/  IADD3 R193, P0, R193, R206, RZ ;  /* 0x000000cec1c17210 */ /* 0x000fca0007f1e0ff */
[----:B------:R-:W-:Y:S04]  /*22020*/  STL [R1+0x760], R193 ;  /* 0x000760c101007387 */ /* 0x000fe80000100800 */
[----:B------:R1:W-:Y:S04]  /*22030*/  STL [R1+0x764], R212 ;  /* 0x000764d401007387 */ /* 0x0003e80000100800 */
[----:B------:R-:W3:Y:S01]  /*22040*/  LDL.LU R198, [R1+0x740] ;  /* 0x0007400001c67983 */ /* 0x000ee20000300800 */
[----:B------:R-:W-:Y:S02]  /*22050*/  IMAD.X R197, R197, 0x1, R2, P0 ;  /* 0x00000001c5c57824 */ /* 0x000fe400000e0602 */
[----:B------:R-:W-:-:S02]  /*22060*/  IMAD.MOV.U32 R194, RZ, RZ, R3 ;  /* 0x000000ffffc27224 */ /* 0x000fc400078e0003 */
[----:B------:R-:W-:Y:S02]  /*22070*/  IMAD.MOV.U32 R195, RZ, RZ, R212 ;  /* 0x000000ffffc37224 */ /* 0x000fe400078e00d4 */
[----:B-1----:R-:W3:Y:S04]  /*22080*/  LDL.LU R212, [R1+0x734] ;  /* 0x0007340001d47983 */ /* 0x002ee80000300800 */
[----:B------:R1:W-:Y:S01]  /*22090*/  LDGSTS.E [R192+0x3a00], [R194.64], P2 ;  /* 0x03a00000c2c07fae */ /* 0x0003e20009121844 */
[----:B----4-:R-:W-:Y:S01]  /*220a0*/  IADD3 R196, P1, R196, R206, RZ ;  /* 0x000000cec4c47210 */ /* 0x010fe20007f3e0ff */
[----:B-1----:R-:W-:-:S04]  /*220b0*/  IMAD.MOV.U32 R195, RZ, RZ, R197 ;  /* 0x000000ffffc37224 */ /* 0x002fc800078e00c5 */
[----:B------:R-:W-:Y:S01]  /*220c0*/  STL [R1+0x758], R196 ;  /* 0x000758c401007387 */ /* 0x000fe20000100800 */
[----:B------:R-:W-:-:S03]  /*220d0*/  IMAD.X R211, R211, 0x1, R2, P1 ;  /* 0x00000001d3d37824 */ /* 0x000fc600008e0602 */
[----:B------:R1:W-:Y:S01]  /*220e0*/  STL [R1+0x75c], R197 ;  /* 0x00075cc501007387 */ /* 0x0003e20000100800 */
[----:B------:R-:W-:-:S03]  /*220f0*/  IMAD.MOV.U32 R194, RZ, RZ, R193 ;  /* 0x000000ffffc27224 */ /* 0x000fc600078e00c1 */
[----:B------:R-:W4:Y:S04]  /*22100*/  LDL.LU R3, [R1+0x738] ;  /* 0x0007380001037983 */ /* 0x000f280000300800 */
[----:B------:R5:W-:Y:S04]  /*22110*/  LDGSTS.E [R192+0x4200], [R194.64], P2 ;  /* 0x04200000c2c07fae */ /* 0x000be80009121844 */
[----:B-1----:R-:W4:Y:S01]  /*22120*/  LDL.LU R197, [R1+0x72c] ;  /* 0x00072c0001c57983 */ /* 0x002f220000300800 */
[----:B-----5:R-:W-:-:S05]  /*22130*/  IADD3 R205, P0, R205, R206, RZ ;  /* 0x000000cecdcd7210 */ /* 0x020fca0007f1e0ff */
[----:B------:R-:W-:Y:S04]  /*22140*/  STL [R1+0x750], R205 ;  /* 0x000750cd01007387 */ /* 0x000fe80000100800 */
[----:B------:R1:W-:Y:S04]  /*22150*/  STL [R1+0x754], R211 ;  /* 0x000754d301007387 */ /* 0x0003e80000100800 */
[----:B------:R-:W5:Y:S01]  /*22160*/  LDL.LU R193, [R1+0x730] ;  /* 0x0007300001c17983 */ /* 0x000f620000300800 */
[----:B------:R-:W-:Y:S02]  /*22170*/  IMAD.X R210, R210, 0x1, R2, P0 ;  /* 0x00000001d2d27824 */ /* 0x000fe400000e0602 */
[----:B------:R-:W-:-:S02]  /*22180*/  IMAD.MOV.U32 R194, RZ, RZ, R196 ;  /* 0x000000ffffc27224 */ /* 0x000fc400078e00c4 */
[----:B------:R-:W-:Y:S02]  /*22190*/  IMAD.MOV.U32 R195, RZ, RZ, R211 ;  /* 0x000000ffffc37224 */ /* 0x000fe400078e00d3 */
[----:B-1----:R-:W5:Y:S04]  /*221a0*/  LDL.LU R211, [R1+0x724] ;  /* 0x0007240001d37983 */ /* 0x002f680000300800 */
[----:B------:R1:W-:Y:S01]  /*221b0*/  LDGSTS.E [R192+0x4a00], [R194.64], P2 ;  /* 0x04a00000c2c07fae */ /* 0x0003e20009121844 */
[----:B--2---:R-:W-:Y:S01]  /*221c0*/  IADD3 R204, P1, R204, R206, RZ ;  /* 0x000000cecccc7210 */ /* 0x004fe20007f3e0ff */
[----:B-1----:R-:W-:-:S04]  /*221d0*/  IMAD.MOV.U32 R195, RZ, RZ, R210 ;  /* 0x000000ffffc37224 */ /* 0x002fc800078e00d2 */
[----:B------:R-:W-:Y:S01]  /*221e0*/  STL [R1+0x748], R204 ;  /* 0x000748cc01007387 */ /* 0x000fe20000100800 */
[----:B---3--:R-:W-:-:S03]  /*221f0*/  IMAD.X R213, R213, 0x1, R2, P1 ;  /* 0x00000001d5d57824 */ /* 0x008fc600008e0602 */
[----:B------:R1:W-:Y:S01]  /*22200*/  STL [R1+0x74c], R210 ;  /* 0x00074cd201007387 */ /* 0x0003e20000100800 */
[----:B------:R-:W-:-:S03]  /*22210*/  IMAD.MOV.U32 R194, RZ, RZ, R205 ;  /* 0x000000ffffc27224 */ /* 0x000fc600078e00cd */
[----:B------:R-:W2:Y:S04]  /*22220*/  LDL.LU R196, [R1+0x728] ;  /* 0x0007280001c47983 */ /* 0x000ea80000300800 */
[----:B------:R3:W-:Y:S04]  /*22230*/  LDGSTS.E [R192+0x5200], [R194.64], P2 ;  /* 0x05200000c2c07fae */ /* 0x0007e80009121844 */
[----:B-1----:R-:W2:Y:S01]  /*22240*/  LDL.LU R210, [R1+0x71c] ;  /* 0x00071c0001d27983 */ /* 0x002ea20000300800 */
[----:B------:R-:W-:-:S05]  /*22250*/  IADD3 R198, P0, R198, R206, RZ ;  /* 0x000000cec6c67210 */ /* 0x000fca0007f1e0ff */
[----:B------:R-:W-:Y:S04]  /*22260*/  STL [R1+0x740], R198 ;  /* 0x000740c601007387 */ /* 0x000fe80000100800 */
[----:B------:R1:W-:Y:S04]  /*22270*/  STL [R1+0x744], R213 ;  /* 0x000744d501007387 */ /* 0x0003e80000100800 */
[----:B------:R-:W2:Y:S01]  /*22280*/  LDL.LU R205, [R1+0x720] ;  /* 0x0007200001cd7983 */ /* 0x000ea20000300800 */
[----:B------:R-:W-:Y:S02]  /*22290*/  IMAD.X R199, R199, 0x1, R2, P0 ;  /* 0x00000001c7c77824 */ /* 0x000fe400000e0602 */
[----:B---3--:R-:W-:-:S02]  /*222a0*/  IMAD.MOV.U32 R194, RZ, RZ, R204 ;  /* 0x000000ffffc27224 */ /* 0x008fc400078e00cc */
        /* <DEDUP_REMOVED lines=11> */
[----:B-1----:R-:W3:Y:S01]  /*22360*/  LDL.LU R199, [R1+0x70c] ;  /* 0x00070c0001c77983 */ /* 0x002ee20000300800 */
        /* <DEDUP_REMOVED lines=23> */
[----:B------:R-:W-:-:S02]  /*224e0*/  IMAD.MOV.U32 R194, RZ, RZ, R196 ;  /* 0x000000ffffc27224 */ /* 0x000fc400078e00c4 */
[----:B------:R-:W-:Y:S02]  /*224f0*/  IMAD.MOV.U32 R195, RZ, RZ, R211 ;  /* 0x000000ffffc37224 */ /* 0x000fe400078e00d3 */
[----:B-1----:R-:W2:Y:S04]  /*22500*/  LDL.LU R211, [R1+0x6f4] ;  /* 0x0006f40001d37983 */ /* 0x002ea80000300800 */
[----:B------:R1:W-:Y:S01]  /*22510*/  LDGSTS.E [R192+0x7a00], [R194.64], P2 ;  /* 0x07a00000c2c07fae */ /* 0x0003e20009121844 */
[----:B----4-:R-:W-:Y:S01]  /*22520*/  IADD3 R204, P1, R204, R206, RZ ;  /* 0x000000cecccc7210 */ /* 0x010fe20007f3e0ff */
[----:B-1----:R-:W-:-:S04]  /*22530*/  IMAD.MOV.U32 R195, RZ, RZ, R210 ;  /* 0x000000ffffc37224 */ /* 0x002fc800078e00d2 */
[----:B------:R-:W-:Y:S01]  /*22540*/  STL [R1+0x718], R204 ;  /* 0x000718cc01007387 */ /* 0x000fe20000100800 */
[----:B---3--:R-:W-:-:S03]  /*22550*/  IMAD.X R213, R213, 0x1, R2, P1 ;  /* 0x00000001d5d57824 */ /* 0x008fc600008e0602 */
[----:B------:R1:W-:Y:S01]  /*22560*/  STL [R1+0x71c], R210 ;  /* 0x00071cd201007387 */ /* 0x0003e20000100800 */
[----:B------:R-:W-:-:S03]  /*22570*/  IMAD.MOV.U32 R194, RZ, RZ, R205 ;  /* 0x000000ffffc27224 */ /* 0x000fc600078e00cd */
[----:B------:R-:W3:Y:S04]  /*22580*/  LDL.LU R196, [R1+0x6f8] ;  /* 0x0006f80001c47983 */ /* 0x000ee80000300800 */
[----:B------:R4:W-:Y:S04]  /*22590*/  LDGSTS.E [R192+0x8200], [R194.64], P2 ;  /* 0x08200000c2c07fae */ /* 0x0009e80009121844 */
[----:B-1----:R-:W3:Y:S01]  /*225a0*/  LDL.LU R210, [R1+0x6ec] ;  /* 0x0006ec0001d27983 */ /* 0x002ee20000300800 */
[----:B-----5:R-:W-:-:S05]  /*225b0*/  IADD3 R198, P0, R198, R206, RZ ;  /* 0x000000cec6c67210 */ /* 0x020fca0007f1e0ff */
[----:B------:R-:W-:Y:S04]  /*225c0*/  STL [R1+0x710], R198 ;  /* 0x000710c601007387 */ /* 0x000fe80000100800 */
[----:B------:R-:W-:Y:S04]  /*225d0*/  STL [R1+0x714], R213 ;  /* 0x000714d501007387 */ /* 0x000fe80000100800 */
[----:B------:R-:W5:Y:S01]  /*225e0*/  LDL.LU R205, [R1+0x6f0] ;  /* 0x0006f00001cd7983 */ /* 0x000f620000300800 */
[----:B------:R-:W-:Y:S02]  /*225f0*/  IMAD.X R199, R199, 0x1, R2, P0 ;  /* 0x00000001c7c77824 */ /* 0x000fe400000e0602 */
[----:B----4-:R-:W-:Y:S01]  /*22600*/  IMAD.MOV.U32 R194, RZ, RZ, R204 ;  /* 0x000000ffffc27224 */ /* 0x010fe200078e00cc */
[----:B------:R-:W4:Y:S01]  /*22610*/  LDL.LU R214, [R1+0x6e4] ;  /* 0x0006e40001d67983 */ /* 0x000f220000300800 */
[----:B------:R-:W-:-:S05]  /*22620*/  IMAD.MOV.U32 R195, RZ, RZ, R213 ;  /* 0x000000ffffc37224 */ /* 0x000fca00078e00d5 */
[----:B------:R1:W-:Y:S02]  /*22630*/  LDGSTS.E [R192+0x8a00], [R194.64], P2 ;  /* 0x08a00000c2c07fae */ /* 0x0003e40009121844 */
[----:B-1----:R-:W-:Y:S01]  /*22640*/  IMAD.MOV.U32 R195, RZ, RZ, R199 ;  /* 0x000000ffffc37224 */ /* 0x002fe200078e00c7 */
[----:B--2---:R-:W-:-:S05]  /*22650*/  IADD3 R3, P1, R3, R206, RZ ;  /* 0x000000ce03037210 */ /* 0x004fca0007f3e0ff */
[----:B------:R-:W-:Y:S01]  /*22660*/  STL [R1+0x708], R3 ;  /* 0x0007080301007387 */ /* 0x000fe20000100800 */
[----:B------:R-:W-:-:S03]  /*22670*/  IMAD.X R212, R212, 0x1, R2, P1 ;  /* 0x00000001d4d47824 */ /* 0x000fc600008e0602 */
[----:B------:R1:W-:Y:S01]  /*22680*/  STL [R1+0x70c], R199 ;  /* 0x00070cc701007387 */ /* 0x0003e20000100800 */
[----:B------:R-:W-:-:S03]  /*22690*/  IMAD.MOV.U32 R194, RZ, RZ, R198 ;  /* 0x000000ffffc27224 */ /* 0x000fc600078e00c6 */
[----:B------:R-:W2:Y:S04]  /*226a0*/  LDL.LU R204, [R1+0x6e8] ;  /* 0x0006e80001cc7983 */ /* 0x000ea80000300800 */
[----:B------:R1:W-:Y:S04]  /*226b0*/  LDGSTS.E [R192+0x9200], [R194.64], P2 ;  /* 0x09200000c2c07fae */ /* 0x0003e80009121844 */
[----:B-1----:R-:W4:Y:S01]  /*226c0*/  LDL.LU R199, [R1+0x6dc] ;  /* 0x0006dc0001c77983 */ /* 0x002f220000300800 */
[----:B------:R-:W-:-:S05]  /*226d0*/  IADD3 R193, P0, R193, R206, RZ ;  /* 0x000000cec1c17210 */ /* 0x000fca0007f1e0ff */
[----:B------:R-:W-:Y:S04]  /*226e0*/  STL [R1+0x700], R193 ;  /* 0x000700c101007387 */ /* 0x000fe80000100800 */
[----:B------:R-:W-:Y:S04]  /*226f0*/  STL [R1+0x704], R212 ;  /* 0x000704d401007387 */ /* 0x000fe80000100800 */
[----:B------:R-:W4:Y:S01]  /*22700*/  LDL.LU R198, [R1+0x6e0] ;  /* 0x0006e00001c67983 */ /* 0x000f220000300800 */
[----:B------:R-:W-:Y:S02]  /*22710*/  IMAD.X R197, R197, 0x1, R2, P0 ;  /* 0x00000001c5c57824 */ /* 0x000fe400000e0602 */
[----:B------:R-:W-:Y:S01]  /*22720*/  IMAD.MOV.U32 R194, RZ, RZ, R3 ;  /* 0x000000ffffc27224 */ /* 0x000fe200078e0003 */
[----:B------:R-:W4:Y:S01]  /*22730*/  LDL.LU R213, [R1+0x6d4] ;  /* 0x0006d40001d57983 */ /* 0x000f220000300800 */
[----:B------:R-:W-:-:S05]  /*22740*/  IMAD.MOV.U32 R195, RZ, RZ, R212 ;  /* 0x000000ffffc37224 */ /* 0x000fca00078e00d4 */
[----:B------:R1:W-:Y:S01]  /*22750*/  LDGSTS.E [R192+0x9a00], [R194.64], P2 ;  /* 0x09a00000c2c07fae */ /* 0x0003e20009121844 */
[----:B---3--:R-:W-:Y:S01]  /*22760*/  IADD3 R196, P1, R196, R206, RZ ;  /* 0x000000cec4c47210 */ /* 0x008fe20007f3e0ff */
[----:B-1----:R-:W-:-:S04]  /*22770*/  IMAD.MOV.U32 R195, RZ, RZ, R197 ;  /* 0x000000ffffc37224 */ /* 0x002fc800078e00c5 */
[----:B------:R-:W-:Y:S01]  /*22780*/  STL [R1+0x6f8], R196 ;  /* 0x0006f8c401007387 */ /* 0x000fe20000100800 */
[----:B------:R-:W-:-:S03]  /*22790*/  IMAD.X R211, R211, 0x1, R2, P1 ;  /* 0x00000001d3d37824 */ /* 0x000fc600008e0602 */
[----:B------:R1:W-:Y:S01]  /*227a0*/  STL [R1+0x6fc], R197 ;  /* 0x0006fcc501007387 */ /* 0x0003e20000100800 */
[----:B------:R-:W-:-:S03]  /*227b0*/  IMAD.MOV.U32 R194, RZ, RZ, R193 ;  /* 0x000000ffffc27224 */ /* 0x000fc600078e00c1 */
[----:B------:R-:W3:Y:S04]  /*227c0*/  LDL.LU R3, [R1+0x6d8] ;  /* 0x0006d80001037983 */ /* 0x000ee80000300800 */
[----:B------:R5:W-:Y:S04]  /*227d0*/  LDGSTS.E [R192+0xa200], [R194.64], P2 ;  /* 0x0a200000c2c07fae */ /* 0x000be80009121844 */
[----:B-1----:R-:W3:Y:S01]  /*227e0*/  LDL.LU R197, [R1+0x6cc] ;  /* 0x0006cc0001c57983 */ /* 0x002ee20000300800 */
[----:B-----5:R-:W-:-:S05]  /*227f0*/  IADD3 R205, P0, R205, R206, RZ ;  /* 0x000000cecdcd7210 */ /* 0x020fca0007f1e0ff */
[----:B------:R-:W-:Y:S04]  /*22800*/  STL [R1+0x6f0], R205 ;  /* 0x0006f0cd01007387 */ /* 0x000fe80000100800 */
[----:B------:R1:W-:Y:S04]  /*22810*/  STL [R1+0x6f4], R211 ;  /* 0x0006f4d301007387 */ /* 0x0003e80000100800 */
[----:B------:R-:W5:Y:S01]  /*22820*/  LDL.LU R193, [R1+0x6d0] ;  /* 0x0006d00001c17983 */ /* 0x000f620000300800 */
[----:B------:R-:W-:Y:S02]  /*22830*/  IMAD.X R210, R210, 0x1, R2, P0 ;  /* 0x00000001d2d27824 */ /* 0x000fe400000e0602 */
[----:B------:R-:W-:Y:S01]  /*22840*/  IMAD.MOV.U32 R194, RZ, RZ, R196 ;  /* 0x000000ffffc27224 */ /* 0x000fe200078e00c4 */
[----:B------:R-:W5:Y:S01]  /*22850*/  LDL.LU R212, [R1+0x6c4] ;  /* 0x0006c40001d47983 */ /* 0x000f620000300800 */
[----:B------:R-:W-:-:S05]  /*22860*/  IMAD.MOV.U32 R195, RZ, RZ, R211 ;  /* 0x000000ffffc37224 */ /* 0x000fca00078e00d3 */
[----:B------:R1:W-:Y:S01]  /*22870*/  LDGSTS.E [R192+0xaa00], [R194.64], P2 ;  /* 0x0aa00000c2c07fae */ /* 0x0003e20009121844 */
[----:B--2---:R-:W-:-:S05]  /*22880*/  IADD3 R204, P1, R204, R206, RZ ;  /* 0x000000cecccc7210 */ /* 0x004fca0007f3e0ff */
[----:B------:R-:W-:Y:S01]  /*22890*/  STL [R1+0x6e8], R204 ;  /* 0x0006e8cc01007387 */ /* 0x000fe20000100800 */
[----:B----4-:R-:W-:-:S03]  /*228a0*/  IMAD.X R214, R214, 0x1, R2, P1 ;  /* 0x00000001d6d67824 */ /* 0x010fc600008e0602 */
[----:B------:R2:W-:Y:S01]  /*228b0*/  STL [R1+0x6ec], R210 ;  /* 0x0006ecd201007387 */ /* 0x0005e20000100800 */
[----:B-1----:R-:W-:-:S03]  /*228c0*/  IMAD.MOV.U32 R195, RZ, RZ, R210 ;  /* 0x000000ffffc37224 */ /* 0x002fc600078e00d2 */
[----:B------:R-:W4:Y:S04]  /*228d0*/  LDL.LU R196, [R1+0x6c8] ;  /* 0x0006c80001c47983 */ /* 0x000f280000300800 */
[----:B------:R-:W4:Y:S01]  /*228e0*/  LDL.LU R211, [R1+0x6bc] ;  /* 0x0006bc0001d37983 */ /* 0x000f220000300800 */
[----:B------:R-:W-:-:S05]  /*228f0*/  IADD3 R198, P0, R198, R206, RZ ;  /* 0x000000cec6c67210 */ /* 0x000fca0007f1e0ff */
[----:B------:R-:W-:Y:S04]  /*22900*/  STL [R1+0x6e0], R198 ;  /* 0x0006e0c601007387 */ /* 0x000fe80000100800 */
[----:B------:R-:W-:Y:S01]  /*22910*/  STL [R1+0x6e4], R214 ;  /* 0x0006e4d601007387 */ /* 0x000fe20000100800 */
[----:B------:R-:W-:-:S03]  /*22920*/  IMAD.MOV.U32 R194, RZ, RZ, R205 ;  /* 0x000000ffffc27224 */ /* 0x000fc600078e00cd */
[----:B--2---:R-:W2:Y:S01]  /*22930*/  LDL.LU R210, [R1+0x6c0] ;  /* 0x0006c00001d27983 */ /* 0x004ea20000300800 */
[----:B------:R-:W-:-:S03]  /*22940*/  IMAD.X R199, R199, 0x1, R2, P0 ;  /* 0x00000001c7c77824 */ /* 0x000fc600000e0602 */
[----:B------:R1:W-:Y:S04]  /*22950*/  LDGSTS.E [R192+0xb200], [R194.64], P2 ;  /* 0x0b200000c2c07fae */ /* 0x0003e80009121844 */
[----:B------:R-:W2:Y:S01]  /*22960*/  LDL.LU R205, [R1+0x6b4] ;  /* 0x0006b40001cd7983 */ /* 0x000ea20000300800 */
[----:B-1----:R-:W-:Y:S02]  /*22970*/  IMAD.MOV.U32 R194, RZ, RZ, R204 ;  /* 0x000000ffffc27224 */ /* 0x002fe400078e00cc */
[----:B------:R-:W-:Y:S01]  /*22980*/  IMAD.MOV.U32 R195, RZ, RZ, R214 ;  /* 0x000000ffffc37224 */ /* 0x000fe200078e00d6 */
[----:B------:R-:W2:Y:S01]  /*22990*/  LDL.LU R204, [R1+0x6b8] ;  /* 0x0006b80001cc7983 */ /* 0x000ea20000300800 */
[----:B---3--:R-:W-:-:S03]  /*229a0*/  IADD3 R3, P1, R3, R206, RZ ;  /* 0x000000ce03037210 */ /* 0x008fc60007f3e0ff */
[----:B------:R1:W-:Y:S02]  /*229b0*/  LDGSTS.E [R192+0xba00], [R194.64], P2 ;  /* 0x0ba00000c2c07fae */ /* 0x0003e40009121844 */
[----:B------:R-:W-:Y:S02]  /*229c0*/  IMAD.X R213, R213, 0x1, R2, P1 ;  /* 0x00000001d5d57824 */ /* 0x000fe400008e0602 */
[----:B------:R-:W-:Y:S04]  /*229d0*/  STL [R1+0x6d8], R3 ;  /* 0x0006d80301007387 */ /* 0x000fe80000100800 */
[----:B------:R3:W-:Y:S01]  /*229e0*/  STL [R1+0x6dc], R199 ;  /* 0x0006dcc701007387 */ /* 0x0007e20000100800 */
[----:B-1----:R-:W-:Y:S02]  /*229f0*/  IMAD.MOV.U32 R195, RZ, RZ, R199 ;  /* 0x000000ffffc37224 */ /* 0x002fe400078e00c7 */
[----:B------:R-:W-:Y:S01]  /*22a00*/  IMAD.MOV.U32 R194, RZ, RZ, R198 ;  /* 0x000000ffffc27224 */ /* 0x000fe200078e00c6 */
[----:B---3--:R-:W3:Y:S04]  /*22a10*/  LDL.LU R199, [R1+0x6ac] ;  /* 0x0006ac0001c77983 */ /* 0x008ee80000300800 */
[----:B------:R1:W-:Y:S02]  /*22a20*/  LDGSTS.E [R192+0xc200], [R194.64], P2 ;  /* 0x0c200000c2c07fae */ /* 0x0003e40009121844 */
[----:B-1----:R-:W-:Y:S01]  /*22a30*/  IMAD.MOV.U32 R194, RZ, RZ, R3 ;  /* 0x000000ffffc27224 */ /* 0x002fe200078e0003 */
[----:B-----5:R-:W-:-:S05]  /*22a40*/  IADD3 R193, P0, R193, R206, RZ ;  /* 0x000000cec1c17210 */ /* 0x020fca0007f1e0ff */
[----:B------:R-:W-:Y:S04]  /*22a50*/  STL [R1+0x6d0], R193 ;  /* 0x0006d0c101007387 */ /* 0x000fe80000100800 */
[----:B------:R-:W-:Y:S04]  /*22a60*/  STL [R1+0x6d4], R213 ;  /* 0x0006d4d501007387 */ /* 0x000fe80000100800 */
[----:B------:R-:W5:Y:S04]  /*22a70*/  LDL.LU R198, [R1+0x6b0] ;  /* 0x0006b00001c67983 */ /* 0x000f680000300800 */
[----:B------:R-:W3:Y:S01]  /*22a80*/  LDL.LU R3, [R1+0x6a8] ;  /* 0x0006a80001037983 */ /* 0x000ee20000300800 */
[----:B------:R-:W-:-:S02]  /*22a90*/  IMAD.MOV.U32 R195, RZ, RZ, R213 ;  /* 0x000000ffffc37224 */ /* 0x000fc400078e00d5 */
[----:B------:R-:W-:-:S03]  /*22aa0*/  IMAD.X R197, R197, 0x1, R2, P0 ;  /* 0x00000001c5c57824 */ /* 0x000fc600000e0602 */
[----:B------:R1:W-:Y:S02]  /*22ab0*/  LDGSTS.E [R192+0xca00], [R194.64], P2 ;  /* 0x0ca00000c2c07fae */ /* 0x0003e40009121844 */
[----:B-1----:R-:W-:Y:S01]  /*22ac0*/  IMAD.MOV.U32 R195, RZ, RZ, R197 ;  /* 0x000000ffffc37224 */ /* 0x002fe200078e00c5 */
[----:B----4-:R-:W-:-:S05]  /*22ad0*/  IADD3 R196, P1, R196, R206, RZ ;  /* 0x000000cec4c47210 */ /* 0x010fca0007f3e0ff */
[----:B------:R-:W-:Y:S01]  /*22ae0*/  IMAD.X R212, R212, 0x1, R2, P1 ;  /* 0x00000001d4d47824 */ /* 0x000fe200008e0602 */
[----:B------:R-:W-:Y:S01]  /*22af0*/  STL [R1+0x6c8], R196 ;  /* 0x0006c8c401007387 */ /* 0x000fe20000100800 */
[----:B------:R-:W-:-:S03]  /*22b00*/  IMAD.MOV.U32 R194, RZ, RZ, R193 ;  /* 0x000000ffffc27224 */ /* 0x000fc600078e00c1 */
[----:B------:R1:W-:Y:S04]  /*22b10*/  STL [R1+0x6cc], R197 ;  /* 0x0006ccc501007387 */ /* 0x0003e80000100800 */
[----:B------:R4:W-:Y:S04]  /*22b20*/  LDGSTS.E [R192+0xd200], [R194.64], P2 ;  /* 0x0d200000c2c07fae */ /* 0x0009e80009121844 */
[----:B-1----:R-:W3:Y:S01]  /*22b30*/  LDL.LU R197, [R1+0x6a4] ;  /* 0x0006a40001c57983 */ /* 0x002ee20000300800 */
[----:B--2---:R-:W-:-:S05]  /*22b40*/  IADD3 R210, P0, R210, R206, RZ ;  /* 0x000000ced2d27210 */ /* 0x004fca0007f1e0ff */
[----:B------:R-:W-:Y:S04]  /*22b50*/  STL [R1+0x6c0], R210 ;  /* 0x0006c0d201007387 */ /* 0x000fe80000100800 */
[----:B------:R1:W-:Y:S04]  /*22b60*/  STL [R1+0x6c4], R212 ;  /* 0x0006c4d401007387 */ /* 0x0003e80000100800 */
[----:B------:R-:W2:Y:S01]  /*22b70*/  LDL.LU R193, [R1+0x45c] ;  /* 0x00045c0001c17983 */ /* 0x000ea20000300800 */
[----:B------:R-:W-:Y:S02]  /*22b80*/  IMAD.X R211, R211, 0x1, R2, P0 ;  /* 0x00000001d3d37824 */ /* 0x000fe400000e0602 */
[----:B----4-:R-:W-:-:S02]  /*22b90*/  IMAD.MOV.U32 R194, RZ, RZ, R196 ;  /* 0x000000ffffc27224 */ /* 0x010fc400078e00c4 */
[----:B------:R-:W-:Y:S01]  /*22ba0*/  IMAD.MOV.U32 R195, RZ, RZ, R212 ;  /* 0x000000ffffc37224 */ /* 0x000fe200078e00d4 */
[----:B------:R-:W-:Y:S01]  /*22bb0*/  IADD3 R204, P1, R204, R206, RZ ;  /* 0x000000cecccc7210 */ /* 0x000fe20007f3e0ff */
[----:B------:R-:W4:Y:S04]  /*22bc0*/  LDL.LU R196, [R1+0x458] ;  /* 0x0004580001c47983 */ /* 0x000f280000300800 */
[----:B------:R1:W-:Y:S01]  /*22bd0*/  STL [R1+0x6b8], R204 ;  /* 0x0006b8cc01007387 */ /* 0x0003e20000100800 */
[----:B------:R-:W-:-:S03]  /*22be0*/  IMAD.X R205, R205, 0x1, R2, P1 ;  /* 0x00000001cdcd7824 */ /* 0x000fc600008e0602 */
[----:B------:R-:W-:Y:S04]  /*22bf0*/  STL [R1+0x6bc], R211 ;  /* 0x0006bcd301007387 */ /* 0x000fe80000100800 */
[----:B------:R1:W-:Y:S04]  /*22c00*/  LDGSTS.E [R192+0xda00], [R194.64], P2 ;  /* 0x0da00000c2c07fae */ /* 0x0003e80009121844 */
[----:B-1----:R-:W4:Y:S04]  /*22c10*/  LDL.LU R212, [R1+0x47c] ;  /* 0x00047c0001d47983 */ /* 0x002f280000300800 */
[----:B------:R-:W4:Y:S01]  /*22c20*/  LDL.LU R215, [R1+0x478] ;  /* 0x0004780001d77983 */ /* 0x000f220000300800 */
[----:B------:R-:W-:-:S02]  /*22c30*/  IMAD.MOV.U32 R194, RZ, RZ, R210 ;  /* 0x000000ffffc27224 */ /* 0x000fc400078e00d2 */
[----:B------:R-:W-:-:S05]  /*22c40*/  IMAD.MOV.U32 R195, RZ, RZ, R211 ;  /* 0x000000ffffc37224 */ /* 0x000fca00078e00d3 */
[----:B------:R1:W-:Y:S02]  /*22c50*/  LDGSTS.E [R192+0xe200], [R194.64], P2 ;  /* 0x0e200000c2c07fae */ /* 0x0003e40009121844 */
[----:B-1----:R-:W-:Y:S01]  /*22c60*/  IMAD.MOV.U32 R194, RZ, RZ, R204 ;  /* 0x000000ffffc27224 */ /* 0x002fe200078e00cc */
[-C--:B-----5:R-:W-:Y:S02]  /*22c70*/  IADD3 R198, P0, R198, R206.reuse, RZ ;  /* 0x000000cec6c67210 */ /* 0x0a0fe40007f1e0ff */
[----:B---3--:R-:W-:-:S03]  /*22c80*/  IADD3 R3, P1, R3, R206, RZ ;  /* 0x000000ce03037210 */ /* 0x008fc60007f3e0ff */
        /* <DEDUP_REMOVED lines=8> */
[----:B-1----:R-:W3:Y:S04]  /*22d10*/  LDL.LU R205, [R1+0x4b8] ;  /* 0x0004b80001cd7983 */ /* 0x002ee80000300800 */
[----:B------:R1:W-:Y:S02]  /*22d20*/  LDGSTS.E [R192+0xea00], [R194.64], P2 ;  /* 0x0ea00000c2c07fae */ /* 0x0003e40009121844 */
[----:B-1----:R-:W-:Y:S02]  /*22d30*/  IMAD.MOV.U32 R194, RZ, RZ, R198 ;  /* 0x000000ffffc27224 */ /* 0x002fe400078e00c6 */
[----:B------:R-:W3:Y:S01]  /*22d40*/  LDL.LU R198, [R1+0x684] ;  /* 0x0006840001c67983 */ /* 0x000ee20000300800 */
[----:B------:R-:W-:Y:S02]  /*22d50*/  IMAD.X R197, R197, 0x1, R2, P1 ;  /* 0x00000001c5c57824 */ /* 0x000fe400008e0602 */
[----:B------:R-:W-:-:S05]  /*22d60*/  IMAD.MOV.U32 R195, RZ, RZ, R199 ;  /* 0x000000ffffc37224 */ /* 0x000fca00078e00c7 */
[----:B------:R1:W-:Y:S01]  /*22d70*/  LDGSTS.E [R192+0xf200], [R194.64], P2 ;  /* 0x0f200000c2c07fae */ /* 0x0003e20009121844 */
[----:B--2---:R-:W-:-:S05]  /*22d80*/  IADD3 R193, P0, R193, R206, RZ ;  /* 0x000000cec1c17210 */ /* 0x004fca0007f1e0ff */
[----:B------:R-:W-:Y:S04]  /*22d90*/  STL [R1+0x45c], R193 ;  /* 0x00045cc101007387 */ /* 0x000fe80000100800 */
[----:B------:R2:W-:Y:S04]  /*22da0*/  STL [R1+0x6a4], R197 ;  /* 0x0006a4c501007387 */ /* 0x0005e80000100800 */
[----:B------:R-:W3:Y:S04]  /*22db0*/  LDL.LU R211, [R1+0x67c] ;  /* 0x00067c0001d37983 */ /* 0x000ee80000300800 */
[----:B-----5:R-:W5:Y:S01]  /*22dc0*/  LDL.LU R199, [R1+0x680] ;  /* 0x0006800001c77983 */ /* 0x020f620000300800 */
[----:B----4-:R-:W-:Y:S01]  /*22dd0*/  IMAD.X R196, R196, 0x1, R2, P0 ;  /* 0x00000001c4c47824 */ /* 0x010fe200000e0602 */
[----:B------:R-:W-:Y:S01]  /*22de0*/  IADD3 R212, P1, R212, R206, RZ ;  /* 0x000000ced4d47210 */ /* 0x000fe20007f3e0ff */
[----:B-1----:R-:W-:-:S02]  /*22df0*/  IMAD.MOV.U32 R194, RZ, RZ, R3 ;  /* 0x000000ffffc27224 */ /* 0x002fc400078e0003 */
[----:B------:R-:W-:Y:S02]  /*22e00*/  IMAD.MOV.U32 R195, RZ, RZ, R197 ;  /* 0x000000ffffc37224 */ /* 0x000fe400078e00c5 */
[----:B------:R-:W-:Y:S01]  /*22e10*/  STL [R1+0x47c], R212 ;  /* 0x00047cd401007387 */ /* 0x000fe20000100800 */
[----:B------:R-:W-:-:S03]  /*22e20*/  IMAD.X R215, R215, 0x1, R2, P1 ;  /* 0x00000001d7d77824 */ /* 0x000fc600008e0602 */
[----:B------:R1:W-:Y:S04]  /*22e30*/  STL [R1+0x458], R196 ;  /* 0x000458c401007387 */ /* 0x0003e80000100800 */
[----:B------:R-:W4:Y:S04]  /*22e40*/  LDL.LU R213, [R1+0x674] ;  /* 0x0006740001d57983 */ /* 0x000f280000300800 */
[----:B--2---:R-:W2:Y:S04]  /*22e50*/  LDL.LU R197, [R1+0x678] ;  /* 0x0006780001c57983 */ /* 0x004ea80000300800 */
[----:B------:R1:W-:Y:S04]  /*22e60*/  LDGSTS.E [R192+0xfa00], [R194.64], P2 ;  /* 0x0fa00000c2c07fae */ /* 0x0003e80009121844 */
[----:B------:R-:W2:Y:S01]  /*22e70*/  LDL.LU R210, [R1+0x66c] ;  /* 0x00066c0001d27983 */ /* 0x000ea20000300800 */
[----:B-1----:R-:W-:-:S02]  /*22e80*/  IMAD.MOV.U32 R192, RZ, RZ, R193 ;  /* 0x000000ffffc07224 */ /* 0x002fc400078e00c1 */
[----:B------:R-:W-:Y:S01]  /*22e90*/  IMAD.MOV.U32 R193, RZ, RZ, R196 ;  /* 0x000000ffffc17224 */ /* 0x000fe200078e00c4 */
[----:B---3--:R-:W-:-:S05]  /*22ea0*/  IADD3 R204, P0, R204, R206, RZ ;  /* 0x000000cecccc7210 */ /* 0x008fca0007f1e0ff */
[----:B------:R1:W-:Y:S04]  /*22eb0*/  STL [R1+0x49c], R204 ;  /* 0x00049ccc01007387 */ /* 0x0003e80000100800 */
[----:B------:R-:W-:Y:S04]  /*22ec0*/  STL [R1+0x478], R215 ;  /* 0x000478d701007387 */ /* 0x000fe80000100800 */
[----:B------:R-:W3:Y:S04]  /*22ed0*/  LDL.LU R196, [R1+0x670] ;  /* 0x0006700001c47983 */ /* 0x000ee80000300800 */
[----:B------:R-:W1:Y:S02]  /*22ee0*/  S2R R237, SR_TID.X ;  /* 0x0000000000ed7919 */ /* 0x000e640000002100 */
[----:B-1----:R-:W-:-:S02]  /*22ef0*/  LOP3.LUT R238, R237, 0x3f, RZ, 0xc0, !PT ;  /* 0x0000003fedee7812 */ /* 0x002fc400078ec0ff */
[----:B------:R-:W-:-:S03]  /*22f00*/  SHF.R.S32.HI R237, RZ, 0x6, R237 ;  /* 0x00000006ffed7819 */ /* 0x000fc600000114ed */
[----:B------:R-:W-:Y:S01]  /*22f10*/  IMAD.SHL.U32 R238, R238, 0x4, RZ ;  /* 0x00000004eeee7824 */ /* 0x000fe200078e00ff */
[----:B------:R-:W-:-:S04]  /*22f20*/  SGXT R237, R237, 0x1 ;  /* 0x00000001eded781a */ /* 0x000fc80000000200 */
[----:B------:R-:W-:-:S04]  /*22f30*/  LOP3.LUT R3, R238, 0x110, R237, 0x78, !PT ;  /* 0x00000110ee037812 */ /* 0x000fc800078e78ed */
[----:B------:R-:W-:-:S05]  /*22f40*/  LOP3.LUT R3, R3, 0x40, RZ, 0x3c, !PT ;  /* 0x0000004003037812 */ /* 0x000fca00078e3cff */
[----:B------:R-:W-:Y:S01]  /*22f50*/  IMAD R3, R208, 0x10000, R3 ;  /* 0x00010000d0037824 */ /* 0x000fe200078e0203 */
[----:B------:R-:W-:Y:S01]  /*22f60*/  IADD3 R198, P1, R198, R206, RZ ;  /* 0x000000cec6c67210 */ /* 0x000fe20007f3e0ff */
[----:B------:R-:W-:-:S03]  /*22f70*/  IMAD.X R214, R214, 0x1, R2, P0 ;  /* 0x00000001d6d67824 */ /* 0x000fc600000e0602 */
[----:B------:R1:W-:Y:S01]  /*22f80*/  LDGSTS.E [R3+0x400], [R192.64], P2 ;  /* 0x00400000c0037fae */ /* 0x0003e20009121844 */
[----:B-----5:R-:W-:Y:S01]  /*22f90*/  IADD3 R199, P0, R199, R206, RZ ;  /* 0x000000cec7c77210 */ /* 0x020fe20007f1e0ff */
[----:B------:R-:W-:Y:S02]  /*22fa0*/  IMAD.X R205, R205, 0x1, R2, P1 ;  /* 0x00000001cdcd7824 */ /* 0x000fe400008e0602 */
[----:B-1----:R-:W-:Y:S02]  /*22fb0*/  IMAD.MOV.U32 R192, RZ, RZ, R212 ;  /* 0x000000ffffc07224 */ /* 0x002fe400078e00d4 */
[----:B------:R-:W-:Y:S01]  /*22fc0*/  IMAD.MOV.U32 R193, RZ, RZ, R215 ;  /* 0x000000ffffc17224 */ /* 0x000fe200078e00d7 */
[----:B------:R-:W5:Y:S04]  /*22fd0*/  LDL.LU R212, [R1+0x664] ;  /* 0x0006640001d47983 */ /* 0x000f680000300800 */
[----:B------:R-:W-:Y:S04]  /*22fe0*/  STL [R1+0x684], R198 ;  /* 0x000684c601007387 */ /* 0x000fe80000100800 */
[----:B------:R-:W-:Y:S04]  /*22ff0*/  STL [R1+0x498], R214 ;  /* 0x000498d601007387 */ /* 0x000fe80000100800 */
[----:B------:R1:W-:Y:S04]  /*23000*/  LDGSTS.E [R3+0xc00], [R192.64], P2 ;  /* 0x00c00000c0037fae */ /* 0x0003e80009121844 */
[----:B------:R-:W5:Y:S01]  /*23010*/  LDL.LU R194, [R1+0x668] ;  /* 0x0006680001c27983 */ /* 0x000f620000300800 */
[----:B-1----:R-:W-:-:S03]  /*23020*/  IMAD.MOV.U32 R192, RZ, RZ, R204 ;  /* 0x000000ffffc07224 */ /* 0x002fc600078e00cc */
[----:B------:R-:W5:Y:S04]  /*23030*/  LDL.LU R204, [R1+0x65c] ;  /* 0x00065c0001cc7983 */ /* 0x000f680000300800 */
[----:B------:R-:W-:Y:S04]  /*23040*/  STL [R1+0x680], R199 ;  /* 0x000680c701007387 */ /* 0x000fe80000100800 */
[----:B------:R1:W-:Y:S04]  /*23050*/  STL [R1+0x4b8], R205 ;  /* 0x0004b8cd01007387 */ /* 0x0003e80000100800 */
[----:B------:R-:W5:Y:S01]  /*23060*/  LDL.LU R195, [R1+0x660] ;  /* 0x0006600001c37983 */ /* 0x000f620000300800 */
[----:B------:R-:W-:Y:S01]  /*23070*/  IMAD.MOV.U32 R193, RZ, RZ, R214 ;  /* 0x000000ffffc17224 */ /* 0x000fe200078e00d6 */
[----:B--2---:R-:W-:Y:S01]  /*23080*/  IADD3 R197, P1, R197, R206, RZ ;  /* 0x000000cec5c57210 */ /* 0x004fe20007f3e0ff */
[----:B------:R-:W-:-:S03]  /*23090*/  IMAD.X R211, R211, 0x1, R2, P0 ;  /* 0x00000001d3d37824 */ /* 0x000fc600000e0602 */
[----:B------:R2:W-:Y:S01]  /*230a0*/  LDGSTS.E [R3+0x1400], [R192.64], P2 ;  /* 0x01400000c0037fae */ /* 0x0005e20009121844 */
[----:B----4-:R-:W-:Y:S02]  /*230b0*/  IMAD.X R213, R213, 0x1, R2, P1 ;  /* 0x00000001d5d57824 */ /* 0x010fe400008e0602 */
[----:B--2---:R-:W-:Y:S02]  /*230c0*/  IMAD.MOV.U32 R192, RZ, RZ, R198 ;  /* 0x000000ffffc07224 */ /* 0x004fe400078e00c6 */
[----:B------:R-:W-:Y:S02]  /*230d0*/  IMAD.MOV.U32 R193, RZ, RZ, R205 ;  /* 0x000000ffffc17224 */ /* 0x000fe400078e00cd */
[----:B-1----:R-:W2:Y:S04]  /*230e0*/  LDL.LU R205, [R1+0x654] ;  /* 0x0006540001cd7983 */ /* 0x002ea80000300800 */
[----:B------:R-:W-:Y:S04]  /*230f0*/  STL [R1+0x678], R197 ;  /* 0x000678c501007387 */ /* 0x000fe80000100800 */
[----:B------:R1:W-:Y:S04]  /*23100*/  STL [R1+0x67c], R211 ;  /* 0x00067cd301007387 */ /* 0x0003e80000100800 */
[----:B------:R4:W-:Y:S04]  /*23110*/  LDGSTS.E [R3+0x1c00], [R192.64], P2 ;  /* 0x01c00000c0037fae */ /* 0x0009e80009121844 */
[----:B------:R-:W2:Y:S01]  /*23120*/  LDL.LU R198, [R1+0x658] ;  /* 0x0006580001c67983 */ /* 0x000ea20000300800 */
[----:B----4-:R-:W-:-:S03]  /*23130*/  IMAD.MOV.U32 R193, RZ, RZ, R211 ;  /* 0x000000ffffc17224 */ /* 0x010fc600078e00d3 */
[----:B-1----:R-:W4:Y:S01]  /*23140*/  LDL.LU R211, [R1+0x64c] ;  /* 0x00064c0001d37983 */ /* 0x002f220000300800 */
[----:B------:R-:W-:-:S05]  /*23150*/  IMAD.MOV.U32 R192, RZ, RZ, R199 ;  /* 0x000000ffffc07224 */ /* 0x000fca00078e00c7 */
[----:B------:R1:W-:Y:S01]  /*23160*/  LDGSTS.E [R3+0x2400], [R192.64], P2 ;  /* 0x02400000c0037fae */ /* 0x0003e20009121844 */
[----:B---3--:R-:W-:-:S05]  /*23170*/  IADD3 R196, P0, R196, R206, RZ ;  /* 0x000000cec4c47210 */ /* 0x008fca0007f1e0ff */
[----:B------:R-:W-:Y:S04]  /*23180*/  STL [R1+0x670], R196 ;  /* 0x000670c401007387 */ /* 0x000fe80000100800 */
[----:B------:R3:W-:Y:S04]  /*23190*/  STL [R1+0x674], R213 ;  /* 0x000674d501007387 */ /* 0x0007e80000100800 */
[----:B------:R-:W4:Y:S01]  /*231a0*/  LDL.LU R199, [R1+0x650] ;  /* 0x0006500001c77983 */ /* 0x000f220000300800 */
[----:B------:R-:W-:Y:S02]  /*231b0*/  IMAD.X R210, R210, 0x1, R2, P0 ;  /* 0x00000001d2d27824 */ /* 0x000fe400000e0602 */
[----:B-1----:R-:W-:-:S02]  /*231c0*/  IMAD.MOV.U32 R192, RZ, RZ, R197 ;  /* 0x000000ffffc07224 */ /* 0x002fc400078e00c5 */
[----:B------:R-:W-:Y:S02]  /*231d0*/  IMAD.MOV.U32 R193, RZ, RZ, R213 ;  /* 0x000000ffffc17224 */ /* 0x000fe400078e00d5 */
[----:B---3--:R-:W3:Y:S04]  /*231e0*/  LDL.LU R213, [R1+0x644] ;  /* 0x0006440001d57983 */ /* 0x008ee80000300800 */
[----:B------:R1:W-:Y:S02]  /*231f0*/  LDGSTS.E [R3+0x2c00], [R192.64], P2 ;  /* 0x02c00000c0037fae */ /* 0x0003e40009121844 */
[----:B-1----:R-:W-:Y:S02]  /*23200*/  IMAD.MOV.U32 R193, RZ, RZ, R210 ;  /* 0x000000ffffc17224 */ /* 0x002fe400078e00d2 */
[----:B------:R-:W-:-:S05]  /*23210*/  IMAD.MOV.U32 R192, RZ, RZ, R196 ;  /* 0x000000ffffc07224 */ /* 0x000fca00078e00c4 */
[----:B------:R1:W-:Y:S01]  /*23220*/  LDGSTS.E [R3+0x3400], [R192.64], P2 ;  /* 0x03400000c0037fae */ /* 0x0003e20009121844 */
[----:B-----5:R-:W-:-:S05]  /*23230*/  IADD3 R194, P1, R194, R206, RZ ;  /* 0x000000cec2c27210 */ /* 0x020fca0007f3e0ff */
[----:B------:R-:W-:Y:S01]  /*23240*/  STL [R1+0x668], R194 ;  /* 0x000668c201007387 */ /* 0x000fe20000100800 */
[----:B------:R-:W-:-:S03]  /*23250*/  IMAD.X R212, R212, 0x1, R2, P1 ;  /* 0x00000001d4d47824 */ /* 0x000fc600008e0602 */
[----:B------:R5:W-:Y:S04]  /*23260*/  STL [R1+0x66c], R210 ;  /* 0x00066cd201007387 */ /* 0x000be80000100800 */
[----:B------:R-:W3:Y:S04]  /*23270*/  LDL.LU R197, [R1+0x648] ;  /* 0x0006480001c57983 */ /* 0x000ee80000300800 */
[----:B-----5:R-:W5:Y:S01]  /*23280*/  LDL.LU R210, [R1+0x63c] ;  /* 0x00063c0001d27983 */ /* 0x020f620000300800 */
[----:B------:R-:W-:-:S05]  /*23290*/  IADD3 R195, P0, R195, R206, RZ ;  /* 0x000000cec3c37210 */ /* 0x000fca0007f1e0ff */
[----:B------:R-:W-:Y:S04]  /*232a0*/  STL [R1+0x660], R195 ;  /* 0x000660c301007387 */ /* 0x000fe80000100800 */
[----:B------:R1:W-:Y:S04]  /*232b0*/  STL [R1+0x664], R212 ;  /* 0x000664d401007387 */ /* 0x0003e80000100800 */
[----:B------:R-:W5:Y:S01]  /*232c0*/  LDL.LU R196, [R1+0x640] ;  /* 0x0006400001c47983 */ /* 0x000f620000300800 */
[----:B------:R-:W-:Y:S02]  /*232d0*/  IMAD.X R204, R204, 0x1, R2, P0 ;  /* 0x00000001cccc7824 */ /* 0x000fe400000e0602 */
[----:B-1----:R-:W-:-:S02]  /*232e0*/  IMAD.MOV.U32 R192, RZ, RZ, R194 ;  /* 0x000000ffffc07224 */ /* 0x002fc400078e00c2 */
[----:B------:R-:W-:Y:S02]  /*232f0*/  IMAD.MOV.U32 R193, RZ, RZ, R212 ;  /* 0x000000ffffc17224 */ /* 0x000fe400078e00d4 */
[----:B------:R-:W5:Y:S04]  /*23300*/  LDL.LU R212, [R1+0x634] ;  /* 0x0006340001d47983 */ /* 0x000f680000300800 */
        /* <DEDUP_REMOVED lines=10> */
[----:B----4-:R-:W-:-:S05]  /*233b0*/  IADD3 R199, P0, R199, R206, RZ ;  /* 0x000000cec7c77210 */ /* 0x010fca0007f1e0ff */
[----:B------:R-:W-:Y:S04]  /*233c0*/  STL [R1+0x650], R199 ;  /* 0x000650c701007387 */ /* 0x000fe80000100800 */
[----:B------:R1:W-:Y:S04]  /*233d0*/  STL [R1+0x654], R205 ;  /* 0x000654cd01007387 */ /* 0x0003e80000100800 */
[----:B------:R-:W4:Y:S01]  /*233e0*/  LDL.LU R195, [R1+0x630] ;  /* 0x0006300001c37983 */ /* 0x000f220000300800 */
[----:B------:R-:W-:Y:S02]  /*233f0*/  IMAD.X R211, R211, 0x1, R2, P0 ;  /* 0x00000001d3d37824 */ /* 0x000fe400000e0602 */
[----:B------:R-:W-:-:S02]  /*23400*/  IMAD.MOV.U32 R192, RZ, RZ, R198 ;  /* 0x000000ffffc07224 */ /* 0x000fc400078e00c6 */
[----:B------:R-:W-:Y:S02]  /*23410*/  IMAD.MOV.U32 R193, RZ, RZ, R205 ;  /* 0x000000ffffc17224 */ /* 0x000fe400078e00cd */
[----:B-1----:R-:W4:Y:S04]  /*23420*/  LDL.LU R205, [R1+0x624] ;  /* 0x0006240001cd7983 */ /* 0x002f280000300800 */
        /* <DEDUP_REMOVED lines=8> */
[----:B------:R-:W4:Y:S04]  /*234b0*/  LDL.LU R198, [R1+0x628] ;  /* 0x0006280001c67983 */ /* 0x000f280000300800 */
[----:B---3--:R-:W3:Y:S01]  /*234c0*/  LDL.LU R211, [R1+0x61c] ;  /* 0x00061c0001d37983 */ /* 0x008ee20000300800 */
[----:B-----5:R-:W-:-:S05]  /*234d0*/  IADD3 R196, P0, R196, R206, RZ ;  /* 0x000000cec4c47210 */ /* 0x020fca0007f1e0ff */
[----:B------:R-:W-:Y:S04]  /*234e0*/  STL [R1+0x640], R196 ;  /* 0x000640c401007387 */ /* 0x000fe80000100800 */
[----:B------:R5:W-:Y:S04]  /*234f0*/  STL [R1+0x644], R213 ;  /* 0x000644d501007387 */ /* 0x000be80000100800 */
[----:B------:R-:W3:Y:S01]  /*23500*/  LDL.LU R199, [R1+0x620] ;  /* 0x0006200001c77983 */ /* 0x000ee20000300800 */
[----:B------:R-:W-:Y:S02]  /*23510*/  IMAD.X R210, R210, 0x1, R2, P0 ;  /* 0x00000001d2d27824 */ /* 0x000fe400000e0602 */
[----:B-1----:R-:W-:-:S02]  /*23520*/  IMAD.MOV.U32 R192, RZ, RZ, R197 ;  /* 0x000000ffffc07224 */ /* 0x002fc400078e00c5 */
[----:B------:R-:W-:Y:S02]  /*23530*/  IMAD.MOV.U32 R193, RZ, RZ, R213 ;  /* 0x000000ffffc17224 */ /* 0x000fe400078e00d5 */
[----:B-----5:R-:W5:Y:S04]  /*23540*/  LDL.LU R213, [R1+0x614] ;  /* 0x0006140001d57983 */ /* 0x020f680000300800 */
        /* <DEDUP_REMOVED lines=9> */
[----:B-1----:R-:W5:Y:S01]  /*235e0*/  LDL.LU R210, [R1+0x534] ;  /* 0x0005340001d27983 */ /* 0x002f620000300800 */
        /* <DEDUP_REMOVED lines=12> */
[----:B------:R-:W-:-:S05]  /*236b0*/  IADD3 R198, P1, R198, R206, RZ ;  /* 0x000000cec6c67210 */ /* 0x000fca0007f3e0ff */
[----:B------:R-:W-:Y:S01]  /*236c0*/  STL [R1+0x628], R198 ;  /* 0x000628c601007387 */ /* 0x000fe20000100800 */
[----:B------:R-:W-:-:S03]  /*236d0*/  IMAD.X R205, R205, 0x1, R2, P1 ;  /* 0x00000001cdcd7824 */ /* 0x000fc600008e0602 */
[----:B------:R1:W-:Y:S04]  /*236e0*/  STL [R1+0x62c], R204 ;  /* 0x00062ccc01007387 */ /* 0x0003e80000100800 */
[----:B------:R-:W4:Y:S04]  /*236f0*/  LDL.LU R194, [R1+0x544] ;  /* 0x0005440001c27983 */ /* 0x000f280000300800 */
[----:B-1----:R-:W4:Y:S01]  /*23700*/  LDL.LU R204, [R1+0x550] ;  /* 0x0005500001cc7983 */ /* 0x002f220000300800 */
[----:B---3--:R-:W-:-:S05]  /*23710*/  IADD3 R199, P0, R199, R206, RZ ;  /* 0x000000cec7c77210 */ /* 0x008fca0007f1e0ff */
        /* <DEDUP_REMOVED lines=8> */
[----:B--2---:R-:W-:Y:S01]  /*237a0*/  IADD3 R197, P1, R197, R206, RZ ;  /* 0x000000cec5c57210 */ /* 0x004fe20007f3e0ff */
[----:B-1----:R-:W-:-:S04]  /*237b0*/  IMAD.MOV.U32 R193, RZ, RZ, R211 ;  /* 0x000000ffffc17224 */ /* 0x002fc800078e00d3 */
[----:B------:R-:W-:Y:S01]  /*237c0*/  STL [R1+0x618], R197 ;  /* 0x000618c501007387 */ /* 0x000fe20000100800 */
[----:B-----5:R-:W-:-:S03]  /*237d0*/  IMAD.X R213, R213, 0x1, R2, P1 ;  /* 0x00000001d5d57824 */ /* 0x020fc600008e0602 */
[----:B------:R1:W-:Y:S01]  /*237e0*/  STL [R1+0x61c], R211 ;  /* 0x00061cd301007387 */ /* 0x0003e20000100800 */
[----:B------:R-:W-:-:S03]  /*237f0*/  IMAD.MOV.U32 R192, RZ, RZ, R199 ;  /* 0x000000ffffc07224 */ /* 0x000fc600078e00c7 */
[----:B------:R-:W2:Y:S04]  /*23800*/  LDL.LU R198, [R1+0x564] ;  /* 0x0005640001c67983 */ /* 0x000ea80000300800 */
[----:B------:R5:W-:Y:S04]  /*23810*/  LDGSTS.E [R3+0x8400], [R192.64], P2 ;  /* 0x08400000c0037fae */ /* 0x000be80009121844 */
[----:B-1----:R-:W2:Y:S01]  /*23820*/  LDL.LU R211, [R1+0x570] ;  /* 0x0005700001d37983 */ /* 0x002ea20000300800 */
[----:B----4-:R-:W-:-:S05]  /*23830*/  IADD3 R196, P0, R196, R206, RZ ;  /* 0x000000cec4c47210 */ /* 0x010fca0007f1e0ff */
[----:B------:R-:W-:Y:S04]  /*23840*/  STL [R1+0x610], R196 ;  /* 0x000610c401007387 */ /* 0x000fe80000100800 */
[----:B------:R-:W-:Y:S04]  /*23850*/  STL [R1+0x614], R213 ;  /* 0x000614d501007387 */ /* 0x000fe80000100800 */
[----:B------:R-:W4:Y:S01]  /*23860*/  LDL.LU R199, [R1+0x574] ;  /* 0x0005740001c77983 */ /* 0x000f220000300800 */
[----:B------:R-:W-:Y:S02]  /*23870*/  IMAD.X R210, R210, 0x1, R2, P0 ;  /* 0x00000001d2d27824 */ /* 0x000fe400000e0602 */
[----:B-----5:R-:W-:Y:S01]  /*23880*/  IMAD.MOV.U32 R192, RZ, RZ, R197 ;  /* 0x000000ffffc07224 */ /* 0x020fe200078e00c5 */
[----:B------:R-:W5:Y:S01]  /*23890*/  LDL.LU R214, [R1+0x580] ;  /* 0x0005800001d67983 */ /* 0x000f620000300800 */
[----:B------:R-:W-:-:S05]  /*238a0*/  IMAD.MOV.U32 R193, RZ, RZ, R213 ;  /* 0x000000ffffc17224 */ /* 0x000fca00078e00d5 */
        /* <DEDUP_REMOVED lines=8> */
[----:B------:R-:W5:Y:S04]  /*23930*/  LDL.LU R197, [R1+0x584] ;  /* 0x0005840001c57983 */ /* 0x000f680000300800 */
[----:B-1----:R-:W5:Y:S01]  /*23940*/  LDL.LU R210, [R1+0x590] ;  /* 0x0005900001d27983 */ /* 0x002f620000300800 */
[----:B---3--:R-:W-:-:S05]  /*23950*/  IADD3 R195, P0, R195, R206, RZ ;  /* 0x000000cec3c37210 */ /* 0x008fca0007f1e0ff */
[----:B------:R-:W-:Y:S04]  /*23960*/  STL [R1+0x554], R195 ;  /* 0x000554c301007387 */ /* 0x000fe80000100800 */
[----:B------:R-:W-:Y:S04]  /*23970*/  STL [R1+0x540], R212 ;  /* 0x000540d401007387 */ /* 0x000fe80000100800 */
[----:B------:R-:W3:Y:S01]  /*23980*/  LDL.LU R196, [R1+0x594] ;  /* 0x0005940001c47983 */ /* 0x000ee20000300800 */
[----:B------:R-:W-:Y:S02]  /*23990*/  IMAD.X R204, R204, 0x1, R2, P0 ;  /* 0x00000001cccc7824 */ /* 0x000fe400000e0602 */
[----:B------:R-:W-:Y:S01]  /*239a0*/  IMAD.MOV.U32 R192, RZ, RZ, R194 ;  /* 0x000000ffffc07224 */ /* 0x000fe200078e00c2 */
[----:B------:R-:W3:Y:S01]  /*239b0*/  LDL.LU R213, [R1+0x5a0] ;  /* 0x0005a00001d57983 */ /* 0x000ee20000300800 */
[----:B------:R-:W-:-:S05]  /*239c0*/  IMAD.MOV.U32 R193, RZ, RZ, R212 ;  /* 0x000000ffffc17224 */ /* 0x000fca00078e00d4 */
        /* <DEDUP_REMOVED lines=26> */
[----:B------:R-:W4:Y:S04]  /*23b70*/  LDL.LU R198, [R1+0x5c4] ;  /* 0x0005c40001c67983 */ /* 0x000f280000300800 */
[----:B------:R-:W4:Y:S01]  /*23b80*/  LDL.LU R212, [R1+0x5d0] ;  /* 0x0005d00001d47983 */ /* 0x000f220000300800 */
[----:B---3--:R-:W-:-:S05]  /*23b90*/  IADD3 R196, P0, R196, R206, RZ ;  /* 0x000000cec4c47210 */ /* 0x008fca0007f1e0ff */
[----:B------:R-:W-:Y:S04]  /*23ba0*/  STL [R1+0x594], R196 ;  /* 0x000594c401007387 */ /* 0x000fe80000100800 */
[----:B------:R-:W-:Y:S01]  /*23bb0*/  STL [R1+0x580], R214 ;  /* 0x000580d601007387 */ /* 0x000fe20000100800 */
[----:B-1----:R-:W-:-:S03]  /*23bc0*/  IMAD.MOV.U32 R192, RZ, RZ, R197 ;  /* 0x000000ffffc07224 */ /* 0x002fc600078e00c5 */
[----:B------:R-:W3:Y:S04]  /*23bd0*/  LDL.LU R199, [R1+0x5d4] ;  /* 0x0005d40001c77983 */ /* 0x000ee80000300800 */
[----:B-----5:R-:W5:Y:S04]  /*23be0*/  LDL.LU R211, [R1+0x5e0] ;  /* 0x0005e00001d37983 */ /* 0x020f680000300800 */
[----:B------:R-:W5:Y:S01]  /*23bf0*/  LDL.LU R197, [R1+0x5e4] ;  /* 0x0005e40001c57983 */ /* 0x000f620000300800 */
[----:B------:R-:W-:Y:S02]  /*23c00*/  IMAD.MOV.U32 R193, RZ, RZ, R214 ;  /* 0x000000ffffc17224 */ /* 0x000fe400078e00d6 */
[----:B------:R-:W-:-:S03]  /*23c10*/  IMAD.X R210, R210, 0x1, R2, P0 ;  /* 0x00000001d2d27824 */ /* 0x000fc600000e0602 */
[----:B------:R1:W-:Y:S01]  /*23c20*/  LDGSTS.E [R3+0xbc00], [R192.64], P2 ;  /* 0x0bc00000c0037fae */ /* 0x0003e20009121844 */
[----:B--2---:R-:W-:Y:S01]  /*23c30*/  IADD3 R194, P1, R194, R206, RZ ;  /* 0x000000cec2c27210 */ /* 0x004fe20007f3e0ff */
[----:B-1----:R-:W-:-:S04]  /*23c40*/  IMAD.MOV.U32 R193, RZ, RZ, R210 ;  /* 0x000000ffffc17224 */ /* 0x002fc800078e00d2 */
[----:B------:R-:W-:Y:S01]  /*23c50*/  IMAD.X R213, R213, 0x1, R2, P1 ;  /* 0x00000001d5d57824 */ /* 0x000fe200008e0602 */
[----:B------:R-:W-:Y:S01]  /*23c60*/  STL [R1+0x5a4], R194 ;  /* 0x0005a4c201007387 */ /* 0x000fe20000100800 */
[----:B------:R-:W-:-:S03]  /*23c70*/  IMAD.MOV.U32 R192, RZ, RZ, R196 ;  /* 0x000000ffffc07224 */ /* 0x000fc600078e00c4 */
[----:B------:R1:W-:Y:S04]  /*23c80*/  STL [R1+0x590], R210 ;  /* 0x000590d201007387 */ /* 0x0003e80000100800 */
[----:B------:R2:W-:Y:S04]  /*23c90*/  LDGSTS.E [R3+0xc400], [R192.64], P2 ;  /* 0x0c400000c0037fae */ /* 0x0005e80009121844 */
[----:B-1----:R-:W5:Y:S01]  /*23ca0*/  LDL.LU R210, [R1+0x5f0] ;  /* 0x0005f00001d27983 */ /* 0x002f620000300800 */
[----:B--2---:R-:W-:Y:S01]  /*23cb0*/  IMAD.MOV.U32 R192, RZ, RZ, R194 ;  /* 0x000000ffffc07224 */ /* 0x004fe200078e00c2 */
[----:B----4-:R-:W-:-:S05]  /*23cc0*/  IADD3 R195, P0, R195, R206, RZ ;  /* 0x000000cec3c37210 */ /* 0x010fca0007f1e0ff */
[----:B------:R1:W-:Y:S04]  /*23cd0*/  STL [R1+0x5b4], R195 ;  /* 0x0005b4c301007387 */ /* 0x0003e80000100800 */
[----:B------:R-:W-:Y:S04]  /*23ce0*/  STL [R1+0x5a0], R213 ;  /* 0x0005a0d501007387 */ /* 0x000fe80000100800 */
[----:B------:R-:W2:Y:S04]  /*23cf0*/  LDL.LU R196, [R1+0x5f4] ;  /* 0x0005f40001c47983 */ /* 0x000ea80000300800 */
[----:B------:R-:W4:Y:S01]  /*23d00*/  LDL.LU R194, [R1+0x604] ;  /* 0x0006040001c27983 */ /* 0x000f220000300800 */
[----:B------:R-:W-:-:S02]  /*23d10*/  IMAD.MOV.U32 R193, RZ, RZ, R213 ;  /* 0x000000ffffc17224 */ /* 0x000fc400078e00d5 */
[----:B------:R-:W-:-:S03]  /*23d20*/  IMAD.X R204, R204, 0x1, R2, P0 ;  /* 0x00000001cccc7824 */ /* 0x000fc600000e0602 */
[----:B------:R1:W-:Y:S02]  /*23d30*/  LDGSTS.E [R3+0xcc00], [R192.64], P2 ;  /* 0x0cc00000c0037fae */ /* 0x0003e40009121844 */
[----:B-1----:R-:W-:Y:S02]  /*23d40*/  IMAD.MOV.U32 R192, RZ, RZ, R195 ;  /* 0x000000ffffc07224 */ /* 0x002fe400078e00c3 */
[----:B------:R-:W-:-:S05]  /*23d50*/  IMAD.MOV.U32 R193, RZ, RZ, R204 ;  /* 0x000000ffffc17224 */ /* 0x000fca00078e00cc */
[----:B------:R1:W-:Y:S01]  /*23d60*/  LDGSTS.E [R3+0xd400], [R192.64], P2 ;  /* 0x0d400000c0037fae */ /* 0x0003e20009121844 */
[----:B------:R-:W-:-:S05]  /*23d70*/  IADD3 R198, P1, R198, R206, RZ ;  /* 0x000000cec6c67210 */ /* 0x000fca0007f3e0ff */
[----:B------:R-:W-:Y:S01]  /*23d80*/  IMAD.X R205, R205, 0x1, R2, P1 ;  /* 0x00000001cdcd7824 */ /* 0x000fe200008e0602 */
[----:B------:R-:W-:Y:S04]  /*23d90*/  STL [R1+0x5c4], R198 ;  /* 0x0005c4c601007387 */ /* 0x000fe80000100800 */
[----:B------:R3:W-:Y:S01]  /*23da0*/  STL [R1+0x5b0], R204 ;  /* 0x0005b0cc01007387 */ /* 0x0007e20000100800 */
[----:B-1----:R-:W-:-:S03]  /*23db0*/  IMAD.MOV.U32 R193, RZ, RZ, R205 ;  /* 0x000000ffffc17224 */ /* 0x002fc600078e00cd */
[----:B------:R-:W4:Y:S01]  /*23dc0*/  LDL.LU R195, [R1+0x600] ;  /* 0x0006000001c37983 */ /* 0x000f220000300800 */
[----:B---3--:R-:W-:-:S05]  /*23dd0*/  IADD3 R199, P0, R199, R206, RZ ;  /* 0x000000cec7c77210 */ /* 0x008fca0007f1e0ff */
[----:B------:R-:W-:Y:S01]  /*23de0*/  STL [R1+0x5d4], R199 ;  /* 0x0005d4c701007387 */ /* 0x000fe20000100800 */
[----:B------:R-:W-:Y:S01]  /*23df0*/  IMAD.X R212, R212, 0x1, R2, P0 ;  /* 0x00000001d4d47824 */ /* 0x000fe200000e0602 */
[----:B-----5:R-:W-:Y:S02]  /*23e00*/  IADD3 R197, P1, R197, R206, RZ ;  /* 0x000000cec5c57210 */ /* 0x020fe40007f3e0ff */
[----:B------:R1:W-:Y:S01]  /*23e10*/  STL [R1+0x5c0], R205 ;  /* 0x0005c0cd01007387 */ /* 0x0003e20000100800 */
[----:B------:R-:W-:-:S03]  /*23e20*/  IMAD.MOV.U32 R192, RZ, RZ, R198 ;  /* 0x000000ffffc07224 */ /* 0x000fc600078e00c6 */
[----:B------:R-:W3:Y:S01]  /*23e30*/  LDL.LU R204, [R1+0x464] ;  /* 0x0004640001cc7983 */ /* 0x000ee20000300800 */
[----:B------:R-:W-:-:S03]  /*23e40*/  IMAD.X R211, R211, 0x1, R2, P1 ;  /* 0x00000001d3d37824 */ /* 0x000fc600008e0602 */
[----:B------:R5:W-:Y:S04]  /*23e50*/  LDGSTS.E [R3+0xdc00], [R192.64], P2 ;  /* 0x0dc00000c0037fae */ /* 0x000be80009121844 */
[----:B-1----:R-:W3:Y:S04]  /*23e60*/  LDL.LU R205, [R1+0x460] ;  /* 0x0004600001cd7983 */ /* 0x002ee80000300800 */
[----:B------:R1:W-:Y:S04]  /*23e70*/  STL [R1+0x5e4], R197 ;  /* 0x0005e4c501007387 */ /* 0x0003e80000100800 */
[----:B------:R-:W-:Y:S04]  /*23e80*/  STL [R1+0x5d0], R212 ;  /* 0x0005d0d401007387 */ /* 0x000fe80000100800 */
[----:B------:R-:W3:Y:S01]  /*23e90*/  LDL.LU R198, [R1+0x484] ;  /* 0x0004840001c67983 */ /* 0x000ee20000300800 */
[----:B-----5:R-:W-:-:S02]  /*23ea0*/  IMAD.MOV.U32 R192, RZ, RZ, R199 ;  /* 0x000000ffffc07224 */ /* 0x020fc400078e00c7 */
[----:B------:R-:W-:Y:S01]  /*23eb0*/  IMAD.MOV.U32 R193, RZ, RZ, R212 ;  /* 0x000000ffffc17224 */ /* 0x000fe200078e00d4 */
[----:B------:R-:W4:Y:S04]  /*23ec0*/  LDL.LU R199, [R1+0x480] ;  /* 0x0004800001c77983 */ /* 0x000f280000300800 */
[----:B------:R1:W-:Y:S02]  /*23ed0*/  LDGSTS.E [R3+0xe400], [R192.64], P2 ;  /* 0x0e400000c0037fae */ /* 0x0003e40009121844 */
[----:B-1----:R-:W-:Y:S02]  /*23ee0*/  IMAD.MOV.U32 R192, RZ, RZ, R197 ;  /* 0x000000ffffc07224 */ /* 0x002fe400078e00c5 */
[----:B------:R-:W-:-:S05]  /*23ef0*/  IMAD.MOV.U32 R193, RZ, RZ, R211 ;  /* 0x000000ffffc17224 */ /* 0x000fca00078e00d3 */
[----:B------:R1:W-:Y:S01]  /*23f00*/  LDGSTS.E [R3+0xec00], [R192.64], P2 ;  /* 0x0ec00000c0037fae */ /* 0x0003e20009121844 */
[-C--:B--2---:R-:W-:Y:S02]  /*23f10*/  IADD3 R196, P0, R196, R206.reuse, RZ ;  /* 0x000000cec4c47210 */ /* 0x084fe40007f1e0ff */
[----:B----4-:R-:W-:-:S03]  /*23f20*/  IADD3 R194, P1, R194, R206, RZ ;  /* 0x000000cec2c27210 */ /* 0x010fc60007f3e0ff */
[----:B------:R-:W-:Y:S01]  /*23f30*/  IMAD.X R210, R210, 0x1, R2, P0 ;  /* 0x00000001d2d27824 */ /* 0x000fe200000e0602 */
[----:B------:R2:W-:Y:S04]  /*23f40*/  STL [R1+0x5f4], R196 ;  /* 0x0005f4c401007387 */ /* 0x0005e80000100800 */
[----:B------:R4:W-:Y:S04]  /*23f50*/  STL [R1+0x5e0], R211 ;  /* 0x0005e0d301007387 */ /* 0x0009e80000100800 */
[----:B------:R-:W5:Y:S04]  /*23f60*/  LDL.LU R214, [R1+0x4a0] ;  /* 0x0004a00001d67983 */ /* 0x000f680000300800 */
[----:B------:R-:W-:Y:S04]  /*23f70*/  STL [R1+0x604], R194 ;  /* 0x000604c201007387 */ /* 0x000fe80000100800 */
[----:B------:R2:W-:Y:S01]  /*23f80*/  STL [R1+0x5f0], R210 ;  /* 0x0005f0d201007387 */ /* 0x0005e20000100800 */
[----:B-1----:R-:W-:-:S03]  /*23f90*/  IMAD.MOV.U32 R192, RZ, RZ, R196 ;  /* 0x000000ffffc07224 */ /* 0x002fc600078e00c4 */
[----:B------:R-:W5:Y:S04]  /*23fa0*/  LDL.LU R213, [R1+0x4a4] ;  /* 0x0004a40001d57983 */ /* 0x000f680000300800 */
[----:B------:R-:W5:Y:S04]  /*23fb0*/  LDL.LU R197, [R1+0x4bc] ;  /* 0x0004bc0001c57983 */ /* 0x000f680000300800 */
[----:B--2---:R-:W2:Y:S01]  /*23fc0*/  LDL.LU R196, [R1+0x4c0] ;  /* 0x0004c00001c47983 */ /* 0x004ea20000300800 */
[----:B------:R-:W-:Y:S01]  /*23fd0*/  SHF.R.S32.HI R238, RZ, 0x6, R239 ;  /* 0x00000006ffee7819 */ /* 0x000fe200000114ef */
[----:B------:R-:W-:-:S02]  /*23fe0*/  IMAD.MOV.U32 R193, RZ, RZ, R210 ;  /* 0x000000ffffc17224 */ /* 0x000fc400078e00d2 */
[----:B------:R-:W-:Y:S01]  /*23ff0*/  IMAD.SHL.U32 R239, R209, 0x4, RZ ;  /* 0x00000004d1ef7824 */ /* 0x000fe200078e00ff */
[----:B------:R-:W-:Y:S02]  /*24000*/  SGXT R238, R238, 0x1 ;  /* 0x00000001eeee781a */ /* 0x000fe40000000200 */
[----:B------:R1:W-:Y:S02]  /*24010*/  LDGSTS.E [R3+0xf400], [R192.64], P2 ;  /* 0x0f400000c0037fae */ /* 0x0003e40009121844 */
[----:B------:R-:W-:-:S04]  /*24020*/  LOP3.LUT R209, R239, 0x110, R238, 0x78, !PT ;  /* 0x00000110efd17812 */ /* 0x000fc800078e78ee */
[----:B------:R-:W-:-:S05]  /*24030*/  LOP3.LUT R209, R209, 0x60, RZ, 0x3c, !PT ;  /* 0x00000060d1d17812 */ /* 0x000fca00078e3cff */
[----:B-1----:R-:W-:Y:S02]  /*24040*/  IMAD R192, R208, 0x10000, R209 ;  /* 0x00010000d0c07824 */ /* 0x002fe400078e02d1 */
[----:B------:R-:W-:-:S05]  /*24050*/  IMAD.X R195, R195, 0x1, R2, P1 ;  /* 0x00000001c3c37824 */ /* 0x000fca00008e0602 */
[----:B------:R1:W-:Y:S01]  /*24060*/  LDGSTS.E [R3+0xfc00], [R194.64], P2 ;  /* 0x0fc00000c2037fae */ /* 0x0003e20009121844 */
[----:B---3--:R-:W-:-:S05]  /*24070*/  IADD3 R204, P0, R204, R206, RZ ;  /* 0x000000cecccc7210 */ /* 0x008fca0007f1e0ff */
[----:B------:R-:W-:Y:S01]  /*24080*/  STL [R1+0x464], R204 ;  /* 0x000464cc01007387 */ /* 0x000fe20000100800 */
[----:B------:R-:W-:-:S03]  /*24090*/  IMAD.X R205, R205, 0x1, R2, P0 ;  /* 0x00000001cdcd7824 */ /* 0x000fc600000e0602 */
[----:B------:R3:W-:Y:S04]  /*240a0*/  STL [R1+0x600], R195 ;  /* 0x000600c301007387 */ /* 0x0007e80000100800 */
[----:B------:R-:W2:Y:S04]  /*240b0*/  LDL.LU R212, [R1+0x4c4] ;  /* 0x0004c40001d47983 */ /* 0x000ea80000300800 */
[----:B------:R-:W2:Y:S01]  /*240c0*/  LDL.LU R193, [R1+0x4c8] ;  /* 0x0004c80001c17983 */ /* 0x000ea20000300800 */
[----:B------:R-:W-:-:S05]  /*240d0*/  IADD3 R198, P1, R198, R206, RZ ;  /* 0x000000cec6c67210 */ /* 0x000fca0007f3e0ff */
[----:B------:R-:W-:Y:S04]  /*240e0*/  STL [R1+0x484], R198 ;  /* 0x000484c601007387 */ /* 0x000fe80000100800 */
[----:B------:R1:W-:Y:S04]  /*240f0*/  STL [R1+0x460], R205 ;  /* 0x000460cd01007387 */ /* 0x0003e80000100800 */
[----:B----4-:R-:W4:Y:S04]  /*24100*/  LDL.LU R211, [R1+0x4cc] ;  /* 0x0004cc0001d37983 */ /* 0x010f280000300800 */
[----:B------:R-:W4:Y:S04]  /*24110*/  LDL.LU R210, [R1+0x4d0] ;  /* 0x0004d00001d27983 */ /* 0x000f280000300800 */
[----:B------:R-:W4:Y:S04]  /*24120*/  LDL.LU R209, [R1+0x4d4] ;  /* 0x0004d40001d17983 */ /* 0x000f280000300800 */
[----:B------:R-:W4:Y:S01]  /*24130*/  LDL.LU R208, [R1+0x4d8] ;  /* 0x0004d80001d07983 */ /* 0x000f220000300800 */
[----:B------:R-:W-:-:S02]  /*24140*/  IMAD.X R199, R199, 0x1, R2, P1 ;  /* 0x00000001c7c77824 */ /* 0x000fc400008e0602 */
[----:B-1----:R-:W-:Y:S02]  /*24150*/  IMAD.MOV.U32 R194, RZ, RZ, R204 ;  /* 0x000000ffffc27224 */ /* 0x002fe400078e00cc */
[----:B---3--:R-:W-:Y:S02]  /*24160*/  IMAD.MOV.U32 R195, RZ, RZ, R205 ;  /* 0x000000ffffc37224 */ /* 0x008fe400078e00cd */
[----:B------:R-:W3:Y:S04]  /*24170*/  LDL.LU R205, [R1+0x4dc] ;  /* 0x0004dc0001cd7983 */ /* 0x000ee80000300800 */
[----:B------:R1:W-:Y:S02]  /*24180*/  LDGSTS.E [R192+0x600], [R194.64], P2 ;  /* 0x00600000c2c07fae */ /* 0x0003e40009121844 */
[----:B-1----:R-:W-:-:S02]  /*24190*/  IMAD.MOV.U32 R195, RZ, RZ, R199 ;  /* 0x000000ffffc37224 */ /* 0x002fc400078e00c7 */
[----:B------:R-:W-:-:S05]  /*241a0*/  IMAD.MOV.U32 R194, RZ, RZ, R198 ;  /* 0x000000ffffc27224 */ /* 0x000fca00078e00c6 */
[----:B------:R1:W-:Y:S01]  /*241b0*/  LDGSTS.E [R192+0xe00], [R194.64], P2 ;  /* 0x00e00000c2c07fae */ /* 0x0003e20009121844 */
[----:B-----5:R-:W-:-:S05]  /*241c0*/  IADD3 R213, P0, R213, R206, RZ ;  /* 0x000000ced5d57210 */ /* 0x020fca0007f1e0ff */
[----:B------:R-:W-:Y:S01]  /*241d0*/  STL [R1+0x4a4], R213 ;  /* 0x0004a4d501007387 */ /* 0x000fe20000100800 */
[----:B------:R-:W-:Y:S01]  /*241e0*/  IMAD.X R214, R214, 0x1, R2, P0 ;  /* 0x00000001d6d67824 */ /* 0x000fe200000e0602 */
[----:B--2---:R-:W-:Y:S02]  /*241f0*/  IADD3 R196, P1, R196, R206, RZ ;  /* 0x000000cec4c47210 */ /* 0x004fe40007f3e0ff */
[----:B------:R2:W-:Y:S04]  /*24200*/  STL [R1+0x480], R199 ;  /* 0x000480c701007387 */ /* 0x0005e80000100800 */
[----:B------:R-:W5:Y:S04]  /*24210*/  LDL.LU R204, [R1+0x4e0] ;  /* 0x0004e00001cc7983 */ /* 0x000f680000300800 */
[----:B--2---:R-:W2:Y:S04]  /*24220*/  LDL.LU R199, [R1+0x4e4] ;  /* 0x0004e40001c77983 */ /* 0x004ea80000300800 */
[----:B------:R-:W-:Y:S04]  /*24230*/  STL [R1+0x4c0], R196 ;  /* 0x0004c0c401007387 */ /* 0x000fe80000100800 */
[----:B------:R-:W-:Y:S04]  /*24240*/  STL [R1+0x4a0], R214 ;  /* 0x0004a0d601007387 */ /* 0x000fe80000100800 */
[----:B------:R-:W2:Y:S01]  /*24250*/  LDL.LU R198, [R1+0x4e8] ;  /* 0x0004e80001c67983 */ /* 0x000ea20000300800 */
[----:B-1----:R-:W-:-:S02]  /*24260*/  IMAD.MOV.U32 R194, RZ, RZ, R213 ;  /* 0x000000ffffc27224 */ /* 0x002fc400078e00d5 */
[----:B------:R-:W-:Y:S02]  /*24270*/  IMAD.MOV.U32 R195, RZ, RZ, R214 ;  /* 0x000000ffffc37224 */ /* 0x000fe400078e00d6 */
        /* <DEDUP_REMOVED lines=9> */
[----:B----4-:R-:W-:-:S03]  /*24310*/  IADD3 R210, P1, R210, R206, RZ ;  /* 0x000000ced2d27210 */ /* 0x010fc60007f3e0ff */
[----:B-1----:R-:W4:Y:S04]  /*24320*/  LDL.LU R197, [R1+0x4ec] ;  /* 0x0004ec0001c57983 */ /* 0x002f280000300800 */
[----:B------:R-:W-:Y:S01]  /*24330*/  STL [R1+0x4d0], R210 ;  /* 0x0004d0d201007387 */ /* 0x000fe20000100800 */
[----:B------:R-:W-:Y:S01]  /*24340*/  IMAD.X R211, R211, 0x1, R2, P1 ;  /* 0x00000001d3d37824 */ /* 0x000fe200008e0602 */
[----:B------:R-:W-:Y:S02]  /*24350*/  IADD3 R208, P0, R208, R206, RZ ;  /* 0x000000ced0d07210 */ /* 0x000fe40007f1e0ff */
[----:B------:R-:W-:Y:S01]  /*24360*/  STL [R1+0x4c4], R212 ;  /* 0x0004c4d401007387 */ /* 0x000fe20000100800 */
[----:B------:R-:W-:-:S03]  /*24370*/  IMAD.MOV.U32 R194, RZ, RZ, R193 ;  /* 0x000000ffffc27224 */ /* 0x000fc600078e00c1 */
[----:B------:R-:W4:Y:S04]  /*24380*/  LDL.LU R196, [R1+0x4f0] ;  /* 0x0004f00001c47983 */ /* 0x000f280000300800 */
[----:B------:R-:W4:Y:S04]  /*24390*/  LDL.LU R193, [R1+0x4f4] ;  /* 0x0004f40001c17983 */ /* 0x000f280000300800 */
[----:B------:R-:W-:Y:S01]  /*243a0*/  STL [R1+0x4d8], R208 ;  /* 0x0004d8d001007387 */ /* 0x000fe20000100800 */
[----:B------:R-:W-:-:S03]  /*243b0*/  IMAD.MOV.U32 R195, RZ, RZ, R212 ;  /* 0x000000ffffc37224 */ /* 0x000fc600078e00d4 */
        /* <DEDUP_REMOVED lines=11> */
[----:B-----5:R-:W-:-:S05]  /*24470*/  IADD3 R204, P1, R204, R206, RZ ;  /* 0x000000cecccc7210 */ /* 0x020fca0007f3e0ff */
[----:B------:R-:W-:Y:S01]  /*24480*/  STL [R1+0x4e0], R204 ;  /* 0x0004e0cc01007387 */ /* 0x000fe20000100800 */
[----:B---3--:R-:W-:-:S03]  /*24490*/  IMAD.X R205, R205, 0x1, R2, P1 ;  /* 0x00000001cdcd7824 */ /* 0x008fc600008e0602 */
[----:B------:R3:W-:Y:S04]  /*244a0*/  STL [R1+0x4d4], R209 ;  /* 0x0004d4d101007387 */ /* 0x0007e80000100800 */
[----:B------:R-:W5:Y:S01]  /*244b0*/  LDL.LU R210, [R1+0x500] ;  /* 0x0005000001d27983 */ /* 0x000f620000300800 */
[----:B--2---:R-:W-:-:S03]  /*244c0*/  IADD3 R198, P0, R198, R206, RZ ;  /* 0x000000cec6c67210 */ /* 0x004fc60007f1e0ff */
[----:B---3--:R-:W2:Y:S04]  /*244d0*/  LDL.LU R209, [R1+0x504] ;  /* 0x0005040001d17983 */ /* 0x008ea80000300800 */
[----:B------:R-:W-:Y:S04]  /*244e0*/  STL [R1+0x4e8], R198 ;  /* 0x0004e8c601007387 */ /* 0x000fe80000100800 */
[----:B------:R3:W-:Y:S04]  /*244f0*/  STL [R1+0x4dc], R205 ;  /* 0x0004dccd01007387 */ /* 0x0007e80000100800 */
[----:B------:R-:W2:Y:S01]  /*24500*/  LDL.LU R208, [R1+0x508] ;  /* 0x0005080001d07983 */ /* 0x000ea20000300800 */
[----:B------:R-:W-:-:S03]  /*24510*/  IMAD.X R199, R199, 0x1, R2, P0 ;  /* 0x00000001c7c77824 */ /* 0x000fc600000e0602 */
[----:B------:R-:W2:Y:S01]  /*24520*/  LDL.LU R213, [R1+0x50c] ;  /* 0x00050c0001d57983 */ /* 0x000ea20000300800 */
[----:B-1----:R-:W-:Y:S02]  /*24530*/  IMAD.MOV.U32 R195, RZ, RZ, R205 ;  /* 0x000000ffffc37224 */ /* 0x002fe400078e00cd */
        /* <DEDUP_REMOVED lines=9> */
[----:B---3--:R-:W3:Y:S01]  /*245d0*/  LDL.LU R205, [R1+0x510] ;  /* 0x0005100001cd7983 */ /* 0x008ee20000300800 */
[----:B------:R-:W-:-:S03]  /*245e0*/  IADD3 R3, P0, R3, R206, RZ ;  /* 0x000000ce03037210 */ /* 0x000fc60007f1e0ff */
[----:B------:R-:W3:Y:S04]  /*245f0*/  LDL.LU R212, [R1+0x514] ;  /* 0x0005140001d47983 */ /* 0x000ee80000300800 */
[----:B------:R-:W-:Y:S04]  /*24600*/  STL [R1+0x4f8], R3 ;  /* 0x0004f80301007387 */ /* 0x000fe80000100800 */
[----:B------:R4:W-:Y:S04]  /*24610*/  STL [R1+0x4ec], R197 ;  /* 0x0004ecc501007387 */ /* 0x0009e80000100800 */
[----:B------:R-:W3:Y:S01]  /*24620*/  LDL.LU R204, [R1+0x518] ;  /* 0x0005180001cc7983 */ /* 0x000ee20000300800 */
[----:B------:R-:W-:-:S02]  /*24630*/  IMAD.X R193, R193, 0x1, R2, P0 ;  /* 0x00000001c1c17824 */ /* 0x000fc400000e0602 */
[----:B-1----:R-:W-:Y:S01]  /*24640*/  IMAD.MOV.U32 R194, RZ, RZ, R196 ;  /* 0x000000ffffc27224 */ /* 0x002fe200078e00c4 */
[----:B----4-:R-:W3:Y:S01]  /*24650*/  LDL.LU R199, [R1+0x51c] ;  /* 0x00051c0001c77983 */ /* 0x010ee20000300800 */
[----:B------:R-:W-:-:S03]  /*24660*/  IMAD.MOV.U32 R195, RZ, RZ, R197 ;  /* 0x000000ffffc37224 */ /* 0x000fc600078e00c5 */
[----:B------:R-:W3:Y:S04]  /*24670*/  LDL.LU R198, [R1+0x520] ;  /* 0x0005200001c67983 */ /* 0x000ee80000300800 */
[----:B------:R-:W3:Y:S04]  /*24680*/  LDL.LU R197, [R1+0x524] ;  /* 0x0005240001c57983 */ /* 0x000ee80000300800 */
[----:B------:R1:W-:Y:S02]  /*24690*/  LDGSTS.E [R192+0x4e00], [R194.64], P2 ;  /* 0x04e00000c2c07fae */ /* 0x0003e40009121844 */
[----:B-1----:R-:W-:-:S02]  /*246a0*/  IMAD.MOV.U32 R195, RZ, RZ, R193 ;  /* 0x000000ffffc37224 */ /* 0x002fc400078e00c1 */
[----:B------:R-:W-:-:S05]  /*246b0*/  IMAD.MOV.U32 R194, RZ, RZ, R3 ;  /* 0x000000ffffc27224 */ /* 0x000fca00078e0003 */
[----:B------:R1:W-:Y:S01]  /*246c0*/  LDGSTS.E [R192+0x5600], [R194.64], P2 ;  /* 0x05600000c2c07fae */ /* 0x0003e20009121844 */
[----:B-----5:R-:W-:-:S05]  /*246d0*/  IADD3 R210, P1, R210, R206, RZ ;  /* 0x000000ced2d27210 */ /* 0x020fca0007f3e0ff */
[----:B------:R-:W-:Y:S01]  /*246e0*/  STL [R1+0x500], R210 ;  /* 0x000500d201007387 */ /* 0x000fe20000100800 */
[----:B------:R-:W-:-:S03]  /*246f0*/  IMAD.X R211, R211, 0x1, R2, P1 ;  /* 0x00000001d3d37824 */ /* 0x000fc600008e0602 */
[----:B------:R5:W-:Y:S04]  /*24700*/  STL [R1+0x4f4], R193 ;  /* 0x0004f4c101007387 */ /* 0x000be80000100800 */
[----:B------:R-:W4:Y:S01]  /*24710*/  LDL.LU R196, [R1+0x528] ;  /* 0x0005280001c47983 */ /* 0x000f220000300800 */
[----:B--2---:R-:W-:-:S03]  /*24720*/  IADD3 R208, P0, R208, R206, RZ ;  /* 0x000000ced0d07210 */ /* 0x004fc60007f1e0ff */
[----:B-----5:R-:W2:Y:S04]  /*24730*/  LDL.LU R193, [R1+0x52c] ;  /* 0x00052c0001c17983 */ /* 0x020ea80000300800 */
[----:B------:R-:W-:Y:S04]  /*24740*/  STL [R1+0x508], R208 ;  /* 0x000508d001007387 */ /* 0x000fe80000100800 */
[----:B------:R5:W-:Y:S04]  /*24750*/  STL [R1+0x4fc], R211 ;  /* 0x0004fcd301007387 */ /* 0x000be80000100800 */
[----:B------:R-:W2:Y:S01]  /*24760*/  LDL.LU R3, [R1+0x530] ;  /* 0x0005300001037983 */ /* 0x000ea20000300800 */
[----:B------:R-:W-:-:S02]  /*24770*/  IMAD.X R209, R209, 0x1, R2, P0 ;  /* 0x00000001d1d17824 */ /* 0x000fc400000e0602 */
[----:B-1----:R-:W-:Y:S02]  /*24780*/  IMAD.MOV.U32 R195, RZ, RZ, R211 ;  /* 0x000000ffffc37224 */ /* 0x002fe400078e00d3 */
[----:B------:R-:W-:Y:S01]  /*24790*/  IMAD.MOV.U32 R194, RZ, RZ, R210 ;  /* 0x000000ffffc27224 */ /* 0x000fe200078e00d2 */
[----:B-----5:R-:W5:Y:S04]  /*247a0*/  LDL.LU R211, [R1+0x538] ;  /* 0x0005380001d37983 */ /* 0x020f680000300800 */
        /* <DEDUP_REMOVED lines=8> */
[----:B------:R-:W5:Y:S01]  /*24830*/  LDL.LU R210, [R1+0x53c] ;  /* 0x00053c0001d27983 */ /* 0x000f620000300800 */
[----:B------:R-:W-:-:S03]  /*24840*/  IADD3 R204, P0, R204, R206, RZ ;  /* 0x000000cecccc7210 */ /* 0x000fc60007f1e0ff */
[----:B---3--:R-:W3:Y:S04]  /*24850*/  LDL.LU R209, [R1+0x548] ;  /* 0x0005480001d17983 */ /* 0x008ee80000300800 */
[----:B------:R1:W-:Y:S02]  /*24860*/  STL [R1+0x518], R204 ;  /* 0x000518cc01007387 */ /* 0x0003e40000100800 */
[----:B-1----:R-:W-:Y:S02]  /*24870*/  IMAD.MOV.U32 R194, RZ, RZ, R205 ;  /* 0x000000ffffc27224 */ /* 0x002fe400078e00cd */
[----:B------:R-:W-:Y:S01]  /*24880*/  STL [R1+0x50c], R213 ;  /* 0x00050cd501007387 */ /* 0x000fe20000100800 */
[----:B------:R-:W-:-:S03]  /*24890*/  IMAD.MOV.U32 R195, RZ, RZ, R213 ;  /* 0x000000ffffc37224 */ /* 0x000fc600078e00d5 */
[----:B------:R-:W3:Y:S01]  /*248a0*/  LDL.LU R208, [R1+0x54c] ;  /* 0x00054c0001d07983 */ /* 0x000ee20000300800 */
[----:B------:R-:W-:Y:S01]  /*248b0*/  IADD3 R198, P1, R198, R206, RZ ;  /* 0x000000cec6c67210 */ /* 0x000fe20007f3e0ff */
[--C-:B------:R-:W-:Y:S02]  /*248c0*/  IMAD.X R212, R212, 0x1, R2.reuse, P0 ;  /* 0x00000001d4d47824 */ /* 0x100fe400000e0602 */
[----:B------:R1:W-:Y:S02]  /*248d0*/  LDGSTS.E [R192+0x6e00], [R194.64], P2 ;  /* 0x06e00000c2c07fae */ /* 0x0003e40009121844 */
[----:B------:R-:W-:Y:S02]  /*248e0*/  IMAD.X R199, R199, 0x1, R2, P1 ;  /* 0x00000001c7c77824 */ /* 0x000fe400008e0602 */
[----:B------:R-:W3:Y:S04]  /*248f0*/  LDL.LU R205, [R1+0x558] ;  /* 0x0005580001cd7983 */ /* 0x000ee80000300800 */
[----:B------:R-:W-:Y:S01]  /*24900*/  STL [R1+0x520], R198 ;  /* 0x000520c601007387 */ /* 0x000fe20000100800 */
[----:B-1----:R-:W-:-:S02]  /*24910*/  IMAD.MOV.U32 R194, RZ, RZ, R204 ;  /* 0x000000ffffc27224 */ /* 0x002fc400078e00cc */
[----:B------:R-:W-:Y:S01]  /*24920*/  IMAD.MOV.U32 R195, RZ, RZ, R212 ;  /* 0x000000ffffc37224 */ /* 0x000fe200078e00d4 */
[----:B------:R-:W-:Y:S04]  /*24930*/  STL [R1+0x514], R212 ;  /* 0x000514d401007387 */ /* 0x000fe80000100800 */
[----:B------:R-:W3:Y:S04]  /*24940*/  LDL.LU R204, [R1+0x55c] ;  /* 0x00055c0001cc7983 */ /* 0x000ee80000300800 */
[----:B------:R1:W-:Y:S02]  /*24950*/  LDGSTS.E [R192+0x7600], [R194.64], P2 ;  /* 0x07600000c2c07fae */ /* 0x0003e40009121844 */
[----:B-1----:R-:W-:-:S02]  /*24960*/  IMAD.MOV.U32 R195, RZ, RZ, R199 ;  /* 0x000000ffffc37224 */ /* 0x002fc400078e00c7 */
[----:B------:R-:W-:-:S05]  /*24970*/  IMAD.MOV.U32 R194, RZ, RZ, R198 ;  /* 0x000000ffffc27224 */ /* 0x000fca00078e00c6 */
[----:B------:R1:W-:Y:S01]  /*24980*/  LDGSTS.E [R192+0x7e00], [R194.64], P2 ;  /* 0x07e00000c2c07fae */ /* 0x0003e20009121844 */
[----:B----4-:R-:W-:-:S05]  /*24990*/  IADD3 R196, P0, R196, R206, RZ ;  /* 0x000000cec4c47210 */ /* 0x010fca0007f1e0ff */
[----:B------:R-:W-:Y:S01]  /*249a0*/  IMAD.X R197, R197, 0x1, R2, P0 ;  /* 0x00000001c5c57824 */ /* 0x000fe200000e0602 */
[----:B------:R-:W-:Y:S04]  /*249b0*/  STL [R1+0x528], R196 ;  /* 0x000528c401007387 */ /* 0x000fe80000100800 */
[----:B------:R4:W-:Y:S01]  /*249c0*/  STL [R1+0x51c], R199 ;  /* 0x00051cc701007387 */ /* 0x0009e20000100800 */
[----:B--2---:R-:W-:-:S03]  /*249d0*/  IADD3 R3, P1, R3, R206, RZ ;  /* 0x000000ce03037210 */ /* 0x004fc60007f3e0ff */
[----:B----4-:R-:W2:Y:S04]  /*249e0*/  LDL.LU R199, [R1+0x568] ;  /* 0x0005680001c77983 */ /* 0x010ea80000300800 */
[----:B------:R-:W-:Y:S04]  /*249f0*/  STL [R1+0x530], R3 ;  /* 0x0005300301007387 */ /* 0x000fe80000100800 */
[----:B------:R4:W-:Y:S04]  /*24a00*/  STL [R1+0x524], R197 ;  /* 0x000524c501007387 */ /* 0x0009e80000100800 */
[----:B------:R-:W2:Y:S01]  /*24a10*/  LDL.LU R198, [R1+0x56c] ;  /* 0x00056c0001c67983 */ /* 0x000ea20000300800 */
[----:B------:R-:W-:-:S02]  /*24a20*/  IMAD.X R193, R193, 0x1, R2, P1 ;  /* 0x00000001c1c17824 */ /* 0x000fc400008e0602 */
[----:B-1----:R-:W-:Y:S02]  /*24a30*/  IMAD.MOV.U32 R195, RZ, RZ, R197 ;  /* 0x000000ffffc37224 */ /* 0x002fe400078e00c5 */
[----:B------:R-:W-:Y:S01]  /*24a40*/  IMAD.MOV.U32 R194, RZ, RZ, R196 ;  /* 0x000000ffffc27224 */ /* 0x000fe200078e00c4 */
[----:B----4-:R-:W4:Y:S04]  /*24a50*/  LDL.LU R197, [R1+0x578] ;  /* 0x0005780001c57983 */ /* 0x010f280000300800 */
        /* <DEDUP_REMOVED lines=8> */
[----:B------:R-:W4:Y:S01]  /*24ae0*/  LDL.LU R196, [R1+0x57c] ;  /* 0x00057c0001c47983 */ /* 0x000f220000300800 */
[----:B---3--:R-:W-:-:S03]  /*24af0*/  IADD3 R208, P1, R208, R206, RZ ;  /* 0x000000ced0d07210 */ /* 0x008fc60007f3e0ff */
[----:B-----5:R-:W2:Y:S04]  /*24b00*/  LDL.LU R193, [R1+0x588] ;  /* 0x0005880001c17983 */ /* 0x020ea80000300800 */
[----:B------:R-:W-:Y:S04]  /*24b10*/  STL [R1+0x54c], R208 ;  /* 0x00054cd001007387 */ /* 0x000fe80000100800 */
[----:B------:R5:W-:Y:S04]  /*24b20*/  STL [R1+0x538], R211 ;  /* 0x000538d301007387 */ /* 0x000be80000100800 */
[----:B------:R-:W2:Y:S01]  /*24b30*/  LDL.LU R3, [R1+0x58c] ;  /* 0x00058c0001037983 */ /* 0x000ea20000300800 */
[----:B------:R-:W-:-:S03]  /*24b40*/  IMAD.X R209, R209, 0x1, R2, P1 ;  /* 0x00000001d1d17824 */ /* 0x000fc600008e0602 */
[----:B------:R-:W2:Y:S01]  /*24b50*/  LDL.LU R215, [R1+0x598] ;  /* 0x0005980001d77983 */ /* 0x000ea20000300800 */
[----:B------:R-:W-:-:S05]  /*24b60*/  IADD3 R204, P0, R204, R206, RZ ;  /* 0x000000cecccc7210 */ /* 0x000fca0007f1e0ff */
[----:B------:R-:W-:Y:S01]  /*24b70*/  STL [R1+0x55c], R204 ;  /* 0x00055ccc01007387 */ /* 0x000fe20000100800 */
[----:B------:R-:W-:-:S03]  /*24b80*/  IMAD.X R205, R205, 0x1, R2, P0 ;  /* 0x00000001cdcd7824 */ /* 0x000fc600000e0602 */
[----:B------:R1:W-:Y:S04]  /*24b90*/  STL [R1+0x548], R209 ;  /* 0x000548d101007387 */ /* 0x0003e80000100800 */
[----:B------:R-:W2:Y:S04]  /*24ba0*/  LDL.LU R214, [R1+0x59c] ;  /* 0x00059c0001d67983 */ /* 0x000ea80000300800 */
[----:B------:R-:W2:Y:S02]  /*24bb0*/  LDL.LU R213, [R1+0x5a8] ;  /* 0x0005a80001d57983 */ /* 0x000ea40000300800 */
[----:B--2---:R-:W-:-:S05]  /*24bc0*/  IADD3 R198, P1, R198, R206, RZ ;  /* 0x000000cec6c67210 */ /* 0x004fca0007f3e0ff */
[----:B------:R-:W-:Y:S04]  /*24bd0*/  STL [R1+0x56c], R198 ;  /* 0x00056cc601007387 */ /* 0x000fe80000100800 */
[----:B------:R2:W-:Y:S04]  /*24be0*/  STL [R1+0x558], R205 ;  /* 0x000558cd01007387 */ /* 0x0005e80000100800 */
[----:B------:R-:W3:Y:S01]  /*24bf0*/  LDL.LU R212, [R1+0x5ac] ;  /* 0x0005ac0001d47983 */ /* 0x000ee20000300800 */
[----:B-1----:R-:W-:Y:S02]  /*24c00*/  IMAD.MOV.U32 R194, RZ, RZ, R210 ;  /* 0x000000ffffc27224 */ /* 0x002fe400078e00d2 */
[----:B------:R-:W-:Y:S01]  /*24c10*/  IMAD.MOV.U32 R195, RZ, RZ, R211 ;  /* 0x000000ffffc37224 */ /* 0x000fe200078e00d3 */
[----:B------:R-:W3:Y:S01]  /*24c20*/  LDL.LU R210, [R1+0x5bc] ;  /* 0x0005bc0001d27983 */ /* 0x000ee20000300800 */
[----:B------:R-:W-:-:S03]  /*24c30*/  IMAD.X R199, R199, 0x1, R2, P1 ;  /* 0x00000001c7c77824 */ /* 0x000fc600008e0602 */
[----:B------:R1:W-:Y:S04]  /*24c40*/  LDGSTS.E [R192+0x9600], [R194.64], P2 ;  /* 0x09600000c2c07fae */ /* 0x0003e80009121844 */
[----:B-----5:R-:W5:Y:S01]  /*24c50*/  LDL.LU R211, [R1+0x5b8] ;  /* 0x0005b80001d37983 */ /* 0x020f620000300800 */
[----:B-1----:R-:W-:Y:S02]  /*24c60*/  IMAD.MOV.U32 R194, RZ, RZ, R208 ;  /* 0x000000ffffc27224 */ /* 0x002fe400078e00d0 */
[----:B------:R-:W-:-:S05]  /*24c70*/  IMAD.MOV.U32 R195, RZ, RZ, R209 ;  /* 0x000000ffffc37224 */ /* 0x000fca00078e00d1 */
[----:B------:R1:W-:Y:S02]  /*24c80*/  LDGSTS.E [R192+0x9e00], [R194.64], P2 ;  /* 0x09e00000c2c07fae */ /* 0x0003e40009121844 */
        /* <DEDUP_REMOVED lines=10> */
[----:B------:R-:W5:Y:S04]  /*24d30*/  LDL.LU R209, [R1+0x5c8] ;  /* 0x0005c80001d17983 */ /* 0x000f680000300800 */
[----:B------:R-:W5:Y:S01]  /*24d40*/  LDL.LU R208, [R1+0x5cc] ;  /* 0x0005cc0001d07983 */ /* 0x000f620000300800 */
[----:B--2---:R-:W-:-:S03]  /*24d50*/  IADD3 R3, P1, R3, R206, RZ ;  /* 0x000000ce03037210 */ /* 0x004fc60007f3e0ff */
[----:B------:R-:W2:Y:S04]  /*24d60*/  LDL.LU R205, [R1+0x5d8] ;  /* 0x0005d80001cd7983 */ /* 0x000ea80000300800 */
[----:B------:R-:W-:Y:S04]  /*24d70*/  STL [R1+0x58c], R3 ;  /* 0x00058c0301007387 */ /* 0x000fe80000100800 */
[----:B------:R1:W-:Y:S04]  /*24d80*/  STL [R1+0x578], R197 ;  /* 0x000578c501007387 */ /* 0x0003e80000100800 */
[----:B------:R-:W2:Y:S01]  /*24d90*/  LDL.LU R204, [R1+0x5dc] ;  /* 0x0005dc0001cc7983 */ /* 0x000ea20000300800 */
[----:B------:R-:W-:-:S03]  /*24da0*/  IMAD.X R193, R193, 0x1, R2, P1 ;  /* 0x00000001c1c17824 */ /* 0x000fc600008e0602 */
[----:B------:R-:W2:Y:S01]  /*24db0*/  LDL.LU R198, [R1+0x5ec] ;  /* 0x0005ec0001c67983 */ /* 0x000ea20000300800 */
[----:B------:R-:W-:Y:S01]  /*24dc0*/  IADD3 R214, P0, R214, R206, RZ ;  /* 0x000000ced6d67210 */ /* 0x000fe20007f1e0ff */
[----:B-1----:R-:W-:Y:S02]  /*24dd0*/  IMAD.MOV.U32 R194, RZ, RZ, R196 ;  /* 0x000000ffffc27224 */ /* 0x002fe400078e00c4 */
[----:B----4-:R-:W4:Y:S01]  /*24de0*/  LDL.LU R199, [R1+0x5e8] ;  /* 0x0005e80001c77983 */ /* 0x010f220000300800 */
[----:B------:R-:W-:-:S03]  /*24df0*/  IMAD.MOV.U32 R195, RZ, RZ, R197 ;  /* 0x000000ffffc37224 */ /* 0x000fc600078e00c5 */
[----:B------:R-:W-:Y:S01]  /*24e00*/  STL [R1+0x59c], R214 ;  /* 0x00059cd601007387 */ /* 0x000fe20000100800 */
[----:B------:R-:W-:-:S03]  /*24e10*/  IMAD.X R215, R215, 0x1, R2, P0 ;  /* 0x00000001d7d77824 */ /* 0x000fc600000e0602 */
[----:B------:R1:W-:Y:S04]  /*24e20*/  STL [R1+0x588], R193 ;  /* 0x000588c101007387 */ /* 0x0003e80000100800 */
[----:B------:R-:W4:Y:S04]  /*24e30*/  LDL.LU R197, [R1+0x5f8] ;  /* 0x0005f80001c57983 */ /* 0x000f280000300800 */
[----:B------:R-:W4:Y:S04]  /*24e40*/  LDL.LU R196, [R1+0x5fc] ;  /* 0x0005fc0001c47983 */ /* 0x000f280000300800 */
[----:B------:R1:W-:Y:S02]  /*24e50*/  LDGSTS.E [R192+0xb600], [R194.64], P2 ;  /* 0x0b600000c2c07fae */ /* 0x0003e40009121844 */
[----:B-1----:R-:W-:-:S02]  /*24e60*/  IMAD.MOV.U32 R195, RZ, RZ, R193 ;  /* 0x000000ffffc37224 */ /* 0x002fc400078e00c1 */
[----:B------:R-:W4:Y:S01]  /*24e70*/  LDL.LU R193, [R1+0x608] ;  /* 0x0006080001c17983 */ /* 0x000f220000300800 */
[----:B------:R-:W-:-:S05]  /*24e80*/  IMAD.MOV.U32 R194, RZ, RZ, R3 ;  /* 0x000000ffffc27224 */ /* 0x000fca00078e0003 */
[----:B------:R1:W-:Y:S01]  /*24e90*/  LDGSTS.E [R192+0xbe00], [R194.64], P2 ;  /* 0x0be00000c2c07fae */ /* 0x0003e20009121844 */
[----:B---3--:R-:W-:-:S05]  /*24ea0*/  IADD3 R212, P1, R212, R206, RZ ;  /* 0x000000ced4d47210 */ /* 0x008fca0007f3e0ff */
[----:B------:R-:W-:Y:S04]  /*24eb0*/  STL [R1+0x5ac], R212 ;  /* 0x0005acd401007387 */ /* 0x000fe80000100800 */
[----:B------:R-:W-:Y:S04]  /*24ec0*/  STL [R1+0x598], R215 ;  /* 0x000598d701007387 */ /* 0x000fe80000100800 */
[----:B------:R-:W3:Y:S01]  /*24ed0*/  LDL.LU R3, [R1+0x60c] ;  /* 0x00060c0001037983 */ /* 0x000ee20000300800 */
[----:B-1----:R-:W-:Y:S02]  /*24ee0*/  IMAD.MOV.U32 R194, RZ, RZ, R214 ;  /* 0x000000ffffc27224 */ /* 0x002fe400078e00d6 */
[----:B------:R-:W-:Y:S01]  /*24ef0*/  IMAD.MOV.U32 R195, RZ, RZ, R215 ;  /* 0x000000ffffc37224 */ /* 0x000fe200078e00d7 */
[----:B------:R-:W-:Y:S01]  /*24f00*/  IADD3 R210, P0, R210, R206, RZ ;  /* 0x000000ced2d27210 */ /* 0x000fe20007f1e0ff */
[----:B------:R-:W-:-:S03]  /*24f10*/  IMAD.X R213, R213, 0x1, R2, P1 ;  /* 0x00000001d5d57824 */ /* 0x000fc600008e0602 */
[----:B------:R1:W-:Y:S01]  /*24f20*/  LDGSTS.E [R192+0xc600], [R194.64], P2 ;  /* 0x0c600000c2c07fae */ /* 0x0003e20009121844 */
[----:B-----5:R-:W-:Y:S02]  /*24f30*/  IMAD.X R211, R211, 0x1, R2, P0 ;  /* 0x00000001d3d37824 */ /* 0x020fe400000e0602 */
[----:B-1----:R-:W-:Y:S02]  /*24f40*/  IMAD.MOV.U32 R194, RZ, RZ, R212 ;  /* 0x000000ffffc27224 */ /* 0x002fe400078e00d4 */
[----:B------:R-:W-:-:S05]  /*24f50*/  IMAD.MOV.U32 R195, RZ, RZ, R213 ;  /* 0x000000ffffc37224 */ /* 0x000fca00078e00d5 */
[----:B------:R1:W-:Y:S02]  /*24f60*/  LDGSTS.E [R192+0xce00], [R194.64], P2 ;  /* 0x0ce00000c2c07fae */ /* 0x0003e40009121844 */
[----:B-1----:R-:W-:Y:S02]  /*24f70*/  IMAD.MOV.U32 R194, RZ, RZ, R210 ;  /* 0x000000ffffc27224 */ /* 0x002fe400078e00d2 */
[----:B------:R-:W-:-:S05]  /*24f80*/  IMAD.MOV.U32 R195, RZ, RZ, R211 ;  /* 0x000000ffffc37224 */ /* 0x000fca00078e00d3 */
[----:B------:R1:W-:Y:S04]  /*24f90*/  LDGSTS.E [R192+0xd600], [R194.64], P2 ;  /* 0x0d600000c2c07fae */ /* 0x0003e80009121844 */
[----:B------:R-:W-:Y:S04]  /*24fa0*/  STL [R1+0x5bc], R210 ;  /* 0x0005bcd201007387 */ /* 0x000fe80000100800 */
[----:B------:R-:W-:Y:S01]  /*24fb0*/  STL [R1+0x5a8], R213 ;  /* 0x0005a8d501007387 */ /* 0x000fe20000100800 */
[----:B------:R-:W-:-:S05]  /*24fc0*/  IADD3 R208, P1, R208, R206, RZ ;  /* 0x000000ced0d07210 */ /* 0x000fca0007f3e0ff */
[----:B------:R-:W-:Y:S02]  /*24fd0*/  IMAD.X R209, R209, 0x1, R2, P1 ;  /* 0x00000001d1d17824 */ /* 0x000fe400008e0602 */
[----:B-1----:R-:W-:Y:S02]  /*24fe0*/  IMAD.MOV.U32 R194, RZ, RZ, R208 ;  /* 0x000000ffffc27224 */ /* 0x002fe400078e00d0 */
[----:B------:R-:W-:-:S05]  /*24ff0*/  IMAD.MOV.U32 R195, RZ, RZ, R209 ;  /* 0x000000ffffc37224 */ /* 0x000fca00078e00d1 */
[----:B------:R1:W-:Y:S01]  /*25000*/  LDGSTS.E [R192+0xde00], [R194.64], P2 ;  /* 0x0de00000c2c07fae */ /* 0x0003e20009121844 */
[-C--:B--2---:R-:W-:Y:S02]  /*25010*/  IADD3 R204, P0, R204, R206.reuse, RZ ;  /* 0x000000cecccc7210 */ /* 0x084fe40007f1e0ff */
[----:B------:R-:W-:-:S03]  /*25020*/  IADD3 R198, P1, R198, R206, RZ ;  /* 0x000000cec6c67210 */ /* 0x000fc60007f3e0ff */
[----:B------:R-:W-:Y:S02]  /*25030*/  IMAD.X R205, R205, 0x1, R2, P0 ;  /* 0x00000001cdcd7824 */ /* 0x000fe400000e0602 */
[----:B-1----:R-:W-:Y:S02]  /*25040*/  IMAD.MOV.U32 R194, RZ, RZ, R204 ;  /* 0x000000ffffc27224 */ /* 0x002fe400078e00cc */
[----:B------:R-:W-:Y:S02]  /*25050*/  IMAD.MOV.U32 R195, RZ, RZ, R205 ;  /* 0x000000ffffc37224 */ /* 0x000fe400078e00cd */
[----:B----4-:R-:W-:-:S03]  /*25060*/  IMAD.X R199, R199, 0x1, R2, P1 ;  /* 0x00000001c7c77824 */ /* 0x010fc600008e0602 */
[----:B------:R1:W-:Y:S01]  /*25070*/  LDGSTS.E [R192+0xe600], [R194.64], P2 ;  /* 0x0e600000c2c07fae */ /* 0x0003e20009121844 */
[----:B------:R-:W-:Y:S01]  /*25080*/  IADD3 R196, P3, R196, R206, RZ ;  /* 0x000000cec4c47210 */ /* 0x000fe20007f7e0ff */
[----:B-1----:R-:W-:Y:S02]  /*25090*/  IMAD.MOV.U32 R194, RZ, RZ, R198 ;  /* 0x000000ffffc27224 */ /* 0x002fe400078e00c6 */
[----:B------:R-:W-:Y:S02]  /*250a0*/  IMAD.MOV.U32 R195, RZ, RZ, R199 ;  /* 0x000000ffffc37224 */ /* 0x000fe400078e00c7 */
[----:B------:R-:W-:Y:S01]  /*250b0*/  IMAD.X R197, R197, 0x1, R2, P3 ;  /* 0x00000001c5c57824 */ /* 0x000fe200018e0602 */
[----:B------:R-:W-:Y:S04]  /*250c0*/  STL [R1+0x5cc], R208 ;  /* 0x0005ccd001007387 */ /* 0x000fe80000100800 */
[----:B------:R1:W-:Y:S04]  /*250d0*/  LDGSTS.E [R192+0xee00], [R194.64], P2 ;  /* 0x0ee00000c2c07fae */ /* 0x0003e80009121844 */
[----:B------:R-:W-:Y:S04]  /*250e0*/  STL [R1+0x5b8], R211 ;  /* 0x0005b8d301007387 */ /* 0x000fe80000100800 */
[----:B------:R-:W-:Y:S01]  /*250f0*/  STL [R1+0x5dc], R204 ;  /* 0x0005dccc01007387 */ /* 0x000fe20000100800 */
[----:B-1----:R-:W-:-:S02]  /*25100*/  IMAD.MOV.U32 R194, RZ, RZ, R196 ;  /* 0x000000ffffc27224 */ /* 0x002fc400078e00c4 */
[----:B------:R-:W-:Y:S01]  /*25110*/  IMAD.MOV.U32 R195, RZ, RZ, R197 ;  /* 0x000000ffffc37224 */ /* 0x000fe200078e00c5 */
[----:B------:R-:W-:Y:S04]  /*25120*/  STL [R1+0x5c8], R209 ;  /* 0x0005c8d101007387 */ /* 0x000fe80000100800 */
[----:B------:R-:W-:Y:S04]  /*25130*/  STL [R1+0x5ec], R198 ;  /* 0x0005ecc601007387 */ /* 0x000fe80000100800 */
[----:B------:R-:W-:Y:S04]  /*25140*/  STL [R1+0x5d8], R205 ;  /* 0x0005d8cd01007387 */ /* 0x000fe80000100800 */
[----:B------:R-:W-:Y:S04]  /*25150*/  STL [R1+0x5fc], R196 ;  /* 0x0005fcc401007387 */ /* 0x000fe80000100800 */
[----:B------:R1:W-:Y:S01]  /*25160*/  LDGSTS.E [R192+0xf600], [R194.64], P2 ;  /* 0x0f600000c2c07fae */ /* 0x0003e20009121844 */
[----:B------:R-:W-:-:S02]  /*25170*/  IADD3 R207, R207, 0x1, RZ ;  /* 0x00000001cfcf7810 */ /* 0x000fc40007ffe0ff */
[----:B---3--:R-:W-:Y:S01]  /*25180*/  IADD3 R3, P0, R3, R206, RZ ;  /* 0x000000ce03037210 */ /* 0x008fe20007f1e0ff */
[----:B------:R-:W-:-:S05]  /*25190*/  IMAD.MOV.U32 R206, RZ, RZ, 0x3f ;  /* 0x0000003fffce7424 */ /* 0x000fca00078e00ff */
[----:B------:R-:W-:Y:S01]  /*251a0*/  IADD3 R206, R206, c[0x0][0x180], RZ ;  /* 0x00006000cece7a10 */ /* 0x000fe20007ffe0ff */
[----:B------:R2:W-:Y:S01]  /*251b0*/  STL [R1+0x60c], R3 ;  /* 0x00060c0301007387 */ /* 0x0005e20000100800 */
[----:B-1----:R-:W-:Y:S02]  /*251c0*/  IMAD.MOV.U32 R194, RZ, RZ, R3 ;  /* 0x000000ffffc27224 */ /* 0x002fe400078e0003 */
[----:B------:R-:W-:Y:S01]  /*251d0*/  IMAD.X R193, R193, 0x1, R2, P0 ;  /* 0x00000001c1c17824 */ /* 0x000fe200000e0602 */
[----:B------:R1:W-:Y:S01]  /*251e0*/  STL [R1+0x5e8], R199 ;  /* 0x0005e8c701007387 */ /* 0x0003e20000100800 */
[----:B--2---:R-:W-:-:S03]  /*251f0*/  SHF.R.S32.HI R3, RZ, 0x1f, R206 ;  /* 0x0000001fff037819 */ /* 0x004fc600000114ce */
[----:B------:R1:W-:Y:S01]  /*25200*/  STL [R1+0x5f8], R197 ;  /* 0x0005f8c501007387 */ /* 0x0003e20000100800 */
[----:B------:R-:W-:-:S03]  /*25210*/  LEA.HI R3, R3, R206, RZ, 0x6 ;  /* 0x000000ce03037211 */ /* 0x000fc600078f30ff */
[----:B------:R1:W-:Y:S01]  /*25220*/  STL [R1+0x608], R193 ;  /* 0x000608c101007387 */ /* 0x0003e20000100800 */
[----:B------:R-:W-:-:S03]  /*25230*/  SHF.R.S32.HI R3, RZ, 0x6, R3 ;  /* 0x00000006ff037819 */ /* 0x000fc60000011403 */
[----:B------:R1:W-:Y:S01]  /*25240*/  STL [R1+0x278], R207 ;  /* 0x000278cf01007387 */ /* 0x0003e20000100800 */
[----:B------:R-:W-:Y:S01]  /*25250*/  ISETP.NE.U32.AND P0, PT, R207, R3, PT ;  /* 0x00000003cf00720c */ /* 0x000fe20003f05070 */
[----:B------:R-:W-:-:S05]  /*25260*/  IMAD.MOV.U32 R195, RZ, RZ, R193 ;  /* 0x000000ffffc37224 */ /* 0x000fca00078e00c1 */
[----:B------:R1:W-:Y:S04]  /*25270*/  LDGSTS.E [R192+0xfe00], [R194.64], P2 ;  /* 0x0fe00000c2c07fae */ /* 0x0003e80009121844 */
[----:B------:R-:W0:Y:S03]  /*25280*/  LDGDEPBAR ;  /* 0x00000000000079af */ /* 0x000e260000000000 */
[----:B------:R-:W-:Y:S01]  /*25290*/  @!P0 CALL.REL.NOINC `(.L_x_1) ;  /* 0x0000001000008944 */ /* 0x000fe20003c00000 */
[----:B------:R-:W-:Y:S05]  /*252a0*/  BRA `(.L_x_2) ;  /* 0xfffee6f000007947 */ /* 0x000fea000383ffff */
.L_x_1:
[----:B-1----:R-:W2:Y:S01]  /*252b0*/  LDL.LU R192, [R1+0x8a8] ;  /* 0x0008a80001c07983 */ /* 0x002ea20000300800 */
[----:B------:R-:W-:-:S04]  /*252c0*/  DEPBAR.LE SB0, 0x0 ;  /* 0x000080000000791a */ /* 0x000fc80000000000 */
[----:B------:R-:W1:Y:S04]  /*252d0*/  S2R R3, SR_TID.X ;  /* 0x0000000000037919 */ /* 0x000e680000002100 */
[----:B------:R-:W3:Y:S04]  /*252e0*/  LDL.LU R196, [R1+0x100] ;  /* 0x0001000001c47983 */ /* 0x000ee80000300800 */
[----:B------:R-:W3:Y:S04]  /*252f0*/  LDL.LU R197, [R1+0x104] ;  /* 0x0001040001c57983 */ /* 0x000ee80000300800 */
[----:B------:R-:W3:Y:S04]  /*25300*/  LDL.LU R198, [R1+0xe0] ;  /* 0x0000e00001c67983 */ /* 0x000ee80000300800 */
[----:B------:R-:W3:Y:S01]  /*25310*/  LDL.LU R199, [R1+0xe4] ;  /* 0x0000e40001c77983 */ /* 0x000ee20000300800 */
[----:B-1----:R-:W-:-:S02]  /*25320*/  IMAD.SHL.U32 R0, R3, 0x20, RZ ;  /* 0x0000002003007824 */ /* 0x002fc400078e00ff */
[----:B------:R-:W-:-:S03]  /*25330*/  IMAD.SHL.U32 R2, R3, 0x4, RZ ;  /* 0x0000000403027824 */ /* 0x000fc600078e00ff */
[----:B------:R-:W-:-:S04]  /*25340*/  LOP3.LUT R0, R0, 0x60, RZ, 0xc0, !PT ;  /* 0x0000006000007812 */ /* 0x000fc800078ec0ff */
[----:B------:R-:W-:Y:S01]  /*25350*/  LOP3.LUT R0, R0, 0x70, R2, 0x78, !PT ;  /* 0x0000007000007812 */ /* 0x000fe200078e7802 */
[----:B------:R-:W-:-:S05]  /*25360*/  IMAD.SHL.U32 R2, R3, 0x400, RZ ;  /* 0x0000040003027824 */ /* 0x000fca00078e00ff */
[----:B------:R-:W-:Y:S01]  /*25370*/  LOP3.LUT R2, R2, 0x6000, RZ, 0xc0, !PT ;  /* 0x0000600002027812 */ /* 0x000fe200078ec0ff */
[----:B------:R-:W-:Y:S03]  /*25380*/  BAR.SYNC.DEFER_BLOCKING 0x0 ;  /* 0x0000000000007b1d */ /* 0x000fe60000010000 */
[----:B--2---:R-:W-:-:S03]  /*25390*/  IADD3 R0, R0, R2, R192 ;  /* 0x0000000200007210 */ /* 0x004fc60007ffe0c0 */
[----:B------:R-:W2:Y:S04]  /*253a0*/  LDL.LU R192, [R1+0x108] ;  /* 0x0001080001c07983 */ /* 0x000ea80000300800 */
[----:B------:R-:W2:Y:S04]  /*253b0*/  LDL.LU R193, [R1+0x10c] ;  /* 0x00010c0001c17983 */ /* 0x000ea80000300800 */
[----:B------:R-:W2:Y:S04]  /*253c0*/  LDL.LU R194, [R1+0xe8] ;  /* 0x0000e80001c27983 */ /* 0x000ea80000300800 */
[----:B------:R-:W2:Y:S04]  /*253d0*/  LDL.LU R195, [R1+0xec] ;  /* 0x0000ec0001c37983 */ /* 0x000ea80000300800 */
[----:B--2---:R1:W-:Y:S02]  /*253e0*/  STS.128 [R0+0x80], R192 ;  /* 0x000080c000007388 */ /* 0x0043e40000000c00 */
[----:B-1----:R-:W-:-:S02]  /*253f0*/  IMAD.MOV.U32 R194, RZ, RZ, R168 ;  /* 0x000000ffffc27224 */ /* 0x002fc400078e00a8 */
[----:B------:R-:W-:Y:S02]  /*25400*/  IMAD.MOV.U32 R195, RZ, RZ, R169 ;  /* 0x000000ffffc37224 */ /* 0x000fe400078e00a9 */
[----:B------:R-:W-:Y:S02]  /*25410*/  IMAD.MOV.U32 R168, RZ, RZ, R174 ;  /* 0x000000ffffa87224 */ /* 0x000fe400078e00ae */
[----:B------:R-:W-:-:S05]  /*25420*/  IMAD.MOV.U32 R169, RZ, RZ, R175 ;  /* 0x000000ffffa97224 */ /* 0x000fca00078e00af */
[----:B------:R1:W-:Y:S02]  /*25430*/  STS.128 [R0+0x180], R168 ;  /* 0x000180a800007388 */ /* 0x0003e40000000c00 */
[----:B-1----:R-:W-:Y:S02]  /*25440*/  IMAD.MOV.U32 R168, RZ, RZ, R140 ;  /* 0x000000ffffa87224 */ /* 0x002fe400078e008c */
[----:B------:R-:W-:Y:S02]  /*25450*/  IMAD.MOV.U32 R169, RZ, RZ, R141 ;  /* 0x000000ffffa97224 */ /* 0x000fe400078e008d */
[----:B------:R-:W-:Y:S02]  /*25460*/  IMAD.MOV.U32 R170, RZ, RZ, R136 ;  /* 0x000000ffffaa7224 */ /* 0x000fe400078e0088 */
[----:B------:R-:W-:Y:S02]  /*25470*/  IMAD.MOV.U32 R140, RZ, RZ, R142 ;  /* 0x000000ffff8c7224 */ /* 0x000fe400078e008e */
[----:B------:R-:W-:-:S02]  /*25480*/  IMAD.MOV.U32 R171, RZ, RZ, R137 ;  /* 0x000000ffffab7224 */ /* 0x000fc400078e0089 */
[----:B------:R-:W-:Y:S02]  /*25490*/  IMAD.MOV.U32 R141, RZ, RZ, R143 ;  /* 0x000000ffff8d7224 */ /* 0x000fe400078e008f */
[----:B------:R-:W-:Y:S02]  /*254a0*/  IMAD.MOV.U32 R142, RZ, RZ, R138 ;  /* 0x000000ffff8e7224 */ /* 0x000fe400078e008a */
        /* <DEDUP_REMOVED lines=9> */
[----:B------:R-:W-:Y:S01]  /*25540*/  IMAD.MOV.U32 R111, RZ, RZ, R107 ;  /* 0x000000ffff6f7224 */ /* 0x000fe200078e006b */
[----:B------:R-:W2:Y:S01]  /*25550*/  LDL.LU R76, [R1+0x1f0] ;  /* 0x0001f000014c7983 */ /* 0x000ea20000300800 */
[----:B------:R-:W-:-:S02]  /*25560*/  IMAD.MOV.U32 R105, RZ, RZ, R77 ;  /* 0x000000ffff697224 */ /* 0x000fc400078e004d */
[----:B------:R-:W-:Y:S01]  /*25570*/  IMAD.MOV.U32 R106, RZ, RZ, R72 ;  /* 0x000000ffff6a7224 */ /* 0x000fe200078e0048 */
[----:B------:R-:W2:Y:S01]  /*25580*/  LDL.LU R77, [R1+0x1f4] ;  /* 0x0001f400014d7983 */ /* 0x000ea20000300800 */
[----:B------:R-:W-:Y:S02]  /*25590*/  IMAD.MOV.U32 R107, RZ, RZ, R73 ;  /* 0x000000ffff6b7224 */ /* 0x000fe400078e0049 */
[----:B------:R-:W-:Y:S01]  /*255a0*/  IMAD.MOV.U32 R72, RZ, RZ, R78 ;  /* 0x000000ffff487224 */ /* 0x000fe200078e004e */
[----:B------:R1:W-:Y:S01]  /*255b0*/  STS.128 [R0+0x280], R140 ;  /* 0x0002808c00007388 */ /* 0x0003e20000000c00 */
[----:B------:R-:W-:-:S03]  /*255c0*/  IMAD.MOV.U32 R73, RZ, RZ, R79 ;  /* 0x000000ffff497224 */ /* 0x000fc600078e004f */
[----:B------:R-:W2:Y:S04]  /*255d0*/  LDL.LU R78, [R1+0x1e0] ;  /* 0x0001e000014e7983 */ /* 0x000ea80000300800 */
[----:B------:R-:W2:Y:S04]  /*255e0*/  LDL.LU R79, [R1+0x1e4] ;  /* 0x0001e400014f7983 */ /* 0x000ea80000300800 */
[----:B-1----:R-:W4:Y:S04]  /*255f0*/  LDL.LU R140, [R1+0x1f8] ;  /* 0x0001f800018c7983 */ /* 0x002f280000300800 */
[----:B------:R-:W4:Y:S04]  /*25600*/  LDL.LU R141, [R1+0x1fc] ;  /* 0x0001fc00018d7983 */ /* 0x000f280000300800 */
[----:B------:R-:W4:Y:S04]  /*25610*/  LDL.LU R142, [R1+0x1e8] ;  /* 0x0001e800018e7983 */ /* 0x000f280000300800 */
[----:B------:R-:W4:Y:S04]  /*25620*/  LDL.LU R143, [R1+0x1ec] ;  /* 0x0001ec00018f7983 */ /* 0x000f280000300800 */
[----:B------:R1:W-:Y:S04]  /*25630*/  STS.128 [R0+0x200], R168 ;  /* 0x000200a800007388 */ /* 0x0003e80000000c00 */
[----:B-1----:R-:W5:Y:S04]  /*25640*/  LDL.LU R168, [R1+0xc0] ;  /* 0x0000c00001a87983 */ /* 0x002f680000300800 */
[----:B------:R-:W5:Y:S04]  /*25650*/  LDL.LU R169, [R1+0xc4] ;  /* 0x0000c40001a97983 */ /* 0x000f680000300800 */
[----:B------:R-:W5:Y:S04]  /*25660*/  LDL.LU R170, [R1+0xb0] ;  /* 0x0000b00001aa7983 */ /* 0x000f680000300800 */
[----:B------:R-:W5:Y:S01]  /*25670*/  LDL.LU R171, [R1+0xb4] ;  /* 0x0000b40001ab7983 */ /* 0x000f620000300800 */
        /* <DEDUP_REMOVED lines=13> */
[----:B------:R-:W-:Y:S01]  /*25750*/  IMAD.MOV.U32 R9, RZ, RZ, R15 ;  /* 0x000000ffff097224 */ /* 0x000fe200078e000f */
[----:B---3--:R-:W-:Y:S04]  /*25760*/  STS.128 [R0], R196 ;  /* 0x000000c400007388 */ /* 0x008fe80000000c00 */
[----:B------:R-:W-:Y:S04]  /*25770*/  STS.128 [R0+0x100], R192 ;  /* 0x000100c000007388 */ /* 0x000fe80000000c00 */
[----:B------:R-:W-:Y:S04]  /*25780*/  STS.128 [R0+0x300], R136 ;  /* 0x0003008800007388 */ /* 0x000fe80000000c00 */
[----:B------:R-:W-:Y:S04]  /*25790*/  STS.128 [R0+0x380], R108 ;  /* 0x0003806c00007388 */ /* 0x000fe80000000c00 */
[----:B------:R-:W-:Y:S04]  /*257a0*/  STS.128 [R0+0x400], R104 ;  /* 0x0004006800007388 */ /* 0x000fe80000000c00 */
[----:B------:R-:W-:Y:S04]  /*257b0*/  STS.128 [R0+0x480], R72 ;  /* 0x0004804800007388 */ /* 0x000fe80000000c00 */
[----:B------:R1:W-:Y:S04]  /*257c0*/  STS.128 [R0+0x600], R172 ;  /* 0x000600ac00007388 */ /* 0x0003e80000000c00 */
[----:B------:R-:W-:Y:S04]  /*257d0*/  STS.128 [R0+0x680], R40 ;  /* 0x0006802800007388 */ /* 0x000fe80000000c00 */
[----:B------:R-:W-:Y:S04]  /*257e0*/  STS.128 [R0+0x700], R44 ;  /* 0x0007002c00007388 */ /* 0x000fe80000000c00 */
[----:B------:R-:W-:Y:S01]  /*257f0*/  STS.128 [R0+0x780], R8 ;  /* 0x0007800800007388 */ /* 0x000fe20000000c00 */
[C---:B------:R-:W-:Y:S01]  /*25800*/  IMAD.SHL.U32 R2, R3.reuse, 0x1000, RZ ;  /* 0x0000100003027824 */ /* 0x040fe200078e00ff */
[----:B------:R-:W-:-:S04]  /*25810*/  LOP3.LUT R3, R3, 0x7f, RZ, 0xc0, !PT ;  /* 0x0000007f03037812 */ /* 0x000fc800078ec0ff */
[----:B------:R-:W-:-:S05]  /*25820*/  LOP3.LUT R2, R2, 0x6000, RZ, 0xc0, !PT ;  /* 0x0000600002027812 */ /* 0x000fca00078ec0ff */
[----:B------:R-:W-:-:S05]  /*25830*/  IMAD R2, R3, 0x10, R2 ;  /* 0x0000001003027824 */ /* 0x000fca00078e0202 */
[C---:B------:R-:W-:Y:S02]  /*25840*/  LOP3.LUT R208, R2.reuse, 0x20, RZ, 0x3c, !PT ;  /* 0x0000002002d07812 */ /* 0x040fe400078e3cff */
[C---:B------:R-:W-:Y:S02]  /*25850*/  LOP3.LUT R252, R2.reuse, 0x40, RZ, 0x3c, !PT ;  /* 0x0000004002fc7812 */ /* 0x040fe400078e3cff */
[----:B------:R-:W-:Y:S01]  /*25860*/  LOP3.LUT R3, R2, 0x60, RZ, 0x3c, !PT ;  /* 0x0000006002037812 */ /* 0x000fe200078e3cff */
[----:B-1----:R-:W-:Y:S02]  /*25870*/  IMAD.MOV.U32 R174, RZ, RZ, R160 ;  /* 0x000000ffffae7224 */ /* 0x002fe400078e00a0 */
[----:B------:R-:W-:Y:S02]  /*25880*/  IMAD.MOV.U32 R175, RZ, RZ, R161 ;  /* 0x000000ffffaf7224 */ /* 0x000fe400078e00a1 */
[----:B------:R-:W-:Y:S02]  /*25890*/  IMAD.MOV.U32 R160, RZ, RZ, R166 ;  /* 0x000000ffffa07224 */ /* 0x000fe400078e00a6 */
[----:B------:R-:W-:Y:S01]  /*258a0*/  IMAD.MOV.U32 R161, RZ, RZ, R167 ;  /* 0x000000ffffa17224 */ /* 0x000fe200078e00a7 */
[----:B--2---:R-:W-:Y:S04]  /*258b0*/  STS.128 [R0+0x500], R76 ;  /* 0x0005004c00007388 */ /* 0x004fe80000000c00 */
[----:B----4-:R-:W-:Y:S04]  /*258c0*/  STS.128 [R0+0x580], R140 ;  /* 0x0005808c00007388 */ /* 0x010fe80000000c00 */
[----:B------:R-:W-:Y:S06]  /*258d0*/  BAR.SYNC.DEFER_BLOCKING 0x0 ;  /* 0x0000000000007b1d */ /* 0x000fec0000010000 */
[----:B------:R-:W1:Y:S04]  /*258e0*/  LDS.128 R40, [R2] ;  /* 0x0000000002287984 */ /* 0x000e680000000c00 */
[----:B------:R-:W2:Y:S04]  /*258f0*/  LDS.128 R12, [R2+0x800] ;  /* 0x00080000020c7984 */ /* 0x000ea80000000c00 */
[----:B------:R-:W3:Y:S04]  /*25900*/  LDS.128 R8, [R2+0x1000] ;  /* 0x0010000002087984 */ /* 0x000ee80000000c00 */
[----:B------:R-:W-:Y:S04]  /*25910*/  LDS.128 R240, [R2+0x1800] ;  /* 0x0018000002f07984 */ /* 0x000fe80000000c00 */
[----:B------:R-:W4:Y:S04]  /*25920*/  LDS.128 R236, [R208] ;  /* 0x00000000d0ec7984 */ /* 0x000f280000000c00 */
[----:B------:R-:W-:Y:S04]  /*25930*/  LDS.128 R224, [R208+0x800] ;  /* 0x00080000d0e07984 */ /* 0x000fe80000000c00 */
[----:B------:R-:W-:Y:S04]  /*25940*/  LDS.128 R104, [R208+0x1000] ;  /* 0x00100000d0687984 */ /* 0x000fe80000000c00 */
[----:B------:R-:W4:Y:S04]  /*25950*/  LDS.128 R140, [R252] ;  /* 0x00000000fc8c7984 */ /* 0x000f280000000c00 */
[----:B------:R-:W-:Y:S04]  /*25960*/  LDS.128 R108, [R252+0x800] ;  /* 0x00080000fc6c7984 */ /* 0x000fe80000000c00 */
[----:B------:R-:W-:Y:S04]  /*25970*/  LDS.128 R44, [R252+0x1000] ;  /* 0x00100000fc2c7984 */ /* 0x000fe80000000c00 */
[----:B-1----:R-:W-:Y:S04]  /*25980*/  STL.64 [R1+0x60], R40 ;  /* 0x0000602801007387 */ /* 0x002fe80000100a00 */
[----:B------:R-:W-:Y:S04]  /*25990*/  STL.64 [R1+0x68], R42 ;  /* 0x0000682a01007387 */ /* 0x000fe80000100a00 */
[----:B--2---:R-:W-:Y:S04]  /*259a0*/  STL.64 [R1+0x50], R12 ;  /* 0x0000500c01007387 */ /* 0x004fe80000100a00 */
[----:B------:R-:W-:Y:S04]  /*259b0*/  STL.64 [R1+0x58], R14 ;  /* 0x0000580e01007387 */ /* 0x000fe80000100a00 */
[----:B---3--:R-:W-:Y:S04]  /*259c0*/  STL.64 [R1+0x40], R8 ;  /* 0x0000400801007387 */ /* 0x008fe80000100a00 */
[----:B------:R-:W-:Y:S04]  /*259d0*/  STL.64 [R1+0x48], R10 ;  /* 0x0000480a01007387 */ /* 0x000fe80000100a00 */
[----:B------:R-:W-:Y:S04]  /*259e0*/  LDS.128 R8, [R208+0x1800] ;  /* 0x00180000d0087984 */ /* 0x000fe80000000c00 */
[----:B------:R-:W-:Y:S04]  /*259f0*/  LDS.128 R40, [R252+0x1800] ;  /* 0x00180000fc287984 */ /* 0x000fe80000000c00 */
[----:B------:R-:W1:Y:S04]  /*25a00*/  LDS.128 R136, [R3] ;  /* 0x0000000003887984 */ /* 0x000e680000000c00 */
[----:B------:R-:W2:Y:S04]  /*25a10*/  LDS.128 R76, [R3+0x800] ;  /* 0x00080000034c7984 */ /* 0x000ea80000000c00 */
[----:B------:R-:W3:Y:S04]  /*25a20*/  LDS.128 R72, [R3+0x1000] ;  /* 0x0010000003487984 */ /* 0x000ee80000000c00 */
[----:B------:R-:W1:Y:S04]  /*25a30*/  LDS.128 R12, [R3+0x1800] ;  /* 0x00180000030c7984 */ /* 0x000e680000000c00 */
[----:B------:R-:W-:Y:S06]  /*25a40*/  BAR.SYNC.DEFER_BLOCKING 0x0 ;  /* 0x0000000000007b1d */ /* 0x000fec0000010000 */
[----:B------:R1:W-:Y:S04]  /*25a50*/  STS.128 [R0+0x180], R160 ;  /* 0x000180a000007388 */ /* 0x0003e80000000c00 */
[----:B-----5:R5:W-:Y:S01]  /*25a60*/  STS.128 [R0], R168 ;  /* 0x000000a800007388 */ /* 0x020be20000000c00 */
[----:B-1----:R-:W-:-:S02]  /*25a70*/  IMAD.MOV.U32 R160, RZ, RZ, R132 ;  /* 0x000000ffffa07224 */ /* 0x002fc400078e0084 */
[----:B------:R-:W-:Y:S01]  /*25a80*/  IMAD.MOV.U32 R161, RZ, RZ, R133 ;  /* 0x000000ffffa17224 */ /* 0x000fe200078e0085 */
[----:B-----5:R-:W5:Y:S01]  /*25a90*/  LDL.LU R168, [R1+0xc8] ;  /* 0x0000c80001a87983 */ /* 0x020f620000300800 */
        /* <DEDUP_REMOVED lines=17> */
[----:B------:R-:W-:Y:S01]  /*25bb0*/  IMAD.MOV.U32 R103, RZ, RZ, R99 ;  /* 0x000000ffff677224 */ /* 0x000fe200078e0063 */
[----:B------:R-:W2:Y:S01]  /*25bc0*/  LDL.LU R68, [R1+0x1d0] ;  /* 0x0001d00001447983 */ /* 0x000ea20000300800 */
[----:B------:R-:W-:Y:S02]  /*25bd0*/  IMAD.MOV.U32 R97, RZ, RZ, R69 ;  /* 0x000000ffff617224 */ /* 0x000fe400078e0045 */
[----:B------:R-:W-:Y:S01]  /*25be0*/  IMAD.MOV.U32 R98, RZ, RZ, R64 ;  /* 0x000000ffff627224 */ /* 0x000fe200078e0040 */
[----:B------:R-:W2:Y:S01]  /*25bf0*/  LDL.LU R69, [R1+0x1d4] ;  /* 0x0001d40001457983 */ /* 0x000ea20000300800 */
[----:B------:R-:W-:-:S02]  /*25c00*/  IMAD.MOV.U32 R99, RZ, RZ, R65 ;  /* 0x000000ffff637224 */ /* 0x000fc400078e0041 */
[----:B------:R-:W-:Y:S01]  /*25c10*/  IMAD.MOV.U32 R64, RZ, RZ, R70 ;  /* 0x000000ffff407224 */ /* 0x000fe200078e0046 */
[----:B------:R1:W-:Y:S01]  /*25c20*/  STS.128 [R0+0x200], R160 ;  /* 0x000200a000007388 */ /* 0x0003e20000000c00 */
[----:B------:R-:W-:-:S03]  /*25c30*/  IMAD.MOV.U32 R65, RZ, RZ, R71 ;  /* 0x000000ffff417224 */ /* 0x000fc600078e0047 */
[----:B------:R-:W2:Y:S04]  /*25c40*/  LDL.LU R70, [R1+0x90] ;  /* 0x0000900001467983 */ /* 0x000ea80000300800 */
[----:B------:R-:W2:Y:S04]  /*25c50*/  LDL.LU R71, [R1+0x94] ;  /* 0x0000940001477983 */ /* 0x000ea80000300800 */
[----:B-1----:R-:W3:Y:S04]  /*25c60*/  LDL.LU R160, [R1+0x1d8] ;  /* 0x0001d80001a07983 */ /* 0x002ee80000300800 */
[----:B------:R-:W3:Y:S04]  /*25c70*/  LDL.LU R161, [R1+0x1dc] ;  /* 0x0001dc0001a17983 */ /* 0x000ee80000300800 */
[----:B------:R-:W3:Y:S04]  /*25c80*/  LDL.LU R162, [R1+0x98] ;  /* 0x0000980001a27983 */ /* 0x000ee80000300800 */
[----:B------:R-:W3:Y:S04]  /*25c90*/  LDL.LU R163, [R1+0x9c] ;  /* 0x00009c0001a37983 */ /* 0x000ee80000300800 */
[----:B------:R-:W4:Y:S04]  /*25ca0*/  LDL.LU R204, [R1+0x30] ;  /* 0x0000300001cc7983 */ /* 0x000f280000300800 */
[----:B------:R-:W4:Y:S04]  /*25cb0*/  LDL.LU R205, [R1+0x34] ;  /* 0x0000340001cd7983 */ /* 0x000f280000300800 */
[----:B------:R-:W4:Y:S04]  /*25cc0*/  LDL.LU R206, [R1+0x20] ;  /* 0x0000200001ce7983 */ /* 0x000f280000300800 */
[----:B------:R-:W4:Y:S04]  /*25cd0*/  LDL.LU R207, [R1+0x24] ;  /* 0x0000240001cf7983 */ /* 0x000f280000300800 */
[----:B------:R1:W-:Y:S01]  /*25ce0*/  STS.128 [R0+0x280], R132 ;  /* 0x0002808400007388 */ /* 0x0003e20000000c00 */
[----:B------:R-:W-:-:S02]  /*25cf0*/  IMAD.MOV.U32 R172, RZ, RZ, R164 ;  /* 0x000000ffffac7224 */ /* 0x000fc400078e00a4 */
[----:B------:R-:W-:Y:S01]  /*25d00*/  IMAD.MOV.U32 R173, RZ, RZ, R165 ;  /* 0x000000ffffad7224 */ /* 0x000fe200078e00a5 */
[----:B------:R-:W-:Y:S04]  /*25d10*/  STS.128 [R0+0x300], R128 ;  /* 0x0003008000007388 */ /* 0x000fe80000000c00 */
[----:B------:R-:W-:Y:S01]  /*25d20*/  STS.128 [R0+0x100], R172 ;  /* 0x000100ac00007388 */ /* 0x000fe20000000c00 */
[----:B-1----:R-:W-:Y:S02]  /*25d30*/  IMAD.MOV.U32 R134, RZ, RZ, R32 ;  /* 0x000000ffff867224 */ /* 0x002fe400078e0020 */
        /* <DEDUP_REMOVED lines=10> */
[----:B------:R-:W-:Y:S01]  /*25de0*/  IMAD.MOV.U32 R177, RZ, RZ, R7 ;  /* 0x000000ffffb17224 */ /* 0x000fe200078e0007 */
[----:B------:R-:W-:Y:S04]  /*25df0*/  STS.128 [R0+0x380], R100 ;  /* 0x0003806400007388 */ /* 0x000fe80000000c00 */
[----:B------:R-:W-:Y:S04]  /*25e00*/  STS.128 [R0+0x400], R96 ;  /* 0x0004006000007388 */ /* 0x000fe80000000c00 */
[----:B------:R-:W-:Y:S04]  /*25e10*/  STS.128 [R0+0x480], R64 ;  /* 0x0004804000007388 */ /* 0x000fe80000000c00 */
[----:B------:R-:W-:Y:S04]  /*25e20*/  STS.128 [R0+0x600], R132 ;  /* 0x0006008400007388 */ /* 0x000fe80000000c00 */
[----:B------:R-:W-:Y:S04]  /*25e30*/  STS.128 [R0+0x680], R32 ;  /* 0x0006802000007388 */ /* 0x000fe80000000c00 */
[----:B------:R-:W-:Y:S04]  /*25e40*/  STS.128 [R0+0x700], R36 ;  /* 0x0007002400007388 */ /* 0x000fe80000000c00 */
[----:B------:R-:W-:Y:S01]  /*25e50*/  STS.128 [R0+0x780], R176 ;  /* 0x000780b000007388 */ /* 0x000fe20000000c00 */
[----:B------:R-:W-:-:S02]  /*25e60*/  IMAD.MOV.U32 R210, RZ, RZ, R152 ;  /* 0x000000ffffd27224 */ /* 0x000fc400078e0098 */
[----:B------:R-:W-:Y:S02]  /*25e70*/  IMAD.MOV.U32 R211, RZ, RZ, R153 ;  /* 0x000000ffffd37224 */ /* 0x000fe400078e0099 */
[----:B------:R-:W-:Y:S02]  /*25e80*/  IMAD.MOV.U32 R152, RZ, RZ, R158 ;  /* 0x000000ffff987224 */ /* 0x000fe400078e009e */
[----:B------:R-:W-:Y:S01]  /*25e90*/  IMAD.MOV.U32 R153, RZ, RZ, R159 ;  /* 0x000000ffff997224 */ /* 0x000fe200078e009f */
[----:B-----5:R-:W-:Y:S04]  /*25ea0*/  STS.128 [R0+0x80], R168 ;  /* 0x000080a800007388 */ /* 0x020fe80000000c00 */
[----:B--2---:R-:W-:Y:S04]  /*25eb0*/  STS.128 [R0+0x500], R68 ;  /* 0x0005004400007388 */ /* 0x004fe80000000c00 */
[----:B---3--:R-:W-:Y:S04]  /*25ec0*/  STS.128 [R0+0x580], R160 ;  /* 0x000580a000007388 */ /* 0x008fe80000000c00 */
[----:B------:R-:W-:Y:S06]  /*25ed0*/  BAR.SYNC.DEFER_BLOCKING 0x0 ;  /* 0x0000000000007b1d */ /* 0x000fec0000010000 */
[----:B------:R-:W1:Y:S04]  /*25ee0*/  LDS.128 R196, [R2] ;  /* 0x0000000002c47984 */ /* 0x000e680000000c00 */
[----:B------:R-:W-:Y:S04]  /*25ef0*/  LDS.128 R172, [R2+0x800] ;  /* 0x0008000002ac7984 */ /* 0x000fe80000000c00 */
[----:B------:R-:W-:Y:S04]  /*25f00*/  LDS.128 R96, [R2+0x1000] ;  /* 0x0010000002607984 */ /* 0x000fe80000000c00 */
[----:B------:R-:W-:Y:S04]  /*25f10*/  LDS.128 R68, [R2+0x1800] ;  /* 0x0018000002447984 */ /* 0x000fe80000000c00 */
[----:B------:R-:W2:Y:S04]  /*25f20*/  LDS.128 R192, [R208] ;  /* 0x00000000d0c07984 */ /* 0x000ea80000000c00 */
[----:B------:R-:W-:Y:S04]  /*25f30*/  LDS.128 R132, [R208+0x800] ;  /* 0x00080000d0847984 */ /* 0x000fe80000000c00 */
[----:B------:R-:W-:Y:S04]  /*25f40*/  LDS.128 R128, [R208+0x1000] ;  /* 0x00100000d0807984 */ /* 0x000fe80000000c00 */
[----:B------:R-:W-:Y:S04]  /*25f50*/  LDS.128 R64, [R208+0x1800] ;  /* 0x00180000d0407984 */ /* 0x000fe80000000c00 */
[----:B------:R-:W3:Y:S04]  /*25f60*/  LDS.128 R168, [R252] ;  /* 0x00000000fca87984 */ /* 0x000ee80000000c00 */
[----:B------:R-:W-:Y:S04]  /*25f70*/  LDS.128 R164, [R252+0x800] ;  /* 0x00080000fca47984 */ /* 0x000fe80000000c00 */
[----:B------:R-:W-:Y:S04]  /*25f80*/  LDS.128 R100, [R252+0x1000] ;  /* 0x00100000fc647984 */ /* 0x000fe80000000c00 */
[----:B------:R-:W-:Y:S04]  /*25f90*/  LDS.128 R4, [R252+0x1800] ;  /* 0x00180000fc047984 */ /* 0x000fe80000000c00 */
[----:B------:R-:W5:Y:S04]  /*25fa0*/  LDS.128 R176, [R3] ;  /* 0x0000000003b07984 */ /* 0x000f680000000c00 */
[----:B------:R-:W1:Y:S04]  /*25fb0*/  LDS.128 R160, [R3+0x800] ;  /* 0x0008000003a07984 */ /* 0x000e680000000c00 */
[----:B------:R-:W1:Y:S04]  /*25fc0*/  LDS.128 R36, [R3+0x1000] ;  /* 0x0010000003247984 */ /* 0x000e680000000c00 */
[----:B------:R-:W1:Y:S04]  /*25fd0*/  LDS.128 R32, [R3+0x1800] ;  /* 0x0018000003207984 */ /* 0x000e680000000c00 */
[----:B------:R-:W-:Y:S06]  /*25fe0*/  BAR.SYNC.DEFER_BLOCKING 0x0 ;  /* 0x0000000000007b1d */ /* 0x000fec0000010000 */
[----:B------:R1:W-:Y:S04]  /*25ff0*/  STS.128 [R0+0x180], R152 ;  /* 0x0001809800007388 */ /* 0x0003e80000000c00 */
[----:B----4-:R4:W-:Y:S01]  /*26000*/  STS.128 [R0], R204 ;  /* 0x000000cc00007388 */ /* 0x0109e20000000c00 */
[----:B-1----:R-:W-:-:S02]  /*26010*/  IMAD.MOV.U32 R152, RZ, RZ, R124 ;  /* 0x000000ffff987224 */ /* 0x002fc400078e007c */
[----:B------:R-:W-:Y:S01]  /*26020*/  IMAD.MOV.U32 R153, RZ, RZ, R125 ;  /* 0x000000ffff997224 */ /* 0x000fe200078e007d */
[----:B----4-:R-:W4:Y:S01]  /*26030*/  LDL.LU R204, [R1+0x38] ;  /* 0x0000380001cc7983 */ /* 0x010f220000300800 */
        /* <DEDUP_REMOVED lines=8> */
[----:B------:R-:W4:Y:S01]  /*260c0*/  LDL.LU R207, [R1+0x2c] ;  /* 0x00002c0001cf7983 */ /* 0x000f220000300800 */
        /* <DEDUP_REMOVED lines=17> */
[----:B------:R-:W2:Y:S04]  /*261e0*/  LDL.LU R62, [R1] ;  /* 0x00000000013e7983 */ /* 0x000ea80000300800 */
[----:B------:R-:W2:Y:S04]  /*261f0*/  LDL.LU R63, [R1+0x4] ;  /* 0x00000400013f7983 */ /* 0x000ea80000300800 */
[----:B-1----:R-:W3:Y:S04]  /*26200*/  LDL.LU R152, [R1+0x18] ;  /* 0x0000180001987983 */ /* 0x002ee80000300800 */
[----:B------:R-:W3:Y:S04]  /*26210*/  LDL.LU R153, [R1+0x1c] ;  /* 0x00001c0001997983 */ /* 0x000ee80000300800 */
[----:B------:R-:W3:Y:S04]  /*26220*/  LDL.LU R154, [R1+0x8] ;  /* 0x00000800019a7983 */ /* 0x000ee80000300800 */
[----:B------:R-:W3:Y:S01]  /*26230*/  LDL.LU R155, [R1+0xc] ;  /* 0x00000c00019b7983 */ /* 0x000ee20000300800 */
[----:B------:R-:W-:-:S03]  /*26240*/  IMAD.MOV.U32 R208, RZ, RZ, R156 ;  /* 0x000000ffffd07224 */ /* 0x000fc600078e009c */
[----:B------:R1:W-:Y:S01]  /*26250*/  STS.128 [R0+0x380], R92 ;  /* 0x0003805c00007388 */ /* 0x0003e20000000c00 */
[----:B------:R-:W-:-:S03]  /*26260*/  IMAD.MOV.U32 R209, RZ, RZ, R157 ;  /* 0x000000ffffd17224 */ /* 0x000fc600078e009d */
[----:B------:R5:W-:Y:S04]  /*26270*/  STS.128 [R0+0x280], R124 ;  /* 0x0002807c00007388 */ /* 0x000be80000000c00 */
[----:B------:R5:W-:Y:S01]  /*26280*/  STS.128 [R0+0x400], R88 ;  /* 0x0004005800007388 */ /* 0x000be20000000c00 */
[----:B-1----:R-:W-:Y:S02]  /*26290*/  IMAD.MOV.U32 R94, RZ, RZ, R184 ;  /* 0x000000ffff5e7224 */ /* 0x002fe400078e00b8 */
[----:B------:R-:W-:Y:S02]  /*262a0*/  IMAD.MOV.U32 R95, RZ, RZ, R185 ;  /* 0x000000ffff5f7224 */ /* 0x000fe400078e00b9 */
[----:B-----5:R-:W-:Y:S02]  /*262b0*/  IMAD.MOV.U32 R124, RZ, RZ, R28 ;  /* 0x000000ffff7c7224 */ /* 0x020fe400078e001c */
        /* <DEDUP_REMOVED lines=18> */
[----:B------:R-:W-:Y:S01]  /*263e0*/  IMAD.MOV.U32 R25, RZ, RZ, R233 ;  /* 0x000000ffff197224 */ /* 0x000fe200078e00e9 */
[----:B------:R-:W-:Y:S01]  /*263f0*/  LOP3.LUT R233, R2, 0x20, RZ, 0x3c, !PT ;  /* 0x0000002002e97812 */ /* 0x000fe200078e3cff */
[----:B------:R-:W-:-:S02]  /*26400*/  IMAD.MOV.U32 R26, RZ, RZ, R228 ;  /* 0x000000ffff1a7224 */ /* 0x000fc400078e00e4 */
[----:B------:R-:W-:Y:S02]  /*26410*/  IMAD.MOV.U32 R27, RZ, RZ, R229 ;  /* 0x000000ffff1b7224 */ /* 0x000fe400078e00e5 */
[----:B------:R-:W-:Y:S02]  /*26420*/  IMAD.MOV.U32 R228, RZ, RZ, R234 ;  /* 0x000000ffffe47224 */ /* 0x000fe400078e00ea */
[----:B------:R-:W-:Y:S02]  /*26430*/  IMAD.MOV.U32 R229, RZ, RZ, R235 ;  /* 0x000000ffffe57224 */ /* 0x000fe400078e00eb */
[----:B------:R-:W-:Y:S02]  /*26440*/  IMAD.MOV.U32 R24, RZ, RZ, R232 ;  /* 0x000000ffff187224 */ /* 0x000fe400078e00e8 */
[----:B------:R-:W5:Y:S04]  /*26450*/  LDL.LU R232, [R1+0x260] ;  /* 0x0002600001e87983 */ /* 0x000f680000300800 */
[----:B------:R-:W5:Y:S04]  /*26460*/  LDL.LU R234, [R1+0x64] ;  /* 0x0000640001ea7983 */ /* 0x000f680000300800 */
[----:B------:R-:W5:Y:S04]  /*26470*/  LDL.LU R235, [R1+0x60] ;  /* 0x0000600001eb7983 */ /* 0x000f680000300800 */
[----:B----4-:R-:W-:Y:S04]  /*26480*/  STS.128 [R0+0x80], R204 ;  /* 0x000080cc00007388 */ /* 0x010fe80000000c00 */
        /* <DEDUP_REMOVED lines=15> */
[----:B------:R-:W4:Y:S04]  /*26580*/  LDS.128 R208, [R3] ;  /* 0x0000000003d07984 */ /* 0x000f280000000c00 */
[----:B------:R-:W1:Y:S04]  /*26590*/  LDS.128 R212, [R3+0x800] ;  /* 0x0008000003d47984 */ /* 0x000e680000000c00 */
[----:B------:R-:W1:Y:S04]  /*265a0*/  LDS.128 R216, [R3+0x1000] ;  /* 0x0010000003d87984 */ /* 0x000e680000000c00 */
[----:B------:R-:W1:Y:S04]  /*265b0*/  LDS.128 R220, [R3+0x1800] ;  /* 0x0018000003dc7984 */ /* 0x000e680000000c00 */
[----:B------:R-:W-:Y:S06]  /*265c0*/  BAR.SYNC.DEFER_BLOCKING 0x0 ;  /* 0x0000000000007b1d */ /* 0x000fec0000010000 */
[----:B------:R1:W-:Y:S04]  /*265d0*/  STS.128 [R0+0x80], R228 ;  /* 0x000080e400007388 */ /* 0x0003e80000000c00 */
[----:B-1----:R-:W2:Y:S04]  /*265e0*/  LDL.LU R231, [R1+0x8ac] ;  /* 0x0008ac0001e77983 */ /* 0x002ea80000300800 */
[----:B------:R1:W-:Y:S02]  /*265f0*/  STS.128 [R0], R24 ;  /* 0x0000001800007388 */ /* 0x0003e40000000c00 */
        /* <DEDUP_REMOVED lines=8> */
[----:B------:R-:W-:Y:S01]  /*26680*/  IMAD.MOV.U32 R27, RZ, RZ, R113 ;  /* 0x000000ffff1b7224 */ /* 0x000fe200078e0071 */
[----:B-----5:R-:W-:-:S04]  /*26690*/  IADD3 R112, R232, 0x1, RZ ;  /* 0x00000001e8707810 */ /* 0x020fc80007ffe0ff */
[----:B------:R1:W-:Y:S01]  /*266a0*/  STS.128 [R0+0x200], R24 ;  /* 0x0002001800007388 */ /* 0x0003e20000000c00 */
[----:B------:R-:W-:Y:S01]  /*266b0*/  IADD3 R113, R232, 0x2, RZ ;  /* 0x00000002e8717810 */ /* 0x000fe20007ffe0ff */
[----:B------:R-:W-:Y:S02]  /*266c0*/  IMAD.MOV.U32 R144, RZ, RZ, R150 ;  /* 0x000000ffff907224 */ /* 0x000fe400078e0096 */
[----:B-1----:R-:W-:Y:S02]  /*266d0*/  IMAD.MOV.U32 R24, RZ, RZ, R84 ;  /* 0x000000ffff187224 */ /* 0x002fe400078e0054 */
[----:B------:R-:W-:Y:S02]  /*266e0*/  IMAD.MOV.U32 R25, RZ, RZ, R85 ;  /* 0x000000ffff197224 */ /* 0x000fe400078e0055 */
[----:B------:R-:W-:Y:S02]  /*266f0*/  IMAD.MOV.U32 R26, RZ, RZ, R80 ;  /* 0x000000ffff1a7224 */ /* 0x000fe400078e0050 */
[----:B------:R-:W-:-:S02]  /*26700*/  IMAD.MOV.U32 R27, RZ, RZ, R81 ;  /* 0x000000ffff1b7224 */ /* 0x000fc400078e0051 */
[----:B------:R-:W-:Y:S02]  /*26710*/  IMAD.MOV.U32 R80, RZ, RZ, R86 ;  /* 0x000000ffff507224 */ /* 0x000fe400078e0056 */
[----:B------:R-:W-:Y:S01]  /*26720*/  IMAD.MOV.U32 R81, RZ, RZ, R87 ;  /* 0x000000ffff517224 */ /* 0x000fe200078e0057 */
[----:B------:R1:W-:Y:S01]  /*26730*/  STS.128 [R0+0x300], R24 ;  /* 0x0003001800007388 */ /* 0x0003e20000000c00 */
[----:B------:R-:W-:-:S03]  /*26740*/  IMAD.MOV.U32 R145, RZ, RZ, R151 ;  /* 0x000000ffff917224 */ /* 0x000fc600078e0097 */
[----:B------:R5:W-:Y:S01]  /*26750*/  STS.128 [R0+0x380], R80 ;  /* 0x0003805000007388 */ /* 0x000be20000000c00 */
[----:B-1----:R-:W-:Y:S02]  /*26760*/  IMAD.MOV.U32 R24, RZ, RZ, R52 ;  /* 0x000000ffff187224 */ /* 0x002fe400078e0034 */
[----:B------:R-:W-:Y:S02]  /*26770*/  IMAD.MOV.U32 R25, RZ, RZ, R53 ;  /* 0x000000ffff197224 */ /* 0x000fe400078e0035 */
[----:B------:R-:W-:Y:S02]  /*26780*/  IMAD.MOV.U32 R26, RZ, RZ, R48 ;  /* 0x000000ffff1a7224 */ /* 0x000fe400078e0030 */
[----:B------:R-:W-:Y:S02]  /*26790*/  IMAD.MOV.U32 R27, RZ, RZ, R49 ;  /* 0x000000ffff1b7224 */ /* 0x000fe400078e0031 */
[----:B------:R-:W-:Y:S02]  /*267a0*/  IMAD.MOV.U32 R52, RZ, RZ, R54 ;  /* 0x000000ffff347224 */ /* 0x000fe400078e0036 */
[----:B------:R-:W-:Y:S01]  /*267b0*/  IMAD.MOV.U32 R53, RZ, RZ, R55 ;  /* 0x000000ffff357224 */ /* 0x000fe200078e0037 */
[----:B------:R1:W-:Y:S01]  /*267c0*/  STS.128 [R0+0x400], R24 ;  /* 0x0004001800007388 */ /* 0x0003e20000000c00 */
[----:B------:R-:W-:-:S02]  /*267d0*/  IMAD.MOV.U32 R54, RZ, RZ, R50 ;  /* 0x000000ffff367224 */ /* 0x000fc400078e0032 */
[----:B------:R-:W-:Y:S02]  /*267e0*/  IMAD.MOV.U32 R55, RZ, RZ, R51 ;  /* 0x000000ffff377224 */ /* 0x000fe400078e0033 */
[----:B-----5:R-:W-:Y:S02]  /*267f0*/  IMAD.MOV.U32 R80, RZ, RZ, R20 ;  /* 0x000000ffff507224 */ /* 0x020fe400078e0014 */
[----:B------:R-:W-:Y:S02]  /*26800*/  IMAD.MOV.U32 R81, RZ, RZ, R21 ;  /* 0x000000ffff517224 */ /* 0x000fe400078e0015 */
[----:B------:R-:W-:Y:S02]  /*26810*/  IMAD.MOV.U32 R50, RZ, RZ, R244 ;  /* 0x000000ffff327224 */ /* 0x000fe400078e00f4 */
[----:B------:R-:W-:Y:S02]  /*26820*/  IMAD.MOV.U32 R51, RZ, RZ, R245 ;  /* 0x000000ffff337224 */ /* 0x000fe400078e00f5 */
[----:B------:R-:W-:-:S02]  /*26830*/  IMAD.MOV.U32 R20, RZ, RZ, R22 ;  /* 0x000000ffff147224 */ /* 0x000fc400078e0016 */
[----:B------:R-:W-:Y:S02]  /*26840*/  IMAD.MOV.U32 R21, RZ, RZ, R23 ;  /* 0x000000ffff157224 */ /* 0x000fe400078e0017 */
        /* <DEDUP_REMOVED lines=16> */
[----:B------:R1:W-:Y:S04]  /*26950*/  STS.128 [R0+0x500], R48 ;  /* 0x0005003000007388 */ /* 0x0003e80000000c00 */
[----:B------:R-:W-:Y:S04]  /*26960*/  STS.128 [R0+0x580], R244 ;  /* 0x000580f400007388 */ /* 0x000fe80000000c00 */
[----:B------:R-:W-:Y:S04]  /*26970*/  STS.128 [R0+0x600], R80 ;  /* 0x0006005000007388 */ /* 0x000fe80000000c00 */
[----:B------:R5:W-:Y:S04]  /*26980*/  STS.128 [R0+0x680], R20 ;  /* 0x0006801400007388 */ /* 0x000be80000000c00 */
[----:B------:R-:W-:Y:S04]  /*26990*/  STS.128 [R0+0x700], R24 ;  /* 0x0007001800007388 */ /* 0x000fe80000000c00 */
[----:B------:R-:W-:Y:S01]  /*269a0*/  STS.128 [R0+0x780], R200 ;  /* 0x000780c800007388 */ /* 0x000fe20000000c00 */
[----:B------:R-:W-:-:S05]  /*269b0*/  IMAD R19, R232, c[0x0][0x198], RZ ;  /* 0x00006600e8137a24 */ /* 0x000fca00078e02ff */
[----:B-1----:R-:W-:-:S04]  /*269c0*/  IADD3 R49, R19, c[0x0][0x198], RZ ;  /* 0x0000660013317a10 */ /* 0x002fc80007ffe0ff */
[----:B------:R-:W-:Y:S02]  /*269d0*/  IADD3 R51, R49, c[0x0][0x198], RZ ;  /* 0x0000660031337a10 */ /* 0x000fe40007ffe0ff */
[----:B--2---:R-:W-:-:S04]  /*269e0*/  ISETP.GE.AND P0, PT, R231, c[0x0][0x178], PT ;  /* 0x00005e00e7007a0c */ /* 0x004fc80003f06270 */
[----:B------:R-:W-:Y:S02]  /*269f0*/  ISETP.LT.AND P3, PT, R112, c[0x0][0x17c], !P0 ;  /* 0x00005f0070007a0c */ /* 0x000fe40004761270 */
[----:B------:R-:W-:Y:S02]  /*26a00*/  IADD3 R112, R232, 0x3, RZ ;  /* 0x00000003e8707810 */ /* 0x000fe40007ffe0ff */
[----:B------:R-:W-:Y:S01]  /*26a10*/  ISETP.LT.AND P1, PT, R113, c[0x0][0x17c], !P0 ;  /* 0x00005f0071007a0c */ /* 0x000fe20004721270 */
[----:B------:R-:W-:Y:S01]  /*26a20*/  IMAD.MOV.U32 R113, RZ, RZ, R119 ;  /* 0x000000ffff717224 */ /* 0x000fe200078e0077 */
[----:B------:R-:W-:Y:S01]  /*26a30*/  ISETP.LT.AND P5, PT, R112, c[0x0][0x17c], !P0 ;  /* 0x00005f0070007a0c */ /* 0x000fe200047a1270 */
[----:B------:R-:W-:-:S05]  /*26a40*/  IMAD.MOV.U32 R112, RZ, RZ, R118 ;  /* 0x000000ffff707224 */ /* 0x000fca00078e0076 */
[----:B------:R-:W-:Y:S04]  /*26a50*/  STS.128 [R0+0x280], R112 ;  /* 0x0002807000007388 */ /* 0x000fe80000000c00 */
[----:B------:R-:W-:Y:S01]  /*26a60*/  BAR.SYNC.DEFER_BLOCKING 0x0 ;  /* 0x0000000000007b1d */ /* 0x000fe20000010000 */
[----:B------:R-:W-:Y:S01]  /*26a70*/  IMAD R17, R231, c[0x0][0x194], RZ ;  /* 0x00006500e7117a24 */ /* 0x000fe200078e02ff */
[----:B------:R-:W-:-:S04]  /*26a80*/  ISETP.LT.AND P4, PT, R232, c[0x0][0x17c], !P0 ;  /* 0x00005f00e8007a0c */ /* 0x000fc80004781270 */
[----:B------:R-:W-:-:S04]  /*26a90*/  LEA R16, P6, R17, c[0x0][0x170], 0x2 ;  /* 0x00005c0011107a11 */ /* 0x000fc800078c10ff */
[----:B------:R-:W-:Y:S02]  /*26aa0*/  LEA.HI.X.SX32 R17, R17, c[0x0][0x174], 0x2, P6 ;  /* 0x00005d0011117a11 */ /* 0x000fe400030f16ff */
[----:B------:R-:W-:-:S04]  /*26ab0*/  LEA R18, P6, R19, R16, 0x2 ;  /* 0x0000001013127211 */ /* 0x000fc800078c10ff */
[----:B------:R-:W-:Y:S02]  /*26ac0*/  LEA.HI.X.SX32 R19, R19, R17, 0x2, P6 ;  /* 0x0000001113137211 */ /* 0x000fe400030f16ff */
[----:B------:R-:W-:-:S04]  /*26ad0*/  LEA R48, P6, R49, R16, 0x2 ;  /* 0x0000001031307211 */ /* 0x000fc800078c10ff */
[----:B------:R-:W-:Y:S01]  /*26ae0*/  LEA.HI.X.SX32 R49, R49, R17, 0x2, P6 ;  /* 0x0000001131317211 */ /* 0x000fe200030f16ff */
[----:B------:R1:W-:Y:S04]  /*26af0*/  @P4 STG.E [R18.64], R235 ;  /* 0x000000eb12004986 */ /* 0x0003e8000c101904 */
[----:B------:R2:W-:Y:S01]  /*26b00*/  @P3 STG.E [R48.64], R234 ;  /* 0x000000ea30003986 */ /* 0x0005e2000c101904 */
[----:B-----5:R-:W-:Y:S02]  /*26b10*/  IADD3 R22, R232, 0x6, RZ ;  /* 0x00000006e8167810 */ /* 0x020fe40007ffe0ff */
[C---:B------:R-:W-:Y:S01]  /*26b20*/  IADD3 R23, R51.reuse, c[0x0][0x198], RZ ;  /* 0x0000660033177a10 */ /* 0x040fe20007ffe0ff */
[----:B------:R-:W-:Y:S04]  /*26b30*/  LDS.128 R52, [R3+0x800] ;  /* 0x0008000003347984 */ /* 0x000fe80000000c00 */
[----:B-1----:R-:W5:Y:S04]  /*26b40*/  LDL.LU R235, [R1+0x50] ;  /* 0x0000500001eb7983 */ /* 0x002f680000300800 */
[----:B--2---:R-:W2:Y:S01]  /*26b50*/  LDL.LU R234, [R1+0x54] ;  /* 0x0000540001ea7983 */ /* 0x004ea20000300800 */
[----:B------:R-:W-:-:S02]  /*26b60*/  LEA R20, P6, R51, R16, 0x2 ;  /* 0x0000001033147211 */ /* 0x000fc400078c10ff */
[----:B------:R-:W-:Y:S02]  /*26b70*/  ISETP.LT.AND P3, PT, R22, c[0x0][0x17c], !P0 ;  /* 0x00005f0016007a0c */ /* 0x000fe40004761270 */
[-C--:B------:R-:W-:Y:S02]  /*26b80*/  LEA.HI.X.SX32 R21, R51, R17.reuse, 0x2, P6 ;  /* 0x0000001133157211 */ /* 0x080fe400030f16ff */
[C---:B------:R-:W-:Y:S02]  /*26b90*/  LEA R22, P6, R23.reuse, R16, 0x2 ;  /* 0x0000001017167211 */ /* 0x040fe400078c10ff */
[C---:B------:R-:W-:Y:S02]  /*26ba0*/  IADD3 R19, R23.reuse, c[0x0][0x198], RZ ;  /* 0x0000660017137a10 */ /* 0x040fe40007ffe0ff */
[----:B------:R-:W-:Y:S02]  /*26bb0*/  IADD3 R84, R232, 0x4, RZ ;  /* 0x00000004e8547810 */ /* 0x000fe40007ffe0ff */
[----:B------:R-:W-:-:S02]  /*26bc0*/  LEA.HI.X.SX32 R23, R23, R17, 0x2, P6 ;  /* 0x0000001117177211 */ /* 0x000fc400030f16ff */
[CC--:B------:R-:W-:Y:S02]  /*26bd0*/  LEA R18, P6, R19.reuse, R16.reuse, 0x2 ;  /* 0x0000001013127211 */ /* 0x0c0fe400078c10ff */
[C---:B------:R-:W-:Y:S02]  /*26be0*/  IADD3 R25, R19.reuse, c[0x0][0x198], RZ ;  /* 0x0000660013197a10 */ /* 0x040fe40007ffe0ff */
[----:B------:R-:W-:Y:S02]  /*26bf0*/  ISETP.LT.AND P2, PT, R84, c[0x0][0x17c], !P0 ;  /* 0x00005f0054007a0c */ /* 0x000fe40004741270 */
[----:B------:R-:W-:Y:S02]  /*26c00*/  LEA.HI.X.SX32 R19, R19, R17, 0x2, P6 ;  /* 0x0000001113137211 */ /* 0x000fe400030f16ff */
[C---:B------:R-:W-:Y:S02]  /*26c10*/  LEA R24, P6, R25.reuse, R16, 0x2 ;  /* 0x0000001019187211 */ /* 0x040fe400078c10ff */
[----:B------:R-:W-:-:S02]  /*26c20*/  IADD3 R26, R25, c[0x0][0x198], RZ ;  /* 0x00006600191a7a10 */ /* 0x000fc40007ffe0ff */
[C---:B------:R-:W-:Y:S02]  /*26c30*/  IADD3 R50, R232.reuse, 0x5, RZ ;  /* 0x00000005e8327810 */ /* 0x040fe40007ffe0ff */
[----:B------:R-:W-:Y:S01]  /*26c40*/  IADD3 R0, R232, 0x7, RZ ;  /* 0x00000007e8007810 */ /* 0x000fe20007ffe0ff */
[----:B------:R1:W-:Y:S01]  /*26c50*/  @P1 STG.E [R20.64], R236 ;  /* 0x000000ec14001986 */ /* 0x0003e2000c101904 */
[----:B------:R-:W-:Y:S02]  /*26c60*/  LEA.HI.X.SX32 R25, R25, R17, 0x2, P6 ;  /* 0x0000001119197211 */ /* 0x000fe400030f16ff */
[----:B------:R-:W-:Y:S01]  /*26c70*/  ISETP.LT.AND P4, PT, R50, c[0x0][0x17c], !P0 ;  /* 0x00005f0032007a0c */ /* 0x000fe20004781270 */
[----:B------:R3:W-:Y:S01]  /*26c80*/  @P5 STG.E [R22.64], R237 ;  /* 0x000000ed16005986 */ /* 0x0007e2000c101904 */
[----:B------:R-:W-:Y:S02]  /*26c90*/  ISETP.LT.AND P1, PT, R0, c[0x0][0x17c], !P0 ;  /* 0x00005f0000007a0c */ /* 0x000fe40004721270 */
[----:B------:R-:W-:-:S02]  /*26ca0*/  IADD3 R0, R232, 0x8, RZ ;  /* 0x00000008e8007810 */ /* 0x000fc40007ffe0ff */
[C---:B-1----:R-:W-:Y:S01]  /*26cb0*/  LEA R20, P6, R26.reuse, R16, 0x2 ;  /* 0x000000101a147211 */ /* 0x042fe200078c10ff */
[----:B------:R-:W-:Y:S01]  /*26cc0*/  LDS.128 R48, [R2+0x1000] ;  /* 0x0010000002307984 */ /* 0x000fe20000000c00 */
[----:B---3--:R-:W-:-:S03]  /*26cd0*/  IADD3 R23, R26, c[0x0][0x198], RZ ;  /* 0x000066001a177a10 */ /* 0x008fc60007ffe0ff */
[----:B------:R1:W-:Y:S01]  /*26ce0*/  @P2 STG.E [R18.64], R140 ;  /* 0x0000008c12002986 */ /* 0x0003e2000c101904 */
[-C--:B------:R-:W-:Y:S02]  /*26cf0*/  LEA.HI.X.SX32 R21, R26, R17.reuse, 0x2, P6 ;  /* 0x000000111a157211 */ /* 0x080fe400030f16ff */
[C---:B------:R-:W-:Y:S02]  /*26d00*/  LEA R22, P6, R23.reuse, R16, 0x2 ;  /* 0x0000001017167211 */ /* 0x040fe400078c10ff */
[----:B------:R-:W-:Y:S02]  /*26d10*/  ISETP.LT.AND P5, PT, R0, c[0x0][0x17c], !P0 ;  /* 0x00005f0000007a0c */ /* 0x000fe400047a1270 */
[----:B------:R-:W-:Y:S02]  /*26d20*/  IADD3 R0, R232, 0x9, RZ ;  /* 0x00000009e8007810 */ /* 0x000fe40007ffe0ff */
[C---:B-1----:R-:W-:Y:S02]  /*26d30*/  IADD3 R19, R23.reuse, c[0x0][0x198], RZ ;  /* 0x0000660017137a10 */ /* 0x042fe40007ffe0ff */
[----:B------:R-:W-:-:S02]  /*26d40*/  LEA.HI.X.SX32 R23, R23, R17, 0x2, P6 ;  /* 0x0000001117177211 */ /* 0x000fc400030f16ff */
[C---:B------:R-:W-:Y:S02]  /*26d50*/  LEA R18, P6, R19.reuse, R16, 0x2 ;  /* 0x0000001013127211 */ /* 0x040fe400078c10ff */
[----:B------:R-:W-:Y:S02]  /*26d60*/  ISETP.LT.AND P2, PT, R0, c[0x0][0x17c], !P0 ;  /* 0x00005f0000007a0c */ /* 0x000fe40004741270 */
[C---:B------:R-:W-:Y:S01]  /*26d70*/  IADD3 R26, R19.reuse, c[0x0][0x198], RZ ;  /* 0x00006600131a7a10 */ /* 0x040fe20007ffe0ff */
[----:B------:R1:W-:Y:S01]  /*26d80*/  @P4 STG.E [R24.64], R141 ;  /* 0x0000008d18004986 */ /* 0x0003e2000c101904 */
[----:B------:R-:W-:-:S03]  /*26d90*/  LEA.HI.X.SX32 R19, R19, R17, 0x2, P6 ;  /* 0x0000001113137211 */ /* 0x000fc600030f16ff */
[----:B------:R-:W-:Y:S04]  /*26da0*/  @P3 STG.E [R20.64], R136 ;  /* 0x0000008814003986 */ /* 0x000fe8000c101904 */
[----:B------:R-:W-:Y:S01]  /*26db0*/  @P1 STG.E [R22.64], R137 ;  /* 0x0000008916001986 */ /* 0x000fe2000c101904 */
[----:B-1----:R-:W-:-:S04]  /*26dc0*/  LEA R24, P6, R26, R16, 0x2 ;  /* 0x000000101a187211 */ /* 0x002fc800078c10ff */
[----:B------:R-:W-:Y:S01]  /*26dd0*/  LEA.HI.X.SX32 R25, R26, R17, 0x2, P6 ;  /* 0x000000111a197211 */ /* 0x000fe200030f16ff */
[----:B-----5:R1:W-:Y:S04]  /*26de0*/  @P5 STG.E [R18.64], R235 ;  /* 0x000000eb12005986 */ /* 0x0203e8000c101904 */
[----:B--2---:R2:W-:Y:S04]  /*26df0*/  @P2 STG.E [R24.64], R234 ;  /* 0x000000ea18002986 */ /* 0x0045e8000c101904 */
[----:B-1----:R-:W3:Y:S04]  /*26e00*/  LDL.LU R235, [R1+0x40] ;  /* 0x0000400001eb7983 */ /* 0x002ee80000300800 */
[----:B--2---:R-:W2:Y:S01]  /*26e10*/  LDL.LU R234, [R1+0x44] ;  /* 0x0000440001ea7983 */ /* 0x004ea20000300800 */
[----:B------:R-:W-:-:S02]  /*26e20*/  IADD3 R0, R232, 0xa, RZ ;  /* 0x0000000ae8007810 */ /* 0x000fc40007ffe0ff */
[----:B------:R-:W-:Y:S02]  /*26e30*/  IADD3 R21, R26, c[0x0][0x198], RZ ;  /* 0x000066001a157a10 */ /* 0x000fe40007ffe0ff */
[----:B------:R-:W-:Y:S02]  /*26e40*/  ISETP.LT.AND P4, PT, R0, c[0x0][0x17c], !P0 ;  /* 0x00005f0000007a0c */ /* 0x000fe40004781270 */
[----:B------:R-:W-:Y:S02]  /*26e50*/  IADD3 R0, R232, 0xb, RZ ;  /* 0x0000000be8007810 */ /* 0x000fe40007ffe0ff */
[C---:B------:R-:W-:Y:S02]  /*26e60*/  LEA R20, P6, R21.reuse, R16, 0x2 ;  /* 0x0000001015147211 */ /* 0x040fe400078c10ff */
[----:B------:R-:W-:Y:S02]  /*26e70*/  ISETP.LT.AND P3, PT, R0, c[0x0][0x17c], !P0 ;  /* 0x00005f0000007a0c */ /* 0x000fe40004761270 */
[----:B------:R-:W-:-:S02]  /*26e80*/  IADD3 R23, R21, c[0x0][0x198], RZ ;  /* 0x0000660015177a10 */ /* 0x000fc40007ffe0ff */
[----:B------:R-:W-:Y:S02]  /*26e90*/  IADD3 R0, R232, 0xc, RZ ;  /* 0x0000000ce8007810 */ /* 0x000fe40007ffe0ff */
[----:B------:R-:W-:Y:S02]  /*26ea0*/  LEA.HI.X.SX32 R21, R21, R17, 0x2, P6 ;  /* 0x0000001115157211 */ /* 0x000fe400030f16ff */
[C---:B------:R-:W-:Y:S02]  /*26eb0*/  LEA R22, P6, R23.reuse, R16, 0x2 ;  /* 0x0000001017167211 */ /* 0x040fe400078c10ff */
[----:B------:R-:W-:Y:S02]  /*26ec0*/  ISETP.LT.AND P1, PT, R0, c[0x0][0x17c], !P0 ;  /* 0x00005f0000007a0c */ /* 0x000fe40004721270 */
[----:B------:R-:W-:Y:S02]  /*26ed0*/  IADD3 R26, R23, c[0x0][0x198], RZ ;  /* 0x00006600171a7a10 */ /* 0x000fe40007ffe0ff */
[----:B------:R-:W-:-:S02]  /*26ee0*/  IADD3 R0, R232, 0xd, RZ ;  /* 0x0000000de8007810 */ /* 0x000fc40007ffe0ff */
[-C--:B------:R-:W-:Y:S02]  /*26ef0*/  LEA.HI.X.SX32 R23, R23, R17.reuse, 0x2, P6 ;  /* 0x0000001117177211 */ /* 0x080fe400030f16ff */
[----:B------:R-:W-:Y:S02]  /*26f00*/  LEA R18, P6, R26, R16, 0x2 ;  /* 0x000000101a127211 */ /* 0x000fe400078c10ff */
[----:B------:R-:W-:Y:S02]  /*26f10*/  ISETP.LT.AND P5, PT, R0, c[0x0][0x17c], !P0 ;  /* 0x00005f0000007a0c */ /* 0x000fe400047a1270 */
[----:B------:R-:W-:Y:S02]  /*26f20*/  IADD3 R25, R26, c[0x0][0x198], RZ ;  /* 0x000066001a197a10 */ /* 0x000fe40007ffe0ff */
[----:B------:R-:W-:Y:S01]  /*26f30*/  IADD3 R0, R232, 0xe, RZ ;  /* 0x0000000ee8007810 */ /* 0x000fe20007ffe0ff */
[----:B------:R1:W-:Y:S01]  /*26f40*/  @P4 STG.E [R20.64], R224 ;  /* 0x000000e014004986 */ /* 0x0003e2000c101904 */
[----:B------:R-:W-:-:S02]  /*26f50*/  LEA.HI.X.SX32 R19, R26, R17, 0x2, P6 ;  /* 0x000000111a137211 */ /* 0x000fc400030f16ff */
[CC--:B------:R-:W-:Y:S02]  /*26f60*/  LEA R24, P6, R25.reuse, R16.reuse, 0x2 ;  /* 0x0000001019187211 */ /* 0x0c0fe400078c10ff */
[----:B------:R-:W-:Y:S02]  /*26f70*/  ISETP.LT.AND P2, PT, R0, c[0x0][0x17c], !P0 ;  /* 0x00005f0000007a0c */ /* 0x000fe40004741270 */
[----:B------:R-:W-:Y:S02]  /*26f80*/  IADD3 R0, R232, 0xf, RZ ;  /* 0x0000000fe8007810 */ /* 0x000fe40007ffe0ff */
[C---:B-1----:R-:W-:Y:S02]  /*26f90*/  IADD3 R21, R25.reuse, c[0x0][0x198], RZ ;  /* 0x0000660019157a10 */ /* 0x042fe40007ffe0ff */
[----:B------:R-:W-:Y:S02]  /*26fa0*/  LEA.HI.X.SX32 R25, R25, R17, 0x2, P6 ;  /* 0x0000001119197211 */ /* 0x000fe400030f16ff */
[----:B------:R-:W-:-:S02]  /*26fb0*/  LEA R20, P6, R21, R16, 0x2 ;  /* 0x0000001015147211 */ /* 0x000fc400078c10ff */
[----:B------:R-:W-:Y:S02]  /*26fc0*/  ISETP.LT.AND P4, PT, R0, c[0x0][0x17c], !P0 ;  /* 0x00005f0000007a0c */ /* 0x000fe40004781270 */
[C---:B------:R-:W-:Y:S02]  /*26fd0*/  IADD3 R26, R21.reuse, c[0x0][0x198], RZ ;  /* 0x00006600151a7a10 */ /* 0x040fe40007ffe0ff */
[----:B------:R-:W-:Y:S01]  /*26fe0*/  IADD3 R0, R232, 0x10, RZ ;  /* 0x00000010e8007810 */ /* 0x000fe20007ffe0ff */
[----:B------:R1:W-:Y:S01]  /*26ff0*/  @P3 STG.E [R22.64], R225 ;  /* 0x000000e116003986 */ /* 0x0003e2000c101904 */
[----:B------:R-:W-:Y:S02]  /*27000*/  LEA.HI.X.SX32 R21, R21, R17, 0x2, P6 ;  /* 0x0000001115157211 */ /* 0x000fe400030f16ff */
[----:B------:R-:W-:Y:S01]  /*27010*/  ISETP.LT.AND P3, PT, R0, c[0x0][0x17c], !P0 ;  /* 0x00005f0000007a0c */ /* 0x000fe20004761270 */
[----:B------:R5:W-:Y:S01]  /*27020*/  @P1 STG.E [R18.64], R108 ;  /* 0x0000006c12001986 */ /* 0x000be2000c101904 */
[----:B------:R-:W-:-:S02]  /*27030*/  IADD3 R0, R232, 0x11, RZ ;  /* 0x00000011e8007810 */ /* 0x000fc40007ffe0ff */
[CC--:B-1----:R-:W-:Y:S02]  /*27040*/  LEA R22, P6, R26.reuse, R16.reuse, 0x2 ;  /* 0x000000101a167211 */ /* 0x0c2fe400078c10ff */
[C---:B-----5:R-:W-:Y:S01]  /*27050*/  IADD3 R19, R26.reuse, c[0x0][0x198], RZ ;  /* 0x000066001a137a10 */ /* 0x060fe20007ffe0ff */
[----:B------:R1:W-:Y:S01]  /*27060*/  @P5 STG.E [R24.64], R109 ;  /* 0x0000006d18005986 */ /* 0x0003e2000c101904 */
[----:B------:R-:W-:Y:S02]  /*27070*/  LEA.HI.X.SX32 R23, R26, R17, 0x2, P6 ;  /* 0x000000111a177211 */ /* 0x000fe400030f16ff */
[C---:B------:R-:W-:Y:S02]  /*27080*/  LEA R18, P6, R19.reuse, R16, 0x2 ;  /* 0x0000001013127211 */ /* 0x040fe400078c10ff */
[----:B------:R-:W-:Y:S01]  /*27090*/  ISETP.LT.AND P1, PT, R0, c[0x0][0x17c], !P0 ;  /* 0x00005f0000007a0c */ /* 0x000fe20004721270 */
[----:B------:R-:W-:Y:S01]  /*270a0*/  @P2 STG.E [R20.64], R76 ;  /* 0x0000004c14002986 */ /* 0x000fe2000c101904 */
[----:B-1----:R-:W-:-:S02]  /*270b0*/  IADD3 R25, R19, c[0x0][0x198], RZ ;  /* 0x0000660013197a10 */ /* 0x002fc40007ffe0ff */
[-C--:B------:R-:W-:Y:S02]  /*270c0*/  LEA.HI.X.SX32 R19, R19, R17.reuse, 0x2, P6 ;  /* 0x0000001113137211 */ /* 0x080fe400030f16ff */
[C---:B------:R-:W-:Y:S01]  /*270d0*/  LEA R24, P6, R25.reuse, R16, 0x2 ;  /* 0x0000001019187211 */ /* 0x040fe200078c10ff */
[----:B------:R-:W-:Y:S01]  /*270e0*/  @P4 STG.E [R22.64], R77 ;  /* 0x0000004d16004986 */ /* 0x000fe2000c101904 */
[C---:B------:R-:W-:Y:S02]  /*270f0*/  IADD3 R26, R25.reuse, c[0x0][0x198], RZ ;  /* 0x00006600191a7a10 */ /* 0x040fe40007ffe0ff */
[----:B------:R-:W-:Y:S01]  /*27100*/  LEA.HI.X.SX32 R25, R25, R17, 0x2, P6 ;  /* 0x0000001119197211 */ /* 0x000fe200030f16ff */
[----:B---3--:R1:W-:Y:S04]  /*27110*/  @P3 STG.E [R18.64], R235 ;  /* 0x000000eb12003986 */ /* 0x0083e8000c101904 */
[----:B--2---:R2:W-:Y:S04]  /*27120*/  @P1 STG.E [R24.64], R234 ;  /* 0x000000ea18001986 */ /* 0x0045e8000c101904 */
[----:B-1----:R-:W3:Y:S04]  /*27130*/  LDL.LU R235, [R1+0x68] ;  /* 0x0000680001eb7983 */ /* 0x002ee80000300800 */
[----:B--2---:R-:W2:Y:S01]  /*27140*/  LDL.LU R234, [R1+0x6c] ;  /* 0x00006c0001ea7983 */ /* 0x004ea20000300800 */
[----:B------:R-:W-:-:S04]  /*27150*/  IADD3 R0, R232, 0x12, RZ ;  /* 0x00000012e8007810 */ /* 0x000fc80007ffe0ff */
[----:B------:R-:W-:Y:S02]  /*27160*/  ISETP.LT.AND P5, PT, R0, c[0x0][0x17c], !P0 ;  /* 0x00005f0000007a0c */ /* 0x000fe400047a1270 */
[----:B------:R-:W-:Y:S02]  /*27170*/  IADD3 R0, R232, 0x13, RZ ;  /* 0x00000013e8007810 */ /* 0x000fe40007ffe0ff */
[----:B------:R-:W-:Y:S02]  /*27180*/  LEA R20, P6, R26, R16, 0x2 ;  /* 0x000000101a147211 */ /* 0x000fe400078c10ff */
[----:B------:R-:W-:Y:S02]  /*27190*/  ISETP.LT.AND P2, PT, R0, c[0x0][0x17c], !P0 ;  /* 0x00005f0000007a0c */ /* 0x000fe40004741270 */
[----:B------:R-:W-:Y:S02]  /*271a0*/  IADD3 R23, R26, c[0x0][0x198], RZ ;  /* 0x000066001a177a10 */ /* 0x000fe40007ffe0ff */
[----:B------:R-:W-:-:S02]  /*271b0*/  IADD3 R0, R232, 0x14, RZ ;  /* 0x00000014e8007810 */ /* 0x000fc40007ffe0ff */
[-C--:B------:R-:W-:Y:S02]  /*271c0*/  LEA.HI.X.SX32 R21, R26, R17.reuse, 0x2, P6 ;  /* 0x000000111a157211 */ /* 0x080fe400030f16ff */
[C---:B------:R-:W-:Y:S02]  /*271d0*/  LEA R22, P6, R23.reuse, R16, 0x2 ;  /* 0x0000001017167211 */ /* 0x040fe400078c10ff */
[----:B------:R-:W-:Y:S02]  /*271e0*/  ISETP.LT.AND P4, PT, R0, c[0x0][0x17c], !P0 ;  /* 0x00005f0000007a0c */ /* 0x000fe40004781270 */
[C---:B------:R-:W-:Y:S02]  /*271f0*/  IADD3 R19, R23.reuse, c[0x0][0x198], RZ ;  /* 0x0000660017137a10 */ /* 0x040fe40007ffe0ff */
[----:B------:R-:W-:Y:S02]  /*27200*/  IADD3 R0, R232, 0x15, RZ ;  /* 0x00000015e8007810 */ /* 0x000fe40007ffe0ff */
[----:B------:R-:W-:-:S02]  /*27210*/  LEA.HI.X.SX32 R23, R23, R17, 0x2, P6 ;  /* 0x0000001117177211 */ /* 0x000fc400030f16ff */
[CC--:B------:R-:W-:Y:S02]  /*27220*/  LEA R18, P6, R19.reuse, R16.reuse, 0x2 ;  /* 0x0000001013127211 */ /* 0x0c0fe400078c10ff */
[----:B------:R-:W-:Y:S02]  /*27230*/  ISETP.LT.AND P3, PT, R0, c[0x0][0x17c], !P0 ;  /* 0x00005f0000007a0c */ /* 0x000fe40004761270 */
[C---:B------:R-:W-:Y:S02]  /*27240*/  IADD3 R26, R19.reuse, c[0x0][0x198], RZ ;  /* 0x00006600131a7a10 */ /* 0x040fe40007ffe0ff */
[----:B------:R-:W-:Y:S01]  /*27250*/  IADD3 R0, R232, 0x16, RZ ;  /* 0x00000016e8007810 */ /* 0x000fe20007ffe0ff */
[----:B------:R1:W-:Y:S01]  /*27260*/  @P5 STG.E [R20.64], R104 ;  /* 0x0000006814005986 */ /* 0x0003e2000c101904 */
[----:B------:R-:W-:Y:S02]  /*27270*/  LEA.HI.X.SX32 R19, R19, R17, 0x2, P6 ;  /* 0x0000001113137211 */ /* 0x000fe400030f16ff */
[----:B------:R-:W-:-:S02]  /*27280*/  LEA R24, P6, R26, R16, 0x2 ;  /* 0x000000101a187211 */ /* 0x000fc400078c10ff */
[----:B------:R-:W-:Y:S02]  /*27290*/  ISETP.LT.AND P1, PT, R0, c[0x0][0x17c], !P0 ;  /* 0x00005f0000007a0c */ /* 0x000fe40004721270 */
[----:B------:R-:W-:Y:S01]  /*272a0*/  IADD3 R0, R232, 0x17, RZ ;  /* 0x00000017e8007810 */ /* 0x000fe20007ffe0ff */
[----:B------:R5:W-:Y:S01]  /*272b0*/  @P2 STG.E [R22.64], R105 ;  /* 0x0000006916002986 */ /* 0x000be2000c101904 */
[C---:B------:R-:W-:Y:S02]  /*272c0*/  LEA.HI.X.SX32 R25, R26.reuse, R17, 0x2, P6 ;  /* 0x000000111a197211 */ /* 0x040fe400030f16ff */
[----:B-1----:R-:W-:Y:S02]  /*272d0*/  IADD3 R21, R26, c[0x0][0x198], RZ ;  /* 0x000066001a157a10 */ /* 0x002fe40007ffe0ff */
[----:B------:R-:W-:Y:S02]  /*272e0*/  ISETP.LT.AND P5, PT, R0, c[0x0][0x17c], !P0 ;  /* 0x00005f0000007a0c */ /* 0x000fe400047a1270 */
[----:B------:R-:W-:-:S02]  /*272f0*/  LEA R20, P6, R21, R16, 0x2 ;  /* 0x0000001015147211 */ /* 0x000fc400078c10ff */
[----:B------:R-:W-:Y:S02]  /*27300*/  IADD3 R0, R232, 0x18, RZ ;  /* 0x00000018e8007810 */ /* 0x000fe40007ffe0ff */
[C---:B-----5:R-:W-:Y:S02]  /*27310*/  IADD3 R23, R21.reuse, c[0x0][0x198], RZ ;  /* 0x0000660015177a10 */ /* 0x060fe40007ffe0ff */
[----:B------:R-:W-:Y:S02]  /*27320*/  LEA.HI.X.SX32 R21, R21, R17, 0x2, P6 ;  /* 0x0000001115157211 */ /* 0x000fe400030f16ff */
[C---:B------:R-:W-:Y:S02]  /*27330*/  LEA R22, P6, R23.reuse, R16, 0x2 ;  /* 0x0000001017167211 */ /* 0x040fe400078c10ff */
[----:B------:R-:W-:Y:S02]  /*27340*/  ISETP.LT.AND P2, PT, R0, c[0x0][0x17c], !P0 ;  /* 0x00005f0000007a0c */ /* 0x000fe40004741270 */
[----:B------:R-:W-:-:S02]  /*27350*/  IADD3 R26, R23, c[0x0][0x198], RZ ;  /* 0x00006600171a7a10 */ /* 0x000fc40007ffe0ff */
[----:B------:R-:W-:Y:S01]  /*27360*/  IADD3 R0, R232, 0x19, RZ ;  /* 0x00000019e8007810 */ /* 0x000fe20007ffe0ff */
[----:B------:R1:W-:Y:S01]  /*27370*/  @P4 STG.E [R18.64], R44 ;  /* 0x0000002c12004986 */ /* 0x0003e2000c101904 */
[-C--:B------:R-:W-:Y:S02]  /*27380*/  LEA.HI.X.SX32 R23, R23, R17.reuse, 0x2, P6 ;  /* 0x0000001117177211 */ /* 0x080fe400030f16ff */
[----:B------:R-:W-:Y:S01]  /*27390*/  ISETP.LT.AND P4, PT, R0, c[0x0][0x17c], !P0 ;  /* 0x00005f0000007a0c */ /* 0x000fe20004781270 */
[----:B------:R5:W-:Y:S01]  /*273a0*/  @P3 STG.E [R24.64], R45 ;  /* 0x0000002d18003986 */ /* 0x000be2000c101904 */
[----:B------:R-:W-:Y:S02]  /*273b0*/  IADD3 R0, R232, 0x1a, RZ ;  /* 0x0000001ae8007810 */ /* 0x000fe40007ffe0ff */
[C---:B-1----:R-:W-:Y:S02]  /*273c0*/  LEA R18, P6, R26.reuse, R16, 0x2 ;  /* 0x000000101a127211 */ /* 0x042fe400078c10ff */
[C---:B-----5:R-:W-:Y:S01]  /*273d0*/  IADD3 R25, R26.reuse, c[0x0][0x198], RZ ;  /* 0x000066001a197a10 */ /* 0x060fe20007ffe0ff */
        /* <DEDUP_REMOVED lines=20> */
[----:B------:R-:W-:Y:S02]  /*27520*/  LEA R18, P6, R19, R16, 0x2 ;  /* 0x0000001013127211 */ /* 0x000fe400078c10ff */
[----:B------:R-:W-:Y:S02]  /*27530*/  ISETP.LT.AND P2, PT, R0, c[0x0][0x17c], !P0 ;  /* 0x00005f0000007a0c */ /* 0x000fe40004741270 */
[----:B------:R-:W-:-:S02]  /*27540*/  IADD3 R0, R232, 0x1e, RZ ;  /* 0x0000001ee8007810 */ /* 0x000fc40007ffe0ff */
[C---:B-1----:R-:W-:Y:S02]  /*27550*/  IADD3 R25, R19.reuse, c[0x0][0x198], RZ ;  /* 0x0000660013197a10 */ /* 0x042fe40007ffe0ff */
[-C--:B------:R-:W-:Y:S02]  /*27560*/  LEA.HI.X.SX32 R19, R19, R17.reuse, 0x2, P6 ;  /* 0x0000001113137211 */ /* 0x080fe400030f16ff */
[C---:B------:R-:W-:Y:S02]  /*27570*/  LEA R24, P6, R25.reuse, R16, 0x2 ;  /* 0x0000001019187211 */ /* 0x040fe400078c10ff */
[----:B------:R-:W-:Y:S02]  /*27580*/  ISETP.LT.AND P4, PT, R0, c[0x0][0x17c], !P0 ;  /* 0x00005f0000007a0c */ /* 0x000fe40004781270 */
[C---:B------:R-:W-:Y:S02]  /*27590*/  IADD3 R26, R25.reuse, c[0x0][0x198], RZ ;  /* 0x00006600191a7a10 */ /* 0x040fe40007ffe0ff */
[----:B------:R-:W-:Y:S01]  /*275a0*/  IADD3 R0, R232, 0x1f, RZ ;  /* 0x0000001fe8007810 */ /* 0x000fe20007ffe0ff */
[----:B------:R1:W-:Y:S01]  /*275b0*/  @P3 STG.E [R20.64], R8 ;  /* 0x0000000814003986 */ /* 0x0003e2000c101904 */
[----:B------:R-:W-:-:S02]  /*275c0*/  LEA.HI.X.SX32 R25, R25, R17, 0x2, P6 ;  /* 0x0000001119197211 */ /* 0x000fc400030f16ff */
[----:B------:R-:W-:Y:S01]  /*275d0*/  ISETP.LT.AND P3, PT, R0, c[0x0][0x17c], !P0 ;  /* 0x00005f0000007a0c */ /* 0x000fe20004761270 */
[----:B------:R5:W-:Y:S01]  /*275e0*/  @P1 STG.E [R22.64], R9 ;  /* 0x0000000916001986 */ /* 0x000be2000c101904 */
[----:B------:R-:W-:Y:S02]  /*275f0*/  IADD3 R0, R232, 0x20, RZ ;  /* 0x00000020e8007810 */ /* 0x000fe40007ffe0ff */
[CC--:B-1----:R-:W-:Y:S02]  /*27600*/  LEA R20, P6, R26.reuse, R16.reuse, 0x2 ;  /* 0x000000101a147211 */ /* 0x0c2fe400078c10ff */
[C---:B-----5:R-:W-:Y:S01]  /*27610*/  IADD3 R9, R26.reuse, c[0x0][0x198], RZ ;  /* 0x000066001a097a10 */ /* 0x060fe20007ffe0ff */
[----:B------:R1:W-:Y:S01]  /*27620*/  @P5 STG.E [R18.64], R40 ;  /* 0x0000002812005986 */ /* 0x0003e2000c101904 */
[----:B------:R-:W-:Y:S02]  /*27630*/  LEA.HI.X.SX32 R21, R26, R17, 0x2, P6 ;  /* 0x000000111a157211 */ /* 0x000fe400030f16ff */
[----:B------:R-:W-:-:S02]  /*27640*/  LEA R8, P6, R9, R16, 0x2 ;  /* 0x0000001009087211 */ /* 0x000fc400078c10ff */
[----:B------:R-:W-:Y:S02]  /*27650*/  ISETP.LT.AND P1, PT, R0, c[0x0][0x17c], !P0 ;  /* 0x00005f0000007a0c */ /* 0x000fe40004721270 */
[----:B------:R-:W-:Y:S02]  /*27660*/  IADD3 R0, R232, 0x21, RZ ;  /* 0x00000021e8007810 */ /* 0x000fe40007ffe0ff */
[C---:B-1----:R-:W-:Y:S02]  /*27670*/  IADD3 R19, R9.reuse, c[0x0][0x198], RZ ;  /* 0x0000660009137a10 */ /* 0x042fe40007ffe0ff */
[----:B------:R-:W-:Y:S02]  /*27680*/  LEA.HI.X.SX32 R9, R9, R17, 0x2, P6 ;  /* 0x0000001109097211 */ /* 0x000fe400030f16ff */
[----:B------:R-:W-:Y:S02]  /*27690*/  LEA R18, P6, R19, R16, 0x2 ;  /* 0x0000001013127211 */ /* 0x000fe400078c10ff */
[----:B------:R-:W-:-:S02]  /*276a0*/  ISETP.LT.AND P5, PT, R0, c[0x0][0x17c], !P0 ;  /* 0x00005f0000007a0c */ /* 0x000fc400047a1270 */
[C---:B------:R-:W-:Y:S02]  /*276b0*/  IADD3 R23, R19.reuse, c[0x0][0x198], RZ ;  /* 0x0000660013177a10 */ /* 0x040fe40007ffe0ff */
[----:B------:R-:W-:Y:S01]  /*276c0*/  LEA.HI.X.SX32 R19, R19, R17, 0x2, P6 ;  /* 0x0000001113137211 */ /* 0x000fe200030f16ff */
[----:B------:R-:W-:Y:S01]  /*276d0*/  @P2 STG.E [R24.64], R41 ;  /* 0x0000002918002986 */ /* 0x000fe2000c101904 */
[----:B------:R-:W-:-:S03]  /*276e0*/  LEA R22, P6, R23, R16, 0x2 ;  /* 0x0000001017167211 */ /* 0x000fc600078c10ff */
[----:B------:R1:W-:Y:S04]  /*276f0*/  @P4 STG.E [R20.64], R12 ;  /* 0x0000000c14004986 */ /* 0x0003e8000c101904 */
[----:B------:R-:W-:Y:S01]  /*27700*/  @P3 STG.E [R8.64], R13 ;  /* 0x0000000d08003986 */ /* 0x000fe2000c101904 */
[C---:B-1----:R-:W-:Y:S02]  /*27710*/  IADD3 R12, R23.reuse, c[0x0][0x198], RZ ;  /* 0x00006600170c7a10 */ /* 0x042fe40007ffe0ff */
        /* <DEDUP_REMOVED lines=32> */
[----:B------:R-:W-:Y:S01]  /*27920*/  IADD3 R0, R232, 0x28, RZ ;  /* 0x00000028e8007810 */ /* 0x000fe20007ffe0ff */
[----:B------:R1:W-:Y:S01]  /*27930*/  @P4 STG.E [R8.64], R239 ;  /* 0x000000ef08004986 */ /* 0x0003e2000c101904 */
[----:B------:R-:W-:Y:S02]  /*27940*/  LEA.HI.X.SX32 R21, R21, R17, 0x2, P6 ;  /* 0x0000001115157211 */ /* 0x000fe400030f16ff */
[----:B------:R-:W-:Y:S01]  /*27950*/  ISETP.LT.AND P4, PT, R0, c[0x0][0x17c], !P0 ;  /* 0x00005f0000007a0c */ /* 0x000fe20004781270 */
[----:B------:R5:W-:Y:S01]  /*27960*/  @P3 STG.E [R12.64], R142 ;  /* 0x0000008e0c003986 */ /* 0x000be2000c101904 */
[----:B------:R-:W-:Y:S02]  /*27970*/  IADD3 R0, R232, 0x29, RZ ;  /* 0x00000029e8007810 */ /* 0x000fe40007ffe0ff */
[----:B-1----:R-:W-:-:S02]  /*27980*/  LEA R8, P6, R22, R16, 0x2 ;  /* 0x0000001016087211 */ /* 0x002fc400078c10ff */
[C---:B-----5:R-:W-:Y:S01]  /*27990*/  IADD3 R13, R22.reuse, c[0x0][0x198], RZ ;  /* 0x00006600160d7a10 */ /* 0x060fe20007ffe0ff */
[----:B------:R1:W-:Y:S01]  /*279a0*/  @P1 STG.E [R18.64], R143 ;  /* 0x0000008f12001986 */ /* 0x0003e2000c101904 */
[-C--:B------:R-:W-:Y:S02]  /*279b0*/  LEA.HI.X.SX32 R9, R22, R17.reuse, 0x2, P6 ;  /* 0x0000001116097211 */ /* 0x080fe400030f16ff */
[C---:B------:R-:W-:Y:S02]  /*279c0*/  LEA R12, P6, R13.reuse, R16, 0x2 ;  /* 0x000000100d0c7211 */ /* 0x040fe400078c10ff */
[----:B------:R-:W-:Y:S01]  /*279d0*/  ISETP.LT.AND P3, PT, R0, c[0x0][0x17c], !P0 ;  /* 0x00005f0000007a0c */ /* 0x000fe20004761270 */
[----:B------:R-:W-:Y:S01]  /*279e0*/  @P5 STG.E [R20.64], R138 ;  /* 0x0000008a14005986 */ /* 0x000fe2000c101904 */
[C---:B-1----:R-:W-:Y:S02]  /*279f0*/  IADD3 R19, R13.reuse, c[0x0][0x198], RZ ;  /* 0x000066000d137a10 */ /* 0x042fe40007ffe0ff */
[----:B------:R-:W-:-:S02]  /*27a00*/  LEA.HI.X.SX32 R13, R13, R17, 0x2, P6 ;  /* 0x000000110d0d7211 */ /* 0x000fc400030f16ff */
        /* <DEDUP_REMOVED lines=8> */
[----:B------:R-:W-:-:S02]  /*27a90*/  IADD3 R0, R232, 0x2a, RZ ;  /* 0x0000002ae8007810 */ /* 0x000fc40007ffe0ff */
[-C--:B------:R-:W-:Y:S02]  /*27aa0*/  LEA R20, P6, R22, R16.reuse, 0x2 ;  /* 0x0000001016147211 */ /* 0x080fe400078c10ff */
[----:B------:R-:W-:Y:S02]  /*27ab0*/  ISETP.LT.AND P1, PT, R0, c[0x0][0x17c], !P0 ;  /* 0x00005f0000007a0c */ /* 0x000fe40004721270 */
[----:B------:R-:W-:Y:S02]  /*27ac0*/  IADD3 R9, R22, c[0x0][0x198], RZ ;  /* 0x0000660016097a10 */ /* 0x000fe40007ffe0ff */
[----:B------:R-:W-:Y:S02]  /*27ad0*/  IADD3 R0, R232, 0x2b, RZ ;  /* 0x0000002be8007810 */ /* 0x000fe40007ffe0ff */
[----:B------:R-:W-:Y:S02]  /*27ae0*/  LEA.HI.X.SX32 R21, R22, R17, 0x2, P6 ;  /* 0x0000001116157211 */ /* 0x000fe400030f16ff */
[----:B------:R-:W-:-:S02]  /*27af0*/  LEA R8, P6, R9, R16, 0x2 ;  /* 0x0000001009087211 */ /* 0x000fc400078c10ff */
[----:B------:R-:W-:Y:S02]  /*27b00*/  ISETP.LT.AND P5, PT, R0, c[0x0][0x17c], !P0 ;  /* 0x00005f0000007a0c */ /* 0x000fe400047a1270 */
[C---:B------:R-:W-:Y:S02]  /*27b10*/  IADD3 R13, R9.reuse, c[0x0][0x198], RZ ;  /* 0x00006600090d7a10 */ /* 0x040fe40007ffe0ff */
[----:B------:R-:W-:Y:S02]  /*27b20*/  IADD3 R0, R232, 0x2c, RZ ;  /* 0x0000002ce8007810 */ /* 0x000fe40007ffe0ff */
[----:B------:R-:W-:Y:S02]  /*27b30*/  LEA.HI.X.SX32 R9, R9, R17, 0x2, P6 ;  /* 0x0000001109097211 */ /* 0x000fe400030f16ff */
[----:B------:R-:W-:Y:S02]  /*27b40*/  LEA R12, P6, R13, R16, 0x2 ;  /* 0x000000100d0c7211 */ /* 0x000fe400078c10ff */
[----:B------:R-:W-:-:S02]  /*27b50*/  ISETP.LT.AND P2, PT, R0, c[0x0][0x17c], !P0 ;  /* 0x00005f0000007a0c */ /* 0x000fc40004741270 */
[C---:B------:R-:W-:Y:S02]  /*27b60*/  IADD3 R22, R13.reuse, c[0x0][0x198], RZ ;  /* 0x000066000d167a10 */ /* 0x040fe40007ffe0ff */
[----:B------:R-:W-:Y:S01]  /*27b70*/  IADD3 R0, R232, 0x2d, RZ ;  /* 0x0000002de8007810 */ /* 0x000fe20007ffe0ff */
[----:B------:R1:W-:Y:S01]  /*27b80*/  @P1 STG.E [R20.64], R226 ;  /* 0x000000e214001986 */ /* 0x0003e2000c101904 */
[-C--:B------:R-:W-:Y:S02]  /*27b90*/  LEA.HI.X.SX32 R13, R13, R17.reuse, 0x2, P6 ;  /* 0x000000110d0d7211 */ /* 0x080fe400030f16ff */
[----:B------:R-:W-:Y:S02]  /*27ba0*/  LEA R18, P6, R22, R16, 0x2 ;  /* 0x0000001016127211 */ /* 0x000fe400078c10ff */
[----:B------:R-:W-:Y:S02]  /*27bb0*/  ISETP.LT.AND P4, PT, R0, c[0x0][0x17c], !P0 ;  /* 0x00005f0000007a0c */ /* 0x000fe40004781270 */
[----:B------:R-:W-:Y:S01]  /*27bc0*/  IADD3 R0, R232, 0x2e, RZ ;  /* 0x0000002ee8007810 */ /* 0x000fe20007ffe0ff */
[----:B------:R5:W-:Y:S01]  /*27bd0*/  @P5 STG.E [R8.64], R227 ;  /* 0x000000e308005986 */ /* 0x000be2000c101904 */
[----:B------:R-:W-:-:S02]  /*27be0*/  LEA.HI.X.SX32 R19, R22, R17, 0x2, P6 ;  /* 0x0000001116137211 */ /* 0x000fc400030f16ff */
[----:B-1----:R-:W-:Y:S02]  /*27bf0*/  IADD3 R21, R22, c[0x0][0x198], RZ ;  /* 0x0000660016157a10 */ /* 0x002fe40007ffe0ff */
[----:B------:R-:W-:Y:S02]  /*27c00*/  ISETP.LT.AND P3, PT, R0, c[0x0][0x17c], !P0 ;  /* 0x00005f0000007a0c */ /* 0x000fe40004761270 */
[C---:B------:R-:W-:Y:S02]  /*27c10*/  LEA R20, P6, R21.reuse, R16, 0x2 ;  /* 0x0000001015147211 */ /* 0x040fe400078c10ff */
[----:B------:R-:W-:Y:S02]  /*27c20*/  IADD3 R0, R232, 0x2f, RZ ;  /* 0x0000002fe8007810 */ /* 0x000fe40007ffe0ff */
[C---:B-----5:R-:W-:Y:S02]  /*27c30*/  IADD3 R9, R21.reuse, c[0x0][0x198], RZ ;  /* 0x0000660015097a10 */ /* 0x060fe40007ffe0ff */
[----:B------:R-:W-:-:S02]  /*27c40*/  LEA.HI.X.SX32 R21, R21, R17, 0x2, P6 ;  /* 0x0000001115157211 */ /* 0x000fc400030f16ff */
[C---:B------:R-:W-:Y:S02]  /*27c50*/  LEA R8, P6, R9.reuse, R16, 0x2 ;  /* 0x0000001009087211 */ /* 0x040fe400078c10ff */
        /* <DEDUP_REMOVED lines=23> */
[----:B------:R-:W-:Y:S02]  /*27dd0*/  ISETP.LT.AND P3, PT, R0, c[0x0][0x17c], !P0 ;  /* 0x00005f0000007a0c */ /* 0x000fe40004761270 */
[----:B------:R-:W-:Y:S02]  /*27de0*/  IADD3 R0, R232, 0x34, RZ ;  /* 0x00000034e8007810 */ /* 0x000fe40007ffe0ff */
[----:B-1----:R-:W-:Y:S02]  /*27df0*/  LEA R8, P6, R22, R16, 0x2 ;  /* 0x0000001016087211 */ /* 0x002fe400078c10ff */
[----:B------:R-:W-:Y:S02]  /*27e00*/  ISETP.LT.AND P1, PT, R0, c[0x0][0x17c], !P0 ;  /* 0x00005f0000007a0c */ /* 0x000fe40004721270 */
[----:B------:R-:W-:Y:S02]  /*27e10*/  LEA.HI.X.SX32 R9, R22, R17, 0x2, P6 ;  /* 0x0000001116097211 */ /* 0x000fe400030f16ff */
[----:B------:R-:W-:Y:S01]  /*27e20*/  IADD3 R0, R232, 0x35, RZ ;  /* 0x00000035e8007810 */ /* 0x000fe20007ffe0ff */
[----:B---3--:R1:W-:Y:S04]  /*27e30*/  @P5 STG.E [R12.64], R235 ;  /* 0x000000eb0c005986 */ /* 0x0083e8000c101904 */
[----:B--2---:R2:W-:Y:S01]  /*27e40*/  @P2 STG.E [R18.64], R234 ;  /* 0x000000ea12002986 */ /* 0x0045e2000c101904 */
[----:B-1----:R-:W-:-:S04]  /*27e50*/  IADD3 R13, R22, c[0x0][0x198], RZ ;  /* 0x00006600160d7a10 */ /* 0x002fc80007ffe0ff */
[CC--:B------:R-:W-:Y:S02]  /*27e60*/  LEA R12, P6, R13.reuse, R16.reuse, 0x2 ;  /* 0x000000100d0c7211 */ /* 0x0c0fe400078c10ff */
[C---:B--2---:R-:W-:Y:S02]  /*27e70*/  IADD3 R19, R13.reuse, c[0x0][0x198], RZ ;  /* 0x000066000d137a10 */ /* 0x044fe40007ffe0ff */
        /* <DEDUP_REMOVED lines=11> */
[C---:B--2---:R-:W-:Y:S01]  /*27f30*/  IADD3 R9, R22.reuse, c[0x0][0x198], RZ ;  /* 0x0000660016097a10 */ /* 0x044fe20007ffe0ff */
        /* <DEDUP_REMOVED lines=15> */
[----:B------:R-:W-:-:S03]  /*28030*/  IADD3 R0, R232, 0x3a, RZ ;  /* 0x0000003ae8007810 */ /* 0x000fc60007ffe0ff */
[----:B------:R-:W-:Y:S01]  /*28040*/  LDS.128 R44, [R233+0x1000] ;  /* 0x00100000e92c7984 */ /* 0x000fe20000000c00 */
[CC--:B-1----:R-:W-:Y:S02]  /*28050*/  LEA R18, P6, R22.reuse, R16.reuse, 0x2 ;  /* 0x0000001016127211 */ /* 0x0c2fe400078c10ff */
[C---:B--2---:R-:W-:Y:S01]  /*28060*/  IADD3 R21, R22.reuse, c[0x0][0x198], RZ ;  /* 0x0000660016157a10 */ /* 0x044fe20007ffe0ff */
        /* <DEDUP_REMOVED lines=17> */
[C---:B--2---:R-:W-:Y:S01]  /*28180*/  IADD3 R19, R22.reuse, c[0x0][0x198], RZ ;  /* 0x0000660016137a10 */ /* 0x044fe20007ffe0ff */
        /* <DEDUP_REMOVED lines=9> */
[----:B------:R-:W-:Y:S02]  /*28220*/  IADD3 R22, R10, c[0x0][0x198], RZ ;  /* 0x000066000a167a10 */ /* 0x000fe40007ffe0ff */
[----:B------:R-:W-:Y:S01]  /*28230*/  IADD3 R0, R232, 0x3f, RZ ;  /* 0x0000003fe8007810 */ /* 0x000fe20007ffe0ff */
[----:B------:R1:W-:Y:S01]  /*28240*/  @P2 STG.E [R8.64], R11 ;  /* 0x0000000b08002986 */ /* 0x0003e2000c101904 */
[----:B------:R-:W-:Y:S02]  /*28250*/  LEA.HI.X.SX32 R21, R10, R17, 0x2, P6 ;  /* 0x000000110a157211 */ /* 0x000fe400030f16ff */
[----:B------:R-:W-:Y:S02]  /*28260*/  ISETP.LT.AND P5, PT, R0, c[0x0][0x17c], !P0 ;  /* 0x00005f0000007a0c */ /* 0x000fe400047a1270 */
[----:B------:R-:W-:Y:S01]  /*28270*/  IADD3 R0, R232, 0x40, RZ ;  /* 0x00000040e8007810 */ /* 0x000fe20007ffe0ff */
[----:B------:R2:W-:Y:S01]  /*28280*/  @P4 STG.E [R12.64], R42 ;  /* 0x0000002a0c004986 */ /* 0x0005e2000c101904 */
[----:B-1----:R-:W-:-:S02]  /*28290*/  LEA R8, P6, R22, R16, 0x2 ;  /* 0x0000001016087211 */ /* 0x002fc400078c10ff */
[C---:B------:R-:W-:Y:S02]  /*282a0*/  IADD3 R11, R22.reuse, c[0x0][0x198], RZ ;  /* 0x00006600160b7a10 */ /* 0x040fe40007ffe0ff */
[-C--:B------:R-:W-:Y:S02]  /*282b0*/  LEA.HI.X.SX32 R9, R22, R17.reuse, 0x2, P6 ;  /* 0x0000001116097211 */ /* 0x080fe400030f16ff */
[C---:B------:R-:W-:Y:S02]  /*282c0*/  LEA R10, P6, R11.reuse, R16, 0x2 ;  /* 0x000000100b0a7211 */ /* 0x040fe400078c10ff */
[----:B------:R-:W-:Y:S02]  /*282d0*/  ISETP.LT.AND P2, PT, R0, c[0x0][0x17c], !P0 ;  /* 0x00005f0000007a0c */ /* 0x000fe40004741270 */
[C---:B--2---:R-:W-:Y:S02]  /*282e0*/  IADD3 R13, R11.reuse, c[0x0][0x198], RZ ;  /* 0x000066000b0d7a10 */ /* 0x044fe40007ffe0ff */
[----:B------:R-:W-:Y:S01]  /*282f0*/  IADD3 R0, R232, 0x41, RZ ;  /* 0x00000041e8007810 */ /* 0x000fe20007ffe0ff */
[----:B------:R1:W-:Y:S01]  /*28300*/  @P3 STG.E [R18.64], R43 ;  /* 0x0000002b12003986 */ /* 0x0003e2000c101904 */
[----:B------:R-:W-:-:S02]  /*28310*/  LEA.HI.X.SX32 R11, R11, R17, 0x2, P6 ;  /* 0x000000110b0b7211 */ /* 0x000fc400030f16ff */
[CC--:B------:R-:W-:Y:S02]  /*28320*/  LEA R12, P6, R13.reuse, R16.reuse, 0x2 ;  /* 0x000000100d0c7211 */ /* 0x0c0fe400078c10ff */
[----:B------:R-:W-:Y:S01]  /*28330*/  ISETP.LT.AND P4, PT, R0, c[0x0][0x17c], !P0 ;  /* 0x00005f0000007a0c */ /* 0x000fe20004781270 */
[----:B------:R-:W-:Y:S01]  /*28340*/  LDS.128 R40, [R252+0x1000] ;  /* 0x00100000fc287984 */ /* 0x000fe20000000c00 */
[----:B------:R-:W-:Y:S02]  /*28350*/  IADD3 R0, R232, 0x42, RZ ;  /* 0x00000042e8007810 */ /* 0x000fe40007ffe0ff */
[C---:B-1----:R-:W-:Y:S01]  /*28360*/  IADD3 R19, R13.reuse, c[0x0][0x198], RZ ;  /* 0x000066000d137a10 */ /* 0x042fe20007ffe0ff */
[----:B------:R-:W-:Y:S01]  /*28370*/  @P1 STG.E [R20.64], R14 ;  /* 0x0000000e14001986 */ /* 0x000fe2000c101904 */
[----:B------:R-:W-:Y:S02]  /*28380*/  LEA.HI.X.SX32 R13, R13, R17, 0x2, P6 ;  /* 0x000000110d0d7211 */ /* 0x000fe400030f16ff */
[----:B------:R-:W-:Y:S01]  /*28390*/  LEA R18, P6, R19, R16, 0x2 ;  /* 0x0000001013127211 */ /* 0x000fe200078c10ff */
[----:B------:R1:W-:Y:S01]  /*283a0*/  @P5 STG.E [R8.64], R15 ;  /* 0x0000000f08005986 */ /* 0x0003e2000c101904 */
[----:B------:R-:W-:-:S02]  /*283b0*/  ISETP.LT.AND P3, PT, R0, c[0x0][0x17c], !P0 ;  /* 0x00005f0000007a0c */ /* 0x000fc40004761270 */
[----:B------:R-:W-:Y:S01]  /*283c0*/  IADD3 R0, R232, 0x43, RZ ;  /* 0x00000043e8007810 */ /* 0x000fe20007ffe0ff */
[----:B------:R2:W-:Y:S03]  /*283d0*/  @P2 STG.E [R10.64], R196 ;  /* 0x000000c40a002986 */ /* 0x0005e6000c101904 */
[----:B------:R-:W-:Y:S02]  /*283e0*/  ISETP.LT.AND P1, PT, R0, c[0x0][0x17c], !P0 ;  /* 0x00005f0000007a0c */ /* 0x000fe40004721270 */
[C---:B-1----:R-:W-:Y:S02]  /*283f0*/  IADD3 R9, R19.reuse, c[0x0][0x198], RZ ;  /* 0x0000660013097a10 */ /* 0x042fe40007ffe0ff */
[----:B------:R-:W-:Y:S02]  /*28400*/  LEA.HI.X.SX32 R19, R19, R17, 0x2, P6 ;  /* 0x0000001113137211 */ /* 0x000fe400030f16ff */
[----:B------:R-:W-:-:S02]  /*28410*/  LEA R8, P6, R9, R16, 0x2 ;  /* 0x0000001009087211 */ /* 0x000fc400078c10ff */
[C---:B--2---:R-:W-:Y:S02]  /*28420*/  IADD3 R11, R9.reuse, c[0x0][0x198], RZ ;  /* 0x00006600090b7a10 */ /* 0x044fe40007ffe0ff */
[----:B------:R-:W-:Y:S02]  /*28430*/  IADD3 R0, R232, 0x44, RZ ;  /* 0x00000044e8007810 */ /* 0x000fe40007ffe0ff */
[----:B------:R-:W-:Y:S02]  /*28440*/  LEA.HI.X.SX32 R9, R9, R17, 0x2, P6 ;  /* 0x0000001109097211 */ /* 0x000fe400030f16ff */
[C---:B------:R-:W-:Y:S02]  /*28450*/  LEA R10, P6, R11.reuse, R16, 0x2 ;  /* 0x000000100b0a7211 */ /* 0x040fe400078c10ff */
[----:B------:R-:W-:Y:S02]  /*28460*/  ISETP.LT.AND P5, PT, R0, c[0x0][0x17c], !P0 ;  /* 0x00005f0000007a0c */ /* 0x000fe400047a1270 */
[----:B------:R-:W-:-:S02]  /*28470*/  IADD3 R14, R11, c[0x0][0x198], RZ ;  /* 0x000066000b0e7a10 */ /* 0x000fc40007ffe0ff */
[----:B------:R-:W-:Y:S01]  /*28480*/  IADD3 R0, R232, 0x45, RZ ;  /* 0x00000045e8007810 */ /* 0x000fe20007ffe0ff */
[----:B------:R1:W-:Y:S01]  /*28490*/  @P4 STG.E [R12.64], R197 ;  /* 0x000000c50c004986 */ /* 0x0003e2000c101904 */
[----:B------:R-:W-:Y:S02]  /*284a0*/  LEA.HI.X.SX32 R11, R11, R17, 0x2, P6 ;  /* 0x000000110b0b7211 */ /* 0x000fe400030f16ff */
[----:B------:R-:W-:Y:S02]  /*284b0*/  ISETP.LT.AND P2, PT, R0, c[0x0][0x17c], !P0 ;  /* 0x00005f0000007a0c */ /* 0x000fe40004741270 */
[----:B------:R-:W-:Y:S02]  /*284c0*/  IADD3 R15, R14, c[0x0][0x198], RZ ;  /* 0x000066000e0f7a10 */ /* 0x000fe40007ffe0ff */
[----:B------:R-:W-:Y:S01]  /*284d0*/  IADD3 R0, R232, 0x46, RZ ;  /* 0x00000046e8007810 */ /* 0x000fe20007ffe0ff */
[----:B------:R-:W-:Y:S01]  /*284e0*/  @P3 STG.E [R18.64], R192 ;  /* 0x000000c012003986 */ /* 0x000fe2000c101904 */
[----:B-1----:R-:W-:-:S03]  /*284f0*/  LEA R12, P6, R14, R16, 0x2 ;  /* 0x000000100e0c7211 */ /* 0x002fc600078c10ff */
[----:B------:R1:W-:Y:S01]  /*28500*/  @P1 STG.E [R8.64], R193 ;  /* 0x000000c108001986 */ /* 0x0003e2000c101904 */
[----:B------:R-:W-:Y:S02]  /*28510*/  ISETP.LT.AND P4, PT, R0, c[0x0][0x17c], !P0 ;  /* 0x00005f0000007a0c */ /* 0x000fe40004781270 */
[-C--:B------:R-:W-:Y:S02]  /*28520*/  LEA.HI.X.SX32 R13, R14, R17.reuse, 0x2, P6 ;  /* 0x000000110e0d7211 */ /* 0x080fe400030f16ff */
[C---:B------:R-:W-:Y:S02]  /*28530*/  LEA R14, P6, R15.reuse, R16, 0x2 ;  /* 0x000000100f0e7211 */ /* 0x040fe400078c10ff */
[----:B------:R-:W-:Y:S02]  /*28540*/  IADD3 R0, R232, 0x47, RZ ;  /* 0x00000047e8007810 */ /* 0x000fe40007ffe0ff */
[C---:B-1----:R-:W-:Y:S02]  /*28550*/  IADD3 R9, R15.reuse, c[0x0][0x198], RZ ;  /* 0x000066000f097a10 */ /* 0x042fe40007ffe0ff */
        /* <DEDUP_REMOVED lines=47> */
[C---:B--2---:R-:W-:Y:S01]  /*28850*/  IADD3 R9, R18.reuse, c[0x0][0x198], RZ ;  /* 0x0000660012097a10 */ /* 0x044fe20007ffe0ff */
[----:B------:R1:W-:Y:S01]  /*28860*/  @P3 STG.E [R10.64], R164 ;  /* 0x000000a40a003986 */ /* 0x0003e2000c101904 */
[----:B------:R-:W-:Y:S02]  /*28870*/  LEA.HI.X.SX32 R15, R18, R17, 0x2, P6 ;  /* 0x00000011120f7211 */ /* 0x000fe400030f16ff */
[C---:B------:R-:W-:Y:S02]  /*28880*/  LEA R8, P6, R9.reuse, R16, 0x2 ;  /* 0x0000001009087211 */ /* 0x040fe400078c10ff */
[----:B------:R-:W-:Y:S02]  /*28890*/  ISETP.LT.AND P2, PT, R0, c[0x0][0x17c], !P0 ;  /* 0x00005f0000007a0c */ /* 0x000fe40004741270 */
[----:B------:R-:W-:Y:S02]  /*288a0*/  IADD3 R0, R232, 0x50, RZ ;  /* 0x00000050e8007810 */ /* 0x000fe40007ffe0ff */
[----:B-1----:R-:W-:-:S02]  /*288b0*/  IADD3 R11, R9, c[0x0][0x198], RZ ;  /* 0x00006600090b7a10 */ /* 0x002fc40007ffe0ff */
        /* <DEDUP_REMOVED lines=101> */
[C---:B--2---:R-:W-:Y:S02]  /*28f10*/  IADD3 R5, R18.reuse, c[0x0][0x198], RZ ;  /* 0x0000660012057a10 */ /* 0x044fe40007ffe0ff */
[-C--:B------:R-:W-:Y:S02]  /*28f20*/  LEA.HI.X.SX32 R11, R18, R17.reuse, 0x2, P6 ;  /* 0x00000011120b7211 */ /* 0x080fe400030f16ff */
[C---:B------:R-:W-:Y:S02]  /*28f30*/  LEA R4, P6, R5.reuse, R16, 0x2 ;  /* 0x0000001005047211 */ /* 0x040fe400078c10ff */
[----:B------:R-:W-:Y:S02]  /*28f40*/  ISETP.LT.AND P1, PT, R0, c[0x0][0x17c], !P0 ;  /* 0x00005f0000007a0c */ /* 0x000fe40004721270 */
[C---:B------:R-:W-:Y:S02]  /*28f50*/  IADD3 R13, R5.reuse, c[0x0][0x198], RZ ;  /* 0x00006600050d7a10 */ /* 0x040fe40007ffe0ff */
[----:B------:R-:W-:Y:S01]  /*28f60*/  IADD3 R0, R232, 0x62, RZ ;  /* 0x00000062e8007810 */ /* 0x000fe20007ffe0ff */
[----:B------:R1:W-:Y:S01]  /*28f70*/  @P2 STG.E [R14.64], R32 ;  /* 0x000000200e002986 */ /* 0x0003e2000c101904 */
[----:B------:R-:W-:-:S02]  /*28f80*/  LEA.HI.X.SX32 R5, R5, R17, 0x2, P6 ;  /* 0x0000001105057211 */ /* 0x000fc400030f16ff */
[C---:B------:R-:W-:Y:S02]  /*28f90*/  LEA R12, P6, R13.reuse, R16, 0x2 ;  /* 0x000000100d0c7211 */ /* 0x040fe400078c10ff */
[----:B------:R-:W-:Y:S02]  /*28fa0*/  ISETP.LT.AND P5, PT, R0, c[0x0][0x17c], !P0 ;  /* 0x00005f0000007a0c */ /* 0x000fe400047a1270 */
[----:B------:R-:W-:Y:S01]  /*28fb0*/  IADD3 R0, R232, 0x63, RZ ;  /* 0x00000063e8007810 */ /* 0x000fe20007ffe0ff */
[----:B------:R2:W-:Y:S01]  /*28fc0*/  @P4 STG.E [R8.64], R33 ;  /* 0x0000002108004986 */ /* 0x0005e2000c101904 */
[----:B-1----:R-:W-:-:S03]  /*28fd0*/  IADD3 R14, R13, c[0x0][0x198], RZ ;  /* 0x000066000d0e7a10 */ /* 0x002fc60007ffe0ff */
[----:B------:R1:W-:Y:S01]  /*28fe0*/  @P3 STG.E [R10.64], R198 ;  /* 0x000000c60a003986 */ /* 0x0003e2000c101904 */
[-C--:B------:R-:W-:Y:S02]  /*28ff0*/  LEA.HI.X.SX32 R13, R13, R17.reuse, 0x2, P6 ;  /* 0x000000110d0d7211 */ /* 0x080fe400030f16ff */
[----:B------:R-:W-:Y:S02]  /*29000*/  ISETP.LT.AND P2, PT, R0, c[0x0][0x17c], !P0 ;  /* 0x00005f0000007a0c */ /* 0x000fe40004741270 */
[----:B------:R-:W-:Y:S02]  /*29010*/  IADD3 R0, R232, 0x64, RZ ;  /* 0x00000064e8007810 */ /* 0x000fe40007ffe0ff */
[C---:B--2---:R-:W-:Y:S01]  /*29020*/  LEA R8, P6, R14.reuse, R16, 0x2 ;  /* 0x000000100e087211 */ /* 0x044fe200078c10ff */
[----:B------:R2:W-:Y:S01]  /*29030*/  @P1 STG.E [R4.64], R199 ;  /* 0x000000c704001986 */ /* 0x0005e2000c101904 */
[C---:B-1----:R-:W-:Y:S02]  /*29040*/  IADD3 R11, R14.reuse, c[0x0][0x198], RZ ;  /* 0x000066000e0b7a10 */ /* 0x042fe40007ffe0ff */
[----:B------:R-:W-:-:S02]  /*29050*/  LEA.HI.X.SX32 R9, R14, R17, 0x2, P6 ;  /* 0x000000110e097211 */ /* 0x000fc400030f16ff */
[CC--:B------:R-:W-:Y:S02]  /*29060*/  LEA R10, P6, R11.reuse, R16.reuse, 0x2 ;  /* 0x000000100b0a7211 */ /* 0x0c0fe400078c10ff */
[----:B------:R-:W-:Y:S02]  /*29070*/  ISETP.LT.AND P4, PT, R0, c[0x0][0x17c], !P0 ;  /* 0x00005f0000007a0c */ /* 0x000fe40004781270 */
[C---:B--2---:R-:W-:Y:S02]  /*29080*/  IADD3 R5, R11.reuse, c[0x0][0x198], RZ ;  /* 0x000066000b057a10 */ /* 0x044fe40007ffe0ff */
[----:B------:R-:W-:Y:S02]  /*29090*/  IADD3 R0, R232, 0x65, RZ ;  /* 0x00000065e8007810 */ /* 0x000fe40007ffe0ff */
        /* <DEDUP_REMOVED lines=142> */
[----:B------:R-:W-:Y:S01]  /*29980*/  ISETP.LT.AND P2, PT, R0, c[0x0][0x17c], !P0 ;  /* 0x00005f0000007a0c */ /* 0x000fe20004741270 */
[----:B------:R-:W-:Y:S01]  /*29990*/  LDS.128 R68, [R3] ;  /* 0x0000000003447984 */ /* 0x000fe20000000c00 */
        /* <DEDUP_REMOVED lines=12> */
[C---:B-1----:R-:W-:Y:S01]  /*29a60*/  LEA R12, P6, R14.reuse, R16, 0x2 ;  /* 0x000000100e0c7211 */ /* 0x042fe200078c10ff */
[----:B------:R-:W-:Y:S01]  /*29a70*/  LDS.128 R64, [R2+0x800] ;  /* 0x0008000002407984 */ /* 0x000fe20000000c00 */
[----:B--2---:R-:W-:-:S03]  /*29a80*/  IADD3 R9, R14, c[0x0][0x198], RZ ;  /* 0x000066000e097a10 */ /* 0x004fc60007ffe0ff */
[----:B------:R1:W-:Y:S01]  /*29a90*/  @P2 STG.E [R10.64], R6 ;  /* 0x000000060a002986 */ /* 0x0003e2000c101904 */
[-C--:B------:R-:W-:Y:S02]  /*29aa0*/  LEA.HI.X.SX32 R13, R14, R17.reuse, 0x2, P6 ;  /* 0x000000110e0d7211 */ /* 0x080fe400030f16ff */
[C---:B------:R-:W-:Y:S02]  /*29ab0*/  LEA R8, P6, R9.reuse, R16, 0x2 ;  /* 0x0000001009087211 */ /* 0x040fe400078c10ff */
[----:B------:R-:W-:Y:S02]  /*29ac0*/  ISETP.LT.AND P1, PT, R0, c[0x0][0x17c], !P0 ;  /* 0x00005f0000007a0c */ /* 0x000fe40004721270 */
[----:B------:R-:W-:Y:S02]  /*29ad0*/  IADD3 R0, R232, 0x80, RZ ;  /* 0x00000080e8007810 */ /* 0x000fe40007ffe0ff */
[C---:B-1----:R-:W-:Y:S02]  /*29ae0*/  IADD3 R6, R9.reuse, c[0x0][0x198], RZ ;  /* 0x0000660009067a10 */ /* 0x042fe40007ffe0ff */
[----:B------:R-:W-:-:S02]  /*29af0*/  LEA.HI.X.SX32 R9, R9, R17, 0x2, P6 ;  /* 0x0000001109097211 */ /* 0x000fc400030f16ff */
[----:B------:R-:W-:Y:S02]  /*29b00*/  LEA R10, P6, R6, R16, 0x2 ;  /* 0x00000010060a7211 */ /* 0x000fe400078c10ff */
[----:B------:R-:W-:Y:S02]  /*29b10*/  ISETP.LT.AND P5, PT, R0, c[0x0][0x17c], !P0 ;  /* 0x00005f0000007a0c */ /* 0x000fe400047a1270 */
[----:B------:R-:W-:Y:S02]  /*29b20*/  IADD3 R14, R6, c[0x0][0x198], RZ ;  /* 0x00006600060e7a10 */ /* 0x000fe40007ffe0ff */
[----:B------:R-:W-:Y:S01]  /*29b30*/  IADD3 R0, R232, 0x81, RZ ;  /* 0x00000081e8007810 */ /* 0x000fe20007ffe0ff */
[----:B------:R1:W-:Y:S01]  /*29b40*/  @P4 STG.E [R4.64], R7 ;  /* 0x0000000704004986 */ /* 0x0003e2000c101904 */
[----:B------:R-:W-:Y:S02]  /*29b50*/  LEA.HI.X.SX32 R11, R6, R17, 0x2, P6 ;  /* 0x00000011060b7211 */ /* 0x000fe400030f16ff */
[----:B------:R-:W-:-:S02]  /*29b60*/  ISETP.LT.AND P2, PT, R0, c[0x0][0x17c], !P0 ;  /* 0x00005f0000007a0c */ /* 0x000fc40004741270 */
[----:B------:R-:W-:Y:S01]  /*29b70*/  IADD3 R0, R232, 0x82, RZ ;  /* 0x00000082e8007810 */ /* 0x000fe20007ffe0ff */
[----:B------:R-:W-:Y:S01]  /*29b80*/  @P3 STG.E [R12.64], R34 ;  /* 0x000000220c003986 */ /* 0x000fe2000c101904 */
[CC--:B-1----:R-:W-:Y:S02]  /*29b90*/  LEA R4, P6, R14.reuse, R16.reuse, 0x2 ;  /* 0x000000100e047211 */ /* 0x0c2fe400078c10ff */
[C---:B------:R-:W-:Y:S01]  /*29ba0*/  IADD3 R7, R14.reuse, c[0x0][0x198], RZ ;  /* 0x000066000e077a10 */ /* 0x040fe20007ffe0ff */
[----:B------:R1:W-:Y:S01]  /*29bb0*/  @P1 STG.E [R8.64], R35 ;  /* 0x0000002308001986 */ /* 0x0003e2000c101904 */
[----:B------:R-:W-:Y:S02]  /*29bc0*/  LEA.HI.X.SX32 R5, R14, R17, 0x2, P6 ;  /* 0x000000110e057211 */ /* 0x000fe400030f16ff */
[----:B------:R-:W-:Y:S02]  /*29bd0*/  LEA R6, P6, R7, R16, 0x2 ;  /* 0x0000001007067211 */ /* 0x000fe400078c10ff */
[----:B------:R-:W-:-:S02]  /*29be0*/  ISETP.LT.AND P4, PT, R0, c[0x0][0x17c], !P0 ;  /* 0x00005f0000007a0c */ /* 0x000fc40004781270 */
[----:B------:R-:W-:Y:S02]  /*29bf0*/  IADD3 R0, R232, 0x83, RZ ;  /* 0x00000083e8007810 */ /* 0x000fe40007ffe0ff */
[C---:B-1----:R-:W-:Y:S02]  /*29c00*/  IADD3 R9, R7.reuse, c[0x0][0x198], RZ ;  /* 0x0000660007097a10 */ /* 0x042fe40007ffe0ff */
        /* <DEDUP_REMOVED lines=41> */
[----:B----4-:R1:W-:Y:S01]  /*29ea0*/  @P2 STG.E [R6.64], R208 ;  /* 0x000000d006002986 */ /* 0x0103e2000c101904 */
        /* <DEDUP_REMOVED lines=208> */
[----:B------:R-:W-:Y:S01]  /*2abb0*/  ISETP.LT.AND P1, PT, R0, c[0x0][0x17c], !P0 ;  /* 0x00005f0000007a0c */ /* 0x000fe20004721270 */
[----:B------:R-:W-:Y:S01]  /*2abc0*/  LDS.128 R56, [R252+0x800] ;  /* 0x00080000fc387984 */ /* 0x000fe20000000c00 */
        /* <DEDUP_REMOVED lines=75> */
[----:B------:R-:W-:Y:S02]  /*2b080*/  LEA.HI.X.SX32 R11, R11, R17, 0x2, P6 ;  /* 0x000000110b0b7211 */ /* 0x000fe400030f16ff */
        /* <DEDUP_REMOVED lines=8> */
[----:B------:R-:W-:Y:S01]  /*2b110*/  IADD3 R0, R232, 0xbb, RZ ;  /* 0x000000bbe8007810 */ /* 0x000fe20007ffe0ff */
[----:B------:R-:W-:Y:S01]  /*2b120*/  @P1 STG.E [R6.64], R218 ;  /* 0x000000da06001986 */ /* 0x000fe2000c101904 */
[----:B------:R-:W-:-:S02]  /*2b130*/  LEA.HI.X.SX32 R15, R5, R17, 0x2, P6 ;  /* 0x00000011050f7211 */ /* 0x000fc400030f16ff */
[----:B------:R-:W-:Y:S01]  /*2b140*/  LEA R18, P6, R4, R16, 0x2 ;  /* 0x0000001004127211 */ /* 0x000fe200078c10ff */
[----:B------:R1:W-:Y:S01]  /*2b150*/  @P5 STG.E [R8.64], R219 ;  /* 0x000000db08005986 */ /* 0x0003e2000c101904 */
[----:B------:R-:W-:Y:S02]  /*2b160*/  ISETP.LT.AND P1, PT, R0, c[0x0][0x17c], !P0 ;  /* 0x00005f0000007a0c */ /* 0x000fe40004721270 */
[----:B------:R-:W-:Y:S02]  /*2b170*/  IADD3 R0, R232, 0xbc, RZ ;  /* 0x000000bce8007810 */ /* 0x000fe40007ffe0ff */
[----:B------:R-:W-:Y:S02]  /*2b180*/  LEA.HI.X.SX32 R19, R4, R17, 0x2, P6 ;  /* 0x0000001104137211 */ /* 0x000fe400030f16ff */
[----:B------:R-:W-:Y:S02]  /*2b190*/  ISETP.LT.AND P5, PT, R0, c[0x0][0x17c], !P0 ;  /* 0x00005f0000007a0c */ /* 0x000fe400047a1270 */
[----:B-1----:R-:W-:-:S02]  /*2b1a0*/  IADD3 R8, R4, c[0x0][0x198], RZ ;  /* 0x0000660004087a10 */ /* 0x002fc40007ffe0ff */
[----:B------:R-:W1:Y:S02]  /*2b1b0*/  LDS.128 R4, [R2] ;  /* 0x0000000002047984 */ /* 0x000e640000000c00 */
[CC--:B------:R-:W-:Y:S02]  /*2b1c0*/  LEA R20, P6, R8.reuse, R16.reuse, 0x2 ;  /* 0x0000001008147211 */ /* 0x0c0fe400078c10ff */
[----:B------:R-:W-:Y:S02]  /*2b1d0*/  IADD3 R9, R8, c[0x0][0x198], RZ ;  /* 0x0000660008097a10 */ /* 0x000fe40007ffe0ff */
[----:B------:R-:W-:Y:S01]  /*2b1e0*/  IADD3 R0, R232, 0xbd, RZ ;  /* 0x000000bde8007810 */ /* 0x000fe20007ffe0ff */
[----:B------:R-:W-:Y:S01]  /*2b1f0*/  @P2 STG.E [R10.64], R90 ;  /* 0x0000005a0a002986 */ /* 0x000fe2000c101904 */
[----:B------:R-:W-:Y:S02]  /*2b200*/  LEA.HI.X.SX32 R21, R8, R17, 0x2, P6 ;  /* 0x0000001108157211 */ /* 0x000fe400030f16ff */
[----:B------:R-:W-:Y:S01]  /*2b210*/  LEA R22, P6, R9, R16, 0x2 ;  /* 0x0000001009167211 */ /* 0x000fe200078c10ff */
[----:B------:R2:W-:Y:S01]  /*2b220*/  @P4 STG.E [R12.64], R91 ;  /* 0x0000005b0c004986 */ /* 0x0005e2000c101904 */
[----:B------:R-:W-:-:S02]  /*2b230*/  ISETP.LT.AND P2, PT, R0, c[0x0][0x17c], !P0 ;  /* 0x00005f0000007a0c */ /* 0x000fc40004741270 */
[----:B------:R-:W-:Y:S02]  /*2b240*/  IADD3 R0, R232, 0xbe, RZ ;  /* 0x000000bee8007810 */ /* 0x000fe40007ffe0ff */
[C---:B------:R-:W-:Y:S02]  /*2b250*/  LEA.HI.X.SX32 R23, R9.reuse, R17, 0x2, P6 ;  /* 0x0000001109177211 */ /* 0x040fe400030f16ff */
[----:B------:R-:W-:Y:S02]  /*2b260*/  ISETP.LT.AND P4, PT, R0, c[0x0][0x17c], !P0 ;  /* 0x00005f0000007a0c */ /* 0x000fe40004781270 */
[----:B--2---:R-:W-:Y:S02]  /*2b270*/  IADD3 R12, R9, c[0x0][0x198], RZ ;  /* 0x00006600090c7a10 */ /* 0x004fe40007ffe0ff */
[----:B------:R-:W2:Y:S02]  /*2b280*/  LDS.128 R8, [R233] ;  /* 0x00000000e9087984 */ /* 0x000ea40000000c00 */
[----:B------:R-:W-:-:S02]  /*2b290*/  LEA R24, P6, R12, R16, 0x2 ;  /* 0x000000100c187211 */ /* 0x000fc400078c10ff */
[----:B------:R-:W-:Y:S01]  /*2b2a0*/  IADD3 R13, R12, c[0x0][0x198], RZ ;  /* 0x000066000c0d7a10 */ /* 0x000fe20007ffe0ff */
[----:B------:R-:W-:Y:S01]  /*2b2b0*/  @P3 STG.E [R14.64], R154 ;  /* 0x0000009a0e003986 */ /* 0x000fe2000c101904 */
[----:B------:R-:W-:Y:S02]  /*2b2c0*/  IADD3 R0, R232, 0xbf, RZ ;  /* 0x000000bfe8007810 */ /* 0x000fe40007ffe0ff */
[----:B------:R-:W-:Y:S01]  /*2b2d0*/  LEA.HI.X.SX32 R25, R12, R17, 0x2, P6 ;  /* 0x000000110c197211 */ /* 0x000fe200030f16ff */
[----:B------:R3:W-:Y:S01]  /*2b2e0*/  @P1 STG.E [R18.64], R155 ;  /* 0x0000009b12001986 */ /* 0x0007e2000c101904 */
[----:B------:R-:W-:Y:S02]  /*2b2f0*/  ISETP.LT.AND P3, PT, R0, c[0x0][0x17c], !P0 ;  /* 0x00005f0000007a0c */ /* 0x000fe40004761270 */
[----:B------:R-:W-:Y:S01]  /*2b300*/  IADD3 R0, R232, 0xc0, RZ ;  /* 0x000000c0e8007810 */ /* 0x000fe20007ffe0ff */
[----:B------:R4:W-:Y:S01]  /*2b310*/  @P5 STG.E [R20.64], R206 ;  /* 0x000000ce14005986 */ /* 0x0009e2000c101904 */
[----:B---3--:R-:W-:-:S02]  /*2b320*/  LEA R18, P6, R13, R16, 0x2 ;  /* 0x000000100d127211 */ /* 0x008fc400078c10ff */
[----:B------:R-:W-:Y:S02]  /*2b330*/  ISETP.LT.AND P1, PT, R0, c[0x0][0x17c], !P0 ;  /* 0x00005f0000007a0c */ /* 0x000fe40004721270 */
[C---:B----4-:R-:W-:Y:S02]  /*2b340*/  IADD3 R21, R13.reuse, c[0x0][0x198], RZ ;  /* 0x000066000d157a10 */ /* 0x050fe40007ffe0ff */
[----:B------:R-:W-:Y:S02]  /*2b350*/  LEA.HI.X.SX32 R19, R13, R17, 0x2, P6 ;  /* 0x000000110d137211 */ /* 0x000fe400030f16ff */
[----:B------:R-:W3:Y:S01]  /*2b360*/  LDS.128 R12, [R252] ;  /* 0x00000000fc0c7984 */ /* 0x000ee20000000c00 */
[----:B------:R-:W-:Y:S02]  /*2b370*/  IADD3 R0, R232, 0xc1, RZ ;  /* 0x000000c1e8007810 */ /* 0x000fe40007ffe0ff */
[----:B------:R-:W-:Y:S01]  /*2b380*/  LEA R20, P6, R21, R16, 0x2 ;  /* 0x0000001015147211 */ /* 0x000fe200078c10ff */
[----:B------:R4:W-:Y:S01]  /*2b390*/  @P2 STG.E [R22.64], R207 ;  /* 0x000000cf16002986 */ /* 0x0009e2000c101904 */
[----:B------:R-:W-:-:S02]  /*2b3a0*/  ISETP.LT.AND P5, PT, R0, c[0x0][0x17c], !P0 ;  /* 0x00005f0000007a0c */ /* 0x000fc400047a1270 */
[----:B------:R-:W-:Y:S01]  /*2b3b0*/  IADD3 R0, R232, 0xc2, RZ ;  /* 0x000000c2e8007810 */ /* 0x000fe20007ffe0ff */
[----:B------:R5:W-:Y:S03]  /*2b3c0*/  @P4 STG.E [R24.64], R222 ;  /* 0x000000de18004986 */ /* 0x000be6000c101904 */
[----:B------:R-:W-:Y:S02]  /*2b3d0*/  ISETP.LT.AND P2, PT, R0, c[0x0][0x17c], !P0 ;  /* 0x00005f0000007a0c */ /* 0x000fe40004741270 */
[C---:B----4-:R-:W-:Y:S02]  /*2b3e0*/  IADD3 R23, R21.reuse, c[0x0][0x198], RZ ;  /* 0x0000660015177a10 */ /* 0x050fe40007ffe0ff */
[----:B------:R-:W-:Y:S02]  /*2b3f0*/  LEA.HI.X.SX32 R21, R21, R17, 0x2, P6 ;  /* 0x0000001115157211 */ /* 0x000fe400030f16ff */
[----:B------:R-:W-:-:S02]  /*2b400*/  LEA R22, P6, R23, R16, 0x2 ;  /* 0x0000001017167211 */ /* 0x000fc400078c10ff */
[C---:B-----5:R-:W-:Y:S02]  /*2b410*/  IADD3 R25, R23.reuse, c[0x0][0x198], RZ ;  /* 0x0000660017197a10 */ /* 0x060fe40007ffe0ff */
[----:B------:R-:W-:Y:S01]  /*2b420*/  IADD3 R0, R232, 0xc3, RZ ;  /* 0x000000c3e8007810 */ /* 0x000fe20007ffe0ff */
[----:B------:R4:W-:Y:S01]  /*2b430*/  @P3 STG.E [R18.64], R223 ;  /* 0x000000df12003986 */ /* 0x0009e2000c101904 */
[----:B------:R-:W-:Y:S02]  /*2b440*/  LEA.HI.X.SX32 R23, R23, R17, 0x2, P6 ;  /* 0x0000001117177211 */ /* 0x000fe400030f16ff */
[C---:B------:R-:W-:Y:S02]  /*2b450*/  LEA R24, P6, R25.reuse, R16, 0x2 ;  /* 0x0000001019187211 */ /* 0x040fe400078c10ff */
[----:B------:R-:W-:Y:S02]  /*2b460*/  ISETP.LT.AND P4, PT, R0, c[0x0][0x17c], !P0 ;  /* 0x00005f0000007a0c */ /* 0x000fe40004781270 */
[----:B------:R-:W-:Y:S01]  /*2b470*/  IADD3 R0, R232, 0xc4, RZ ;  /* 0x000000c4e8007810 */ /* 0x000fe20007ffe0ff */
[----:B-1----:R1:W-:Y:S01]  /*2b480*/  @P1 STG.E [R20.64], R4 ;  /* 0x0000000414001986 */ /* 0x0023e2000c101904 */
[----:B----4-:R-:W-:-:S02]  /*2b490*/  IADD3 R19, R25, c[0x0][0x198], RZ ;  /* 0x0000660019137a10 */ /* 0x010fc40007ffe0ff */
[-C--:B------:R-:W-:Y:S02]  /*2b4a0*/  LEA.HI.X.SX32 R25, R25, R17.reuse, 0x2, P6 ;  /* 0x0000001119197211 */ /* 0x080fe400030f16ff */
[C---:B------:R-:W-:Y:S02]  /*2b4b0*/  LEA R18, P6, R19.reuse, R16, 0x2 ;  /* 0x0000001013127211 */ /* 0x040fe400078c10ff */
[----:B------:R-:W-:Y:S02]  /*2b4c0*/  ISETP.LT.AND P3, PT, R0, c[0x0][0x17c], !P0 ;  /* 0x00005f0000007a0c */ /* 0x000fe40004761270 */
[C---:B-1----:R-:W-:Y:S02]  /*2b4d0*/  IADD3 R4, R19.reuse, c[0x0][0x198], RZ ;  /* 0x0000660013047a10 */ /* 0x042fe40007ffe0ff */
[----:B------:R-:W-:Y:S01]  /*2b4e0*/  IADD3 R0, R232, 0xc5, RZ ;  /* 0x000000c5e8007810 */ /* 0x000fe20007ffe0ff */
[----:B------:R1:W-:Y:S01]  /*2b4f0*/  @P5 STG.E [R22.64], R5 ;  /* 0x0000000516005986 */ /* 0x0003e2000c101904 */
[----:B------:R-:W-:-:S02]  /*2b500*/  LEA.HI.X.SX32 R19, R19, R17, 0x2, P6 ;  /* 0x0000001113137211 */ /* 0x000fc400030f16ff */
[----:B------:R-:W-:Y:S02]  /*2b510*/  LEA R20, P6, R4, R16, 0x2 ;  /* 0x0000001004147211 */ /* 0x000fe400078c10ff */
[----:B------:R-:W-:Y:S02]  /*2b520*/  ISETP.LT.AND P1, PT, R0, c[0x0][0x17c], !P0 ;  /* 0x00005f0000007a0c */ /* 0x000fe40004721270 */
[----:B------:R-:W-:Y:S01]  /*2b530*/  IADD3 R0, R232, 0xc6, RZ ;  /* 0x000000c6e8007810 */ /* 0x000fe20007ffe0ff */
[----:B--2---:R2:W-:Y:S01]  /*2b540*/  @P2 STG.E [R24.64], R8 ;  /* 0x0000000818002986 */ /* 0x0045e2000c101904 */
[C---:B------:R-:W-:Y:S02]  /*2b550*/  LEA.HI.X.SX32 R21, R4.reuse, R17, 0x2, P6 ;  /* 0x0000001104157211 */ /* 0x040fe400030f16ff */
[----:B-1----:R-:W-:Y:S02]  /*2b560*/  IADD3 R5, R4, c[0x0][0x198], RZ ;  /* 0x0000660004057a10 */ /* 0x002fe40007ffe0ff */
[----:B------:R-:W-:-:S02]  /*2b570*/  ISETP.LT.AND P5, PT, R0, c[0x0][0x17c], !P0 ;  /* 0x00005f0000007a0c */ /* 0x000fc400047a1270 */
[CC--:B------:R-:W-:Y:S02]  /*2b580*/  LEA R4, P6, R5.reuse, R16.reuse, 0x2 ;  /* 0x0000001005047211 */ /* 0x0c0fe400078c10ff */
[----:B------:R-:W-:Y:S02]  /*2b590*/  IADD3 R0, R232, 0xc7, RZ ;  /* 0x000000c7e8007810 */ /* 0x000fe40007ffe0ff */
[C---:B--2---:R-:W-:Y:S01]  /*2b5a0*/  IADD3 R8, R5.reuse, c[0x0][0x198], RZ ;  /* 0x0000660005087a10 */ /* 0x044fe20007ffe0ff */
[----:B------:R1:W-:Y:S01]  /*2b5b0*/  @P4 STG.E [R18.64], R9 ;  /* 0x0000000912004986 */ /* 0x0003e2000c101904 */
[----:B------:R-:W-:Y:S02]  /*2b5c0*/  LEA.HI.X.SX32 R5, R5, R17, 0x2, P6 ;  /* 0x0000001105057211 */ /* 0x000fe400030f16ff */
[----:B------:R-:W-:Y:S02]  /*2b5d0*/  LEA R22, P6, R8, R16, 0x2 ;  /* 0x0000001008167211 */ /* 0x000fe400078c10ff */
[----:B------:R-:W-:-:S02]  /*2b5e0*/  ISETP.LT.AND P2, PT, R0, c[0x0][0x17c], !P0 ;  /* 0x00005f0000007a0c */ /* 0x000fc40004741270 */
[----:B------:R-:W-:Y:S01]  /*2b5f0*/  IADD3 R0, R232, 0xc8, RZ ;  /* 0x000000c8e8007810 */ /* 0x000fe20007ffe0ff */
[----:B---3--:R2:W-:Y:S01]  /*2b600*/  @P3 STG.E [R20.64], R12 ;  /* 0x0000000c14003986 */ /* 0x0085e2000c101904 */
[C---:B------:R-:W-:Y:S02]  /*2b610*/  LEA.HI.X.SX32 R23, R8.reuse, R17, 0x2, P6 ;  /* 0x0000001108177211 */ /* 0x040fe400030f16ff */
[----:B-1----:R-:W-:Y:S02]  /*2b620*/  IADD3 R9, R8, c[0x0][0x198], RZ ;  /* 0x0000660008097a10 */ /* 0x002fe40007ffe0ff */
[----:B------:R-:W-:Y:S02]  /*2b630*/  ISETP.LT.AND P4, PT, R0, c[0x0][0x17c], !P0 ;  /* 0x00005f0000007a0c */ /* 0x000fe40004781270 */
[----:B------:R-:W-:Y:S02]  /*2b640*/  LEA R8, P6, R9, R16, 0x2 ;  /* 0x0000001009087211 */ /* 0x000fe400078c10ff */
[----:B------:R-:W-:-:S02]  /*2b650*/  IADD3 R0, R232, 0xc9, RZ ;  /* 0x000000c9e8007810 */ /* 0x000fc40007ffe0ff */
[C---:B--2---:R-:W-:Y:S01]  /*2b660*/  IADD3 R12, R9.reuse, c[0x0][0x198], RZ ;  /* 0x00006600090c7a10 */ /* 0x044fe20007ffe0ff */
[----:B------:R1:W-:Y:S01]  /*2b670*/  @P1 STG.E [R4.64], R13 ;  /* 0x0000000d04001986 */ /* 0x0003e2000c101904 */
[-C--:B------:R-:W-:Y:S02]  /*2b680*/  LEA.HI.X.SX32 R9, R9, R17.reuse, 0x2, P6 ;  /* 0x0000001109097211 */ /* 0x080fe400030f16ff */
[----:B------:R-:W-:Y:S02]  /*2b690*/  LEA R18, P6, R12, R16, 0x2 ;  /* 0x000000100c127211 */ /* 0x000fe400078c10ff */
[----:B------:R-:W-:Y:S02]  /*2b6a0*/  ISETP.LT.AND P3, PT, R0, c[0x0][0x17c], !P0 ;  /* 0x00005f0000007a0c */ /* 0x000fe40004761270 */
[----:B------:R-:W-:Y:S02]  /*2b6b0*/  IADD3 R0, R232, 0xca, RZ ;  /* 0x000000cae8007810 */ /* 0x000fe40007ffe0ff */
[----:B------:R-:W-:-:S02]  /*2b6c0*/  LEA.HI.X.SX32 R19, R12, R17, 0x2, P6 ;  /* 0x000000110c137211 */ /* 0x000fc400030f16ff */
[----:B-1----:R-:W-:Y:S02]  /*2b6d0*/  IADD3 R5, R12, c[0x0][0x198], RZ ;  /* 0x000066000c057a10 */ /* 0x002fe40007ffe0ff */
[----:B------:R-:W-:Y:S02]  /*2b6e0*/  ISETP.LT.AND P1, PT, R0, c[0x0][0x17c], !P0 ;  /* 0x00005f0000007a0c */ /* 0x000fe40004721270 */
[C---:B------:R-:W-:Y:S02]  /*2b6f0*/  LEA R4, P6, R5.reuse, R16, 0x2 ;  /* 0x0000001005047211 */ /* 0x040fe400078c10ff */
[C---:B------:R-:W-:Y:S02]  /*2b700*/  IADD3 R13, R5.reuse, c[0x0][0x198], RZ ;  /* 0x00006600050d7a10 */ /* 0x040fe40007ffe0ff */
[----:B------:R-:W-:Y:S01]  /*2b710*/  IADD3 R0, R232, 0xcb, RZ ;  /* 0x000000cbe8007810 */ /* 0x000fe20007ffe0ff */
[----:B------:R-:W-:Y:S01]  /*2b720*/  @P5 STG.E [R22.64], R68 ;  /* 0x0000004416005986 */ /* 0x000fe2000c101904 */
[----:B------:R-:W-:-:S02]  /*2b730*/  LEA.HI.X.SX32 R5, R5, R17, 0x2, P6 ;  /* 0x0000001105057211 */ /* 0x000fc400030f16ff */
[C---:B------:R-:W-:Y:S01]  /*2b740*/  LEA R12, P6, R13.reuse, R16, 0x2 ;  /* 0x000000100d0c7211 */ /* 0x040fe200078c10ff */
[----:B------:R1:W-:Y:S01]  /*2b750*/  @P2 STG.E [R8.64], R69 ;  /* 0x0000004508002986 */ /* 0x0003e2000c101904 */
[----:B------:R-:W-:Y:S02]  /*2b760*/  ISETP.LT.AND P5, PT, R0, c[0x0][0x17c], !P0 ;  /* 0x00005f0000007a0c */ /* 0x000fe400047a1270 */
[----:B------:R-:W-:Y:S01]  /*2b770*/  IADD3 R0, R232, 0xcc, RZ ;  /* 0x000000cce8007810 */ /* 0x000fe20007ffe0ff */
[----:B------:R2:W-:Y:S03]  /*2b780*/  @P4 STG.E [R18.64], R64 ;  /* 0x0000004012004986 */ /* 0x0005e6000c101904 */
[----:B------:R-:W-:Y:S01]  /*2b790*/  ISETP.LT.AND P2, PT, R0, c[0x0][0x17c], !P0 ;  /* 0x00005f0000007a0c */ /* 0x000fe20004741270 */
[----:B------:R-:W3:Y:S01]  /*2b7a0*/  LDS.128 R20, [R233+0x1800] ;  /* 0x00180000e9147984 */ /* 0x000ee20000000c00 */
[----:B-1----:R-:W-:-:S02]  /*2b7b0*/  IADD3 R9, R13, c[0x0][0x198], RZ ;  /* 0x000066000d097a10 */ /* 0x002fc40007ffe0ff */
[-C--:B------:R-:W-:Y:S02]  /*2b7c0*/  LEA.HI.X.SX32 R13, R13, R17.reuse, 0x2, P6 ;  /* 0x000000110d0d7211 */ /* 0x080fe400030f16ff */
[CC--:B------:R-:W-:Y:S02]  /*2b7d0*/  LEA R8, P6, R9.reuse, R16.reuse, 0x2 ;  /* 0x0000001009087211 */ /* 0x0c0fe400078c10ff */
[C---:B--2---:R-:W-:Y:S02]  /*2b7e0*/  IADD3 R19, R9.reuse, c[0x0][0x198], RZ ;  /* 0x0000660009137a10 */ /* 0x044fe40007ffe0ff */
[----:B------:R-:W-:Y:S01]  /*2b7f0*/  IADD3 R0, R232, 0xcd, RZ ;  /* 0x000000cde8007810 */ /* 0x000fe20007ffe0ff */
[----:B------:R1:W-:Y:S01]  /*2b800*/  @P3 STG.E [R4.64], R65 ;  /* 0x0000004104003986 */ /* 0x0003e2000c101904 */
[----:B------:R-:W-:Y:S02]  /*2b810*/  LEA.HI.X.SX32 R9, R9, R17, 0x2, P6 ;  /* 0x0000001109097211 */ /* 0x000fe400030f16ff */
[----:B------:R-:W-:-:S02]  /*2b820*/  LEA R18, P6, R19, R16, 0x2 ;  /* 0x0000001013127211 */ /* 0x000fc400078c10ff */
[----:B------:R-:W-:Y:S02]  /*2b830*/  ISETP.LT.AND P4, PT, R0, c[0x0][0x17c], !P0 ;  /* 0x00005f0000007a0c */ /* 0x000fe40004781270 */
[----:B------:R-:W-:Y:S01]  /*2b840*/  IADD3 R0, R232, 0xce, RZ ;  /* 0x000000cee8007810 */ /* 0x000fe20007ffe0ff */
[----:B------:R2:W-:Y:S01]  /*2b850*/  @P1 STG.E [R12.64], R60 ;  /* 0x0000003c0c001986 */ /* 0x0005e2000c101904 */
[C---:B-1----:R-:W-:Y:S02]  /*2b860*/  IADD3 R5, R19.reuse, c[0x0][0x198], RZ ;  /* 0x0000660013057a10 */ /* 0x042fe40007ffe0ff */
[----:B------:R-:W-:Y:S02]  /*2b870*/  LEA.HI.X.SX32 R19, R19, R17, 0x2, P6 ;  /* 0x0000001113137211 */ /* 0x000fe400030f16ff */
[----:B------:R-:W-:Y:S02]  /*2b880*/  LEA R4, P6, R5, R16, 0x2 ;  /* 0x0000001005047211 */ /* 0x000fe400078c10ff */
[----:B------:R-:W-:-:S02]  /*2b890*/  ISETP.LT.AND P3, PT, R0, c[0x0][0x17c], !P0 ;  /* 0x00005f0000007a0c */ /* 0x000fc40004761270 */
[C---:B--2---:R-:W-:Y:S02]  /*2b8a0*/  IADD3 R13, R5.reuse, c[0x0][0x198], RZ ;  /* 0x00006600050d7a10 */ /* 0x044fe40007ffe0ff */
[----:B------:R-:W-:Y:S01]  /*2b8b0*/  IADD3 R0, R232, 0xcf, RZ ;  /* 0x000000cfe8007810 */ /* 0x000fe20007ffe0ff */
[----:B------:R1:W-:Y:S01]  /*2b8c0*/  @P5 STG.E [R8.64], R61 ;  /* 0x0000003d08005986 */ /* 0x0003e2000c101904 */
[----:B------:R-:W-:Y:S02]  /*2b8d0*/  LEA.HI.X.SX32 R5, R5, R17, 0x2, P6 ;  /* 0x0000001105057211 */ /* 0x000fe400030f16ff */
[C---:B------:R-:W-:Y:S02]  /*2b8e0*/  LEA R12, P6, R13.reuse, R16, 0x2 ;  /* 0x000000100d0c7211 */ /* 0x040fe400078c10ff */
[----:B------:R-:W-:Y:S02]  /*2b8f0*/  ISETP.LT.AND P1, PT, R0, c[0x0][0x17c], !P0 ;  /* 0x00005f0000007a0c */ /* 0x000fe40004721270 */
[----:B------:R-:W-:Y:S01]  /*2b900*/  IADD3 R0, R232, 0xd0, RZ ;  /* 0x000000d0e8007810 */ /* 0x000fe20007ffe0ff */
[----:B------:R2:W-:Y:S01]  /*2b910*/  @P2 STG.E [R18.64], R56 ;  /* 0x0000003812002986 */ /* 0x0005e2000c101904 */
[----:B-1----:R-:W-:-:S02]  /*2b920*/  IADD3 R9, R13, c[0x0][0x198], RZ ;  /* 0x000066000d097a10 */ /* 0x002fc40007ffe0ff */
        /* <DEDUP_REMOVED lines=8> */
[----:B------:R-:W-:Y:S02]  /*2b9b0*/  ISETP.LT.AND P2, PT, R0, c[0x0][0x17c], !P0 ;  /* 0x00005f0000007a0c */ /* 0x000fe40004741270 */
[----:B------:R-:W-:Y:S01]  /*2b9c0*/  IADD3 R0, R232, 0xd2, RZ ;  /* 0x000000d2e8007810 */ /* 0x000fe20007ffe0ff */
[----:B------:R2:W-:Y:S01]  /*2b9d0*/  @P3 STG.E [R12.64], R52 ;  /* 0x000000340c003986 */ /* 0x0005e2000c101904 */
[C---:B-1----:R-:W-:Y:S02]  /*2b9e0*/  IADD3 R5, R19.reuse, c[0x0][0x198], RZ ;  /* 0x0000660013057a10 */ /* 0x042fe40007ffe0ff */
[----:B------:R-:W-:Y:S02]  /*2b9f0*/  LEA.HI.X.SX32 R19, R19, R17, 0x2, P6 ;  /* 0x0000001113137211 */ /* 0x000fe400030f16ff */
[----:B------:R-:W-:-:S02]  /*2ba00*/  LEA R4, P6, R5, R16, 0x2 ;  /* 0x0000001005047211 */ /* 0x000fc400078c10ff */
[----:B------:R-:W-:Y:S02]  /*2ba10*/  ISETP.LT.AND P4, PT, R0, c[0x0][0x17c], !P0 ;  /* 0x00005f0000007a0c */ /* 0x000fe40004781270 */
[C---:B--2---:R-:W-:Y:S02]  /*2ba20*/  IADD3 R13, R5.reuse, c[0x0][0x198], RZ ;  /* 0x00006600050d7a10 */ /* 0x044fe40007ffe0ff */
[----:B------:R-:W-:Y:S01]  /*2ba30*/  IADD3 R0, R232, 0xd3, RZ ;  /* 0x000000d3e8007810 */ /* 0x000fe20007ffe0ff */
[----:B------:R1:W-:Y:S01]  /*2ba40*/  @P1 STG.E [R8.64], R53 ;  /* 0x0000003508001986 */ /* 0x0003e2000c101904 */
[----:B------:R-:W-:Y:S02]  /*2ba50*/  LEA.HI.X.SX32 R5, R5, R17, 0x2, P6 ;  /* 0x0000001105057211 */ /* 0x000fe400030f16ff */
[----:B------:R-:W-:Y:S02]  /*2ba60*/  LEA R12, P6, R13, R16, 0x2 ;  /* 0x000000100d0c7211 */ /* 0x000fe400078c10ff */
[----:B------:R-:W-:-:S02]  /*2ba70*/  ISETP.LT.AND P3, PT, R0, c[0x0][0x17c], !P0 ;  /* 0x00005f0000007a0c */ /* 0x000fc40004761270 */
[----:B------:R-:W-:Y:S01]  /*2ba80*/  IADD3 R0, R232, 0xd4, RZ ;  /* 0x000000d4e8007810 */ /* 0x000fe20007ffe0ff */
[----:B------:R2:W-:Y:S01]  /*2ba90*/  @P5 STG.E [R18.64], R48 ;  /* 0x0000003012005986 */ /* 0x0005e2000c101904 */
[C---:B-1----:R-:W-:Y:S02]  /*2baa0*/  IADD3 R9, R13.reuse, c[0x0][0x198], RZ ;  /* 0x000066000d097a10 */ /* 0x042fe40007ffe0ff */
[----:B------:R-:W-:Y:S02]  /*2bab0*/  LEA.HI.X.SX32 R13, R13, R17, 0x2, P6 ;  /* 0x000000110d0d7211 */ /* 0x000fe400030f16ff */
[C---:B------:R-:W-:Y:S02]  /*2bac0*/  LEA R8, P6, R9.reuse, R16, 0x2 ;  /* 0x0000001009087211 */ /* 0x040fe400078c10ff */
[----:B------:R-:W-:Y:S02]  /*2bad0*/  ISETP.LT.AND P1, PT, R0, c[0x0][0x17c], !P0 ;  /* 0x00005f0000007a0c */ /* 0x000fe40004721270 */
[----:B--2---:R-:W-:-:S02]  /*2bae0*/  IADD3 R19, R9, c[0x0][0x198], RZ ;  /* 0x0000660009137a10 */ /* 0x004fc40007ffe0ff */
[----:B------:R-:W-:Y:S01]  /*2baf0*/  IADD3 R0, R232, 0xd5, RZ ;  /* 0x000000d5e8007810 */ /* 0x000fe20007ffe0ff */
[----:B------:R1:W-:Y:S01]  /*2bb00*/  @P2 STG.E [R4.64], R49 ;  /* 0x0000003104002986 */ /* 0x0003e2000c101904 */
[-C--:B------:R-:W-:Y:S02]  /*2bb10*/  LEA.HI.X.SX32 R9, R9, R17.reuse, 0x2, P6 ;  /* 0x0000001109097211 */ /* 0x080fe400030f16ff */
[C---:B------:R-:W-:Y:S02]  /*2bb20*/  LEA R18, P6, R19.reuse, R16, 0x2 ;  /* 0x0000001013127211 */ /* 0x040fe400078c10ff */
[----:B------:R-:W-:Y:S01]  /*2bb30*/  ISETP.LT.AND P5, PT, R0, c[0x0][0x17c], !P0 ;  /* 0x00005f0000007a0c */ /* 0x000fe200047a1270 */
[----:B------:R2:W-:Y:S01]  /*2bb40*/  @P4 STG.E [R12.64], R44 ;  /* 0x0000002c0c004986 */ /* 0x0005e2000c101904 */
[C---:B-1----:R-:W-:Y:S02]  /*2bb50*/  IADD3 R5, R19.reuse, c[0x0][0x198], RZ ;  /* 0x0000660013057a10 */ /* 0x042fe40007ffe0ff */
[----:B------:R-:W-:-:S02]  /*2bb60*/  LEA.HI.X.SX32 R19, R19, R17, 0x2, P6 ;  /* 0x0000001113137211 */ /* 0x000fc400030f16ff */
[C---:B------:R-:W-:Y:S02]  /*2bb70*/  LEA R4, P6, R5.reuse, R16, 0x2 ;  /* 0x0000001005047211 */ /* 0x040fe400078c10ff */
[C---:B--2---:R-:W-:Y:S02]  /*2bb80*/  IADD3 R13, R5.reuse, c[0x0][0x198], RZ ;  /* 0x00006600050d7a10 */ /* 0x044fe40007ffe0ff */
[C---:B------:R-:W-:Y:S02]  /*2bb90*/  IADD3 R0, R232.reuse, 0xd6, RZ ;  /* 0x000000d6e8007810 */ /* 0x040fe40007ffe0ff */
[----:B------:R-:W-:Y:S02]  /*2bba0*/  LEA.HI.X.SX32 R5, R5, R17, 0x2, P6 ;  /* 0x0000001105057211 */ /* 0x000fe400030f16ff */
[----:B------:R-:W-:Y:S01]  /*2bbb0*/  IADD3 R2, R13, c[0x0][0x198], RZ ;  /* 0x000066000d027a10 */ /* 0x000fe20007ffe0ff */
[----:B------:R-:W-:Y:S01]  /*2bbc0*/  @P3 STG.E [R8.64], R45 ;  /* 0x0000002d08003986 */ /* 0x000fe2000c101904 */
[----:B------:R-:W-:-:S02]  /*2bbd0*/  IADD3 R24, R232, 0xd9, RZ ;  /* 0x000000d9e8187810 */ /* 0x000fc40007ffe0ff */
[----:B------:R-:W-:Y:S01]  /*2bbe0*/  ISETP.LT.AND P2, PT, R0, c[0x0][0x17c], !P0 ;  /* 0x00005f0000007a0c */ /* 0x000fe20004741270 */
[----:B------:R1:W-:Y:S01]  /*2bbf0*/  @P1 STG.E [R18.64], R40 ;  /* 0x0000002812001986 */ /* 0x0003e2000c101904 */
[----:B------:R-:W-:Y:S02]  /*2bc00*/  IADD3 R0, R232, 0xd7, RZ ;  /* 0x000000d7e8007810 */ /* 0x000fe40007ffe0ff */
[----:B------:R-:W-:Y:S01]  /*2bc10*/  LEA R12, P6, R13, R16, 0x2 ;  /* 0x000000100d0c7211 */ /* 0x000fe200078c10ff */
[----:B------:R2:W-:Y:S01]  /*2bc20*/  @P5 STG.E [R4.64], R41 ;  /* 0x0000002904005986 */ /* 0x0005e2000c101904 */
[----:B------:R-:W-:Y:S02]  /*2bc30*/  ISETP.LT.AND P5, PT, R24, c[0x0][0x17c], !P0 ;  /* 0x00005f0018007a0c */ /* 0x000fe400047a1270 */
[----:B------:R-:W-:Y:S01]  /*2bc40*/  ISETP.LT.AND P4, PT, R0, c[0x0][0x17c], !P0 ;  /* 0x00005f0000007a0c */ /* 0x000fe20004781270 */
[----:B------:R-:W4:Y:S01]  /*2bc50*/  LDS.128 R24, [R252+0x1800] ;  /* 0x00180000fc187984 */ /* 0x000f220000000c00 */
[----:B-1----:R-:W-:-:S02]  /*2bc60*/  IADD3 R19, R2, c[0x0][0x198], RZ ;  /* 0x0000660002137a10 */ /* 0x002fc40007ffe0ff */
[----:B------:R-:W-:Y:S02]  /*2bc70*/  IADD3 R0, R232, 0xd8, RZ ;  /* 0x000000d8e8007810 */ /* 0x000fe40007ffe0ff */
[----:B------:R-:W-:Y:S02]  /*2bc80*/  IADD3 R32, R19, c[0x0][0x198], RZ ;  /* 0x0000660013207a10 */ /* 0x000fe40007ffe0ff */
[----:B------:R-:W-:Y:S02]  /*2bc90*/  LEA.HI.X.SX32 R13, R13, R17, 0x2, P6 ;  /* 0x000000110d0d7211 */ /* 0x000fe400030f16ff */
[----:B------:R-:W-:Y:S02]  /*2bca0*/  ISETP.LT.AND P3, PT, R0, c[0x0][0x17c], !P0 ;  /* 0x00005f0000007a0c */ /* 0x000fe40004761270 */
[-C--:B--2---:R-:W-:Y:S01]  /*2bcb0*/  LEA R4, P6, R32, R16.reuse, 0x2 ;  /* 0x0000001020047211 */ /* 0x084fe200078c10ff */
[----:B------:R1:W-:Y:S01]  /*2bcc0*/  @P2 STG.E [R12.64], R36 ;  /* 0x000000240c002986 */ /* 0x0003e2000c101904 */
[----:B------:R-:W-:-:S02]  /*2bcd0*/  LEA R8, P1, R2, R16, 0x2 ;  /* 0x0000001002087211 */ /* 0x000fc400078210ff */
[C---:B------:R-:W-:Y:S02]  /*2bce0*/  LEA R18, P2, R19.reuse, R16, 0x2 ;  /* 0x0000001013127211 */ /* 0x040fe400078410ff */
[-C--:B------:R-:W-:Y:S02]  /*2bcf0*/  LEA.HI.X.SX32 R5, R32, R17.reuse, 0x2, P6 ;  /* 0x0000001120057211 */ /* 0x080fe400030f16ff */
[-C--:B------:R-:W-:Y:S02]  /*2bd00*/  LEA.HI.X.SX32 R9, R2, R17.reuse, 0x2, P1 ;  /* 0x0000001102097211 */ /* 0x080fe400008f16ff */
[----:B-1----:R-:W-:Y:S02]  /*2bd10*/  IADD3 R13, R32, c[0x0][0x198], RZ ;  /* 0x00006600200d7a10 */ /* 0x002fe40007ffe0ff */
[----:B------:R-:W1:Y:S01]  /*2bd20*/  LDS.128 R32, [R3+0x1800] ;  /* 0x0018000003207984 */ /* 0x000e620000000c00 */
[----:B------:R-:W-:Y:S02]  /*2bd30*/  IADD3 R0, R232, 0xda, RZ ;  /* 0x000000dae8007810 */ /* 0x000fe40007ffe0ff */
[----:B------:R-:W-:Y:S01]  /*2bd40*/  LEA.HI.X.SX32 R19, R19, R17, 0x2, P2 ;  /* 0x0000001113137211 */ /* 0x000fe200010f16ff */
[----:B------:R2:W-:Y:S01]  /*2bd50*/  @P4 STG.E [R8.64], R37 ;  /* 0x0000002508004986 */ /* 0x0005e2000c101904 */
[----:B------:R-:W-:-:S02]  /*2bd60*/  IADD3 R36, R13, c[0x0][0x198], RZ ;  /* 0x000066000d247a10 */ /* 0x000fc40007ffe0ff */
[----:B------:R-:W-:Y:S01]  /*2bd70*/  ISETP.LT.AND P1, PT, R0, c[0x0][0x17c], !P0 ;  /* 0x00005f0000007a0c */ /* 0x000fe20004721270 */
[----:B------:R5:W-:Y:S01]  /*2bd80*/  @P3 STG.E [R18.64], R28 ;  /* 0x0000001c12003986 */ /* 0x000be2000c101904 */
[----:B------:R-:W-:Y:S02]  /*2bd90*/  IADD3 R2, R232, 0xdb, RZ ;  /* 0x000000dbe8027810 */ /* 0x000fe40007ffe0ff */
[-C--:B------:R-:W-:Y:S02]  /*2bda0*/  LEA R12, P6, R36, R16.reuse, 0x2 ;  /* 0x00000010240c7211 */ /* 0x080fe400078c10ff */
[----:B------:R-:W-:Y:S02]  /*2bdb0*/  ISETP.LT.AND P4, PT, R2, c[0x0][0x17c], !P0 ;  /* 0x00005f0002007a0c */ /* 0x000fe40004781270 */
[----:B--2---:R-:W-:Y:S02]  /*2bdc0*/  LEA R8, P3, R13, R16, 0x2 ;  /* 0x000000100d087211 */ /* 0x004fe400078610ff */
[----:B------:R-:W-:-:S02]  /*2bdd0*/  IADD3 R0, R232, 0xdc, RZ ;  /* 0x000000dce8007810 */ /* 0x000fc40007ffe0ff */
[-C--:B------:R-:W-:Y:S02]  /*2bde0*/  LEA.HI.X.SX32 R9, R13, R17.reuse, 0x2, P3 ;  /* 0x000000110d097211 */ /* 0x080fe400018f16ff */
[C---:B------:R-:W-:Y:S02]  /*2bdf0*/  LEA.HI.X.SX32 R13, R36.reuse, R17, 0x2, P6 ;  /* 0x00000011240d7211 */ /* 0x040fe400030f16ff */
[----:B------:R-:W-:Y:S02]  /*2be00*/  IADD3 R36, R36, c[0x0][0x198], RZ ;  /* 0x0000660024247a10 */ /* 0x000fe40007ffe0ff */
[----:B------:R-:W-:Y:S02]  /*2be10*/  IADD3 R2, R232, 0xdd, RZ ;  /* 0x000000dde8027810 */ /* 0x000fe40007ffe0ff */
[----:B------:R-:W-:Y:S01]  /*2be20*/  ISETP.LT.AND P2, PT, R0, c[0x0][0x17c], !P0 ;  /* 0x00005f0000007a0c */ /* 0x000fe20004741270 */
[----:B------:R2:W-:Y:S01]  /*2be30*/  @P5 STG.E [R4.64], R29 ;  /* 0x0000001d04005986 */ /* 0x0005e2000c101904 */
[----:B-----5:R-:W-:-:S02]  /*2be40*/  IADD3 R18, R36, c[0x0][0x198], RZ ;  /* 0x0000660024127a10 */ /* 0x020fc40007ffe0ff */
[----:B------:R-:W-:Y:S01]  /*2be50*/  ISETP.LT.AND P5, PT, R2, c[0x0][0x17c], !P0 ;  /* 0x00005f0002007a0c */ /* 0x000fe200047a1270 */
[----:B---3--:R3:W-:Y:S01]  /*2be60*/  @P1 STG.E [R8.64], R20 ;  /* 0x0000001408001986 */ /* 0x0087e2000c101904 */
[-C--:B------:R-:W-:Y:S02]  /*2be70*/  LEA R2, P1, R36, R16.reuse, 0x2 ;  /* 0x0000001024027211 */ /* 0x080fe400078210ff */
[----:B------:R-:W-:Y:S01]  /*2be80*/  IADD3 R0, R232, 0xde, RZ ;  /* 0x000000dee8007810 */ /* 0x000fe20007ffe0ff */
[----:B------:R5:W-:Y:S01]  /*2be90*/  @P4 STG.E [R12.64], R21 ;  /* 0x000000150c004986 */ /* 0x000be2000c101904 */
[----:B------:R-:W-:Y:S02]  /*2bea0*/  IADD3 R19, R18, c[0x0][0x198], RZ ;  /* 0x0000660012137a10 */ /* 0x000fe40007ffe0ff */
[----:B--2---:R-:W-:Y:S02]  /*2beb0*/  IADD3 R5, R232, 0xdf, RZ ;  /* 0x000000dfe8057810 */ /* 0x004fe40007ffe0ff */
[----:B------:R-:W-:-:S02]  /*2bec0*/  LEA R4, P6, R18, R16, 0x2 ;  /* 0x0000001012047211 */ /* 0x000fc400078c10ff */
[-C--:B------:R-:W-:Y:S02]  /*2bed0*/  LEA.HI.X.SX32 R3, R36, R17.reuse, 0x2, P1 ;  /* 0x0000001124037211 */ /* 0x080fe400008f16ff */
[----:B------:R-:W-:Y:S02]  /*2bee0*/  ISETP.LT.AND P4, PT, R5, c[0x0][0x17c], !P0 ;  /* 0x00005f0005007a0c */ /* 0x000fe40004781270 */
[----:B------:R-:W-:Y:S02]  /*2bef0*/  ISETP.LT.AND P3, PT, R0, c[0x0][0x17c], !P0 ;  /* 0x00005f0000007a0c */ /* 0x000fe40004761270 */
[----:B------:R-:W-:Y:S02]  /*2bf00*/  LEA.HI.X.SX32 R5, R18, R17, 0x2, P6 ;  /* 0x0000001112057211 */ /* 0x000fe400030f16ff */
[C---:B------:R-:W-:Y:S01]  /*2bf10*/  IADD3 R18, R19.reuse, c[0x0][0x198], RZ ;  /* 0x0000660013127a10 */ /* 0x040fe20007ffe0ff */
[----:B----4-:R2:W-:Y:S01]  /*2bf20*/  @P2 STG.E [R2.64], R24 ;  /* 0x0000001802002986 */ /* 0x0105e2000c101904 */
[----:B---3--:R-:W-:-:S02]  /*2bf30*/  LEA R8, P2, R19, R16, 0x2 ;  /* 0x0000001013087211 */ /* 0x008fc400078410ff */
[----:B-----5:R-:W-:Y:S02]  /*2bf40*/  IADD3 R13, R232, 0xe1, RZ ;  /* 0x000000e1e80d7810 */ /* 0x020fe40007ffe0ff */
[----:B------:R-:W-:Y:S01]  /*2bf50*/  LEA R12, P6, R18, R16, 0x2 ;  /* 0x00000010120c7211 */ /* 0x000fe200078c10ff */
[----:B------:R3:W-:Y:S01]  /*2bf60*/  @P5 STG.E [R4.64], R25 ;  /* 0x0000001904005986 */ /* 0x0007e2000c101904 */
[-C--:B------:R-:W-:Y:S02]  /*2bf70*/  LEA.HI.X.SX32 R9, R19, R17.reuse, 0x2, P2 ;  /* 0x0000001113097211 */ /* 0x080fe400010f16ff */
[----:B------:R-:W-:Y:S02]  /*2bf80*/  ISETP.LT.AND P5, PT, R13, c[0x0][0x17c], !P0 ;  /* 0x00005f000d007a0c */ /* 0x000fe400047a1270 */
[----:B------:R-:W-:Y:S02]  /*2bf90*/  IADD3 R0, R232, 0xe0, RZ ;  /* 0x000000e0e8007810 */ /* 0x000fe40007ffe0ff */
[----:B------:R-:W-:-:S02]  /*2bfa0*/  LEA.HI.X.SX32 R13, R18, R17, 0x2, P6 ;  /* 0x00000011120d7211 */ /* 0x000fc400030f16ff */
[----:B------:R-:W-:Y:S01]  /*2bfb0*/  IADD3 R18, R18, c[0x0][0x198], RZ ;  /* 0x0000660012127a10 */ /* 0x000fe20007ffe0ff */
[----:B-1----:R-:W-:Y:S01]  /*2bfc0*/  @P3 STG.E [R8.64], R32 ;  /* 0x0000002008003986 */ /* 0x002fe2000c101904 */
[----:B------:R-:W-:Y:S02]  /*2bfd0*/  ISETP.LT.AND P1, PT, R0, c[0x0][0x17c], !P0 ;  /* 0x00005f0000007a0c */ /* 0x000fe40004721270 */
[C---:B------:R-:W-:Y:S02]  /*2bfe0*/  IADD3 R19, R18.reuse, c[0x0][0x198], RZ ;  /* 0x0000660012137a10 */ /* 0x040fe40007ffe0ff */
[-C--:B--2---:R-:W-:Y:S02]  /*2bff0*/  LEA R2, P3, R18, R16.reuse, 0x2 ;  /* 0x0000001012027211 */ /* 0x084fe400078610ff */
[----:B---3--:R-:W-:Y:S02]  /*2c000*/  IADD3 R5, R232, 0xe3, RZ ;  /* 0x000000e3e8057810 */ /* 0x008fe40007ffe0ff */
[----:B------:R-:W-:-:S02]  /*2c010*/  LEA R4, P6, R19, R16, 0x2 ;  /* 0x0000001013047211 */ /* 0x000fc400078c10ff */
[-C--:B------:R-:W-:Y:S01]  /*2c020*/  LEA.HI.X.SX32 R3, R18, R17.reuse, 0x2, P3 ;  /* 0x0000001112037211 */ /* 0x080fe200018f16ff */
[----:B------:R1:W-:Y:S01]  /*2c030*/  @P4 STG.E [R12.64], R33 ;  /* 0x000000210c004986 */ /* 0x0003e2000c101904 */
[----:B------:R-:W-:Y:S02]  /*2c040*/  IADD3 R0, R232, 0xe2, RZ ;  /* 0x000000e2e8007810 */ /* 0x000fe40007ffe0ff */
[----:B------:R-:W-:Y:S02]  /*2c050*/  IADD3 R18, R19, c[0x0][0x198], RZ ;  /* 0x0000660013127a10 */ /* 0x000fe40007ffe0ff */
[----:B------:R-:W-:Y:S02]  /*2c060*/  ISETP.LT.AND P4, PT, R5, c[0x0][0x17c], !P0 ;  /* 0x00005f0005007a0c */ /* 0x000fe40004781270 */
[----:B------:R-:W-:Y:S02]  /*2c070*/  LEA.HI.X.SX32 R5, R19, R17, 0x2, P6 ;  /* 0x0000001113057211 */ /* 0x000fe400030f16ff */
[----:B------:R-:W-:-:S02]  /*2c080*/  ISETP.LT.AND P2, PT, R0, c[0x0][0x17c], !P0 ;  /* 0x00005f0000007a0c */ /* 0x000fc40004741270 */
[----:B------:R-:W-:Y:S01]  /*2c090*/  IADD3 R19, R18, c[0x0][0x198], RZ ;  /* 0x0000660012137a10 */ /* 0x000fe20007ffe0ff */
[----:B------:R2:W-:Y:S01]  /*2c0a0*/  @P1 STG.E [R2.64], R6 ;  /* 0x0000000602001986 */ /* 0x0005e2000c101904 */
[----:B-1----:R-:W-:Y:S02]  /*2c0b0*/  IADD3 R13, R232, 0xe5, RZ ;  /* 0x000000e5e80d7810 */ /* 0x002fe40007ffe0ff */
[-C--:B------:R-:W-:Y:S02]  /*2c0c0*/  LEA R8, P1, R18, R16.reuse, 0x2 ;  /* 0x0000001012087211 */ /* 0x080fe400078210ff */
[----:B------:R-:W-:Y:S01]  /*2c0d0*/  LEA R12, P6, R19, R16, 0x2 ;  /* 0x00000010130c7211 */ /* 0x000fe200078c10ff */
[----:B------:R1:W-:Y:S01]  /*2c0e0*/  @P5 STG.E [R4.64], R7 ;  /* 0x0000000704005986 */ /* 0x0003e2000c101904 */
[----:B------:R-:W-:Y:S02]  /*2c0f0*/  IADD3 R0, R232, 0xe4, RZ ;  /* 0x000000e4e8007810 */ /* 0x000fe40007ffe0ff */
[----:B------:R-:W-:-:S02]  /*2c100*/  ISETP.LT.AND P5, PT, R13, c[0x0][0x17c], !P0 ;  /* 0x00005f000d007a0c */ /* 0x000fc400047a1270 */
[-C--:B------:R-:W-:Y:S02]  /*2c110*/  LEA.HI.X.SX32 R9, R18, R17.reuse, 0x2, P1 ;  /* 0x0000001112097211 */ /* 0x080fe400008f16ff */
[C---:B------:R-:W-:Y:S02]  /*2c120*/  LEA.HI.X.SX32 R13, R19.reuse, R17, 0x2, P6 ;  /* 0x00000011130d7211 */ /* 0x040fe400030f16ff */
[----:B------:R-:W-:Y:S02]  /*2c130*/  IADD3 R19, R19, c[0x0][0x198], RZ ;  /* 0x0000660013137a10 */ /* 0x000fe40007ffe0ff */
[----:B------:R-:W-:Y:S01]  /*2c140*/  ISETP.LT.AND P3, PT, R0, c[0x0][0x17c], !P0 ;  /* 0x00005f0000007a0c */ /* 0x000fe20004761270 */
[----:B------:R3:W-:Y:S01]  /*2c150*/  @P2 STG.E [R8.64], R10 ;  /* 0x0000000a08002986 */ /* 0x0007e2000c101904 */
[C---:B--2---:R-:W-:Y:S02]  /*2c160*/  IADD3 R6, R19.reuse, c[0x0][0x198], RZ ;  /* 0x0000660013067a10 */ /* 0x044fe40007ffe0ff */
[----:B------:R-:W-:-:S02]  /*2c170*/  LEA R2, P2, R19, R16, 0x2 ;  /* 0x0000001013027211 */ /* 0x000fc400078410ff */
[C---:B------:R-:W-:Y:S02]  /*2c180*/  IADD3 R0, R232.reuse, 0xe6, RZ ;  /* 0x000000e6e8007810 */ /* 0x040fe40007ffe0ff */
[----:B-1----:R-:W-:Y:S02]  /*2c190*/  IADD3 R5, R232, 0xe7, RZ ;  /* 0x000000e7e8057810 */ /* 0x002fe40007ffe0ff */
[C---:B------:R-:W-:Y:S02]  /*2c1a0*/  IADD3 R7, R6.reuse, c[0x0][0x198], RZ ;  /* 0x0000660006077a10 */ /* 0x040fe40007ffe0ff */
[----:B------:R-:W-:Y:S02]  /*2c1b0*/  LEA R4, P6, R6, R16, 0x2 ;  /* 0x0000001006047211 */ /* 0x000fe400078c10ff */
[----:B------:R-:W-:Y:S01]  /*2c1c0*/  LEA.HI.X.SX32 R3, R19, R17, 0x2, P2 ;  /* 0x0000001113037211 */ /* 0x000fe200010f16ff */
[----:B------:R1:W-:Y:S01]  /*2c1d0*/  @P4 STG.E [R12.64], R11 ;  /* 0x0000000b0c004986 */ /* 0x0003e2000c101904 */
[----:B------:R-:W-:-:S02]  /*2c1e0*/  ISETP.LT.AND P1, PT, R0, c[0x0][0x17c], !P0 ;  /* 0x00005f0000007a0c */ /* 0x000fc40004721270 */
[----:B------:R-:W-:Y:S02]  /*2c1f0*/  ISETP.LT.AND P4, PT, R5, c[0x0][0x17c], !P0 ;  /* 0x00005f0005007a0c */ /* 0x000fe40004781270 */
[C---:B---3--:R-:W-:Y:S01]  /*2c200*/  IADD3 R10, R7.reuse, c[0x0][0x198], RZ ;  /* 0x00006600070a7a10 */ /* 0x048fe20007ffe0ff */
[----:B------:R2:W-:Y:S01]  /*2c210*/  @P3 STG.E [R2.64], R14 ;  /* 0x0000000e02003986 */ /* 0x0005e2000c101904 */
[----:B------:R-:W-:Y:S02]  /*2c220*/  LEA.HI.X.SX32 R5, R6, R17, 0x2, P6 ;  /* 0x0000001106057211 */ /* 0x000fe400030f16ff */
[-C--:B------:R-:W-:Y:S02]  /*2c230*/  LEA R6, P3, R7, R16.reuse, 0x2 ;  /* 0x0000001007067211 */ /* 0x080fe400078610ff */
[----:B------:R-:W-:Y:S02]  /*2c240*/  IADD3 R9, R232, 0xe9, RZ ;  /* 0x000000e9e8097810 */ /* 0x000fe40007ffe0ff */
[----:B------:R-:W-:Y:S01]  /*2c250*/  LEA R8, P6, R10, R16, 0x2 ;  /* 0x000000100a087211 */ /* 0x000fe200078c10ff */
[----:B------:R3:W-:Y:S01]  /*2c260*/  @P5 STG.E [R4.64], R15 ;  /* 0x0000000f04005986 */ /* 0x0007e2000c101904 */
[----:B------:R-:W-:-:S02]  /*2c270*/  IADD3 R0, R232, 0xe8, RZ ;  /* 0x000000e8e8007810 */ /* 0x000fc40007ffe0ff */
[-C--:B------:R-:W-:Y:S02]  /*2c280*/  LEA.HI.X.SX32 R7, R7, R17.reuse, 0x2, P3 ;  /* 0x0000001107077211 */ /* 0x080fe400018f16ff */
[----:B------:R-:W-:Y:S02]  /*2c290*/  ISETP.LT.AND P5, PT, R9, c[0x0][0x17c], !P0 ;  /* 0x00005f0009007a0c */ /* 0x000fe400047a1270 */
[C---:B------:R-:W-:Y:S02]  /*2c2a0*/  LEA.HI.X.SX32 R9, R10.reuse, R17, 0x2, P6 ;  /* 0x000000110a097211 */ /* 0x040fe400030f16ff */
[----:B------:R-:W-:Y:S01]  /*2c2b0*/  IADD3 R10, R10, c[0x0][0x198], RZ ;  /* 0x000066000a0a7a10 */ /* 0x000fe20007ffe0ff */
[----:B------:R4:W-:Y:S01]  /*2c2c0*/  @P1 STG.E [R6.64], R70 ;  /* 0x0000004606001986 */ /* 0x0009e2000c101904 */
[----:B------:R-:W-:Y:S02]  /*2c2d0*/  ISETP.LT.AND P2, PT, R0, c[0x0][0x17c], !P0 ;  /* 0x00005f0000007a0c */ /* 0x000fe40004741270 */
[----:B-1----:R-:W-:-:S02]  /*2c2e0*/  IADD3 R11, R10, c[0x0][0x198], RZ ;  /* 0x000066000a0b7a10 */ /* 0x002fc40007ffe0ff */
[-C--:B--2---:R-:W-:Y:S02]  /*2c2f0*/  LEA R2, P1, R10, R16.reuse, 0x2 ;  /* 0x000000100a027211 */ /* 0x084fe400078210ff */
[C---:B---3--:R-:W-:Y:S02]  /*2c300*/  IADD3 R5, R232.reuse, 0xeb, RZ ;  /* 0x000000ebe8057810 */ /* 0x048fe40007ffe0ff */
[----:B------:R-:W-:Y:S02]  /*2c310*/  IADD3 R0, R232, 0xea, RZ ;  /* 0x000000eae8007810 */ /* 0x000fe40007ffe0ff */
[C---:B------:R-:W-:Y:S02]  /*2c320*/  LEA R4, P6, R11.reuse, R16, 0x2 ;  /* 0x000000100b047211 */ /* 0x040fe400078c10ff */
[----:B------:R-:W-:Y:S01]  /*2c330*/  LEA.HI.X.SX32 R3, R10, R17, 0x2, P1 ;  /* 0x000000110a037211 */ /* 0x000fe200008f16ff */
[----:B------:R1:W-:Y:S01]  /*2c340*/  @P4 STG.E [R8.64], R71 ;  /* 0x0000004708004986 */ /* 0x0003e2000c101904 */
[----:B------:R-:W-:-:S02]  /*2c350*/  IADD3 R10, R11, c[0x0][0x198], RZ ;  /* 0x000066000b0a7a10 */ /* 0x000fc40007ffe0ff */
[----:B------:R-:W-:Y:S02]  /*2c360*/  ISETP.LT.AND P4, PT, R5, c[0x0][0x17c], !P0 ;  /* 0x00005f0005007a0c */ /* 0x000fe40004781270 */
[----:B------:R-:W-:Y:S02]  /*2c370*/  ISETP.LT.AND P3, PT, R0, c[0x0][0x17c], !P0 ;  /* 0x00005f0000007a0c */ /* 0x000fe40004761270 */
[----:B------:R-:W-:Y:S02]  /*2c380*/  LEA.HI.X.SX32 R5, R11, R17, 0x2, P6 ;  /* 0x000000110b057211 */ /* 0x000fe400030f16ff */
[C---:B------:R-:W-:Y:S01]  /*2c390*/  IADD3 R11, R10.reuse, c[0x0][0x198], RZ ;  /* 0x000066000a0b7a10 */ /* 0x040fe20007ffe0ff */
[----:B------:R2:W-:Y:S01]  /*2c3a0*/  @P2 STG.E [R2.64], R66 ;  /* 0x0000004202002986 */ /* 0x0005e2000c101904 */
[----:B----4-:R-:W-:Y:S02]  /*2c3b0*/  LEA R6, P2, R10, R16, 0x2 ;  /* 0x000000100a067211 */ /* 0x010fe400078410ff */
[----:B-1----:R-:W-:-:S02]  /*2c3c0*/  IADD3 R9, R232, 0xed, RZ ;  /* 0x000000ede8097810 */ /* 0x002fc40007ffe0ff */
[----:B------:R-:W-:Y:S01]  /*2c3d0*/  LEA R8, P6, R11, R16, 0x2 ;  /* 0x000000100b087211 */ /* 0x000fe200078c10ff */
[----:B------:R1:W-:Y:S01]  /*2c3e0*/  @P5 STG.E [R4.64], R67 ;  /* 0x0000004304005986 */ /* 0x0003e2000c101904 */
[----:B------:R-:W-:Y:S02]  /*2c3f0*/  IADD3 R0, R232, 0xec, RZ ;  /* 0x000000ece8007810 */ /* 0x000fe40007ffe0ff */
[-C--:B------:R-:W-:Y:S02]  /*2c400*/  LEA.HI.X.SX32 R7, R10, R17.reuse, 0x2, P2 ;  /* 0x000000110a077211 */ /* 0x080fe400010f16ff */
[----:B------:R-:W-:Y:S02]  /*2c410*/  ISETP.LT.AND P5, PT, R9, c[0x0][0x17c], !P0 ;  /* 0x00005f0009007a0c */ /* 0x000fe400047a1270 */
[C---:B------:R-:W-:Y:S02]  /*2c420*/  LEA.HI.X.SX32 R9, R11.reuse, R17, 0x2, P6 ;  /* 0x000000110b097211 */ /* 0x040fe400030f16ff */
[----:B------:R-:W-:Y:S01]  /*2c430*/  IADD3 R11, R11, c[0x0][0x198], RZ ;  /* 0x000066000b0b7a10 */ /* 0x000fe20007ffe0ff */
[----:B------:R3:W-:Y:S01]  /*2c440*/  @P3 STG.E [R6.64], R62 ;  /* 0x0000003e06003986 */ /* 0x0007e2000c101904 */
[----:B------:R-:W-:-:S02]  /*2c450*/  ISETP.LT.AND P1, PT, R0, c[0x0][0x17c], !P0 ;  /* 0x00005f0000007a0c */ /* 0x000fc40004721270 */
[C---:B------:R-:W-:Y:S02]  /*2c460*/  IADD3 R10, R11.reuse, c[0x0][0x198], RZ ;  /* 0x000066000b0a7a10 */ /* 0x040fe40007ffe0ff */
[CC--:B--2---:R-:W-:Y:S02]  /*2c470*/  LEA R2, P3, R11.reuse, R16.reuse, 0x2 ;  /* 0x000000100b027211 */ /* 0x0c4fe400078610ff */
[C---:B-1----:R-:W-:Y:S02]  /*2c480*/  IADD3 R5, R232.reuse, 0xef, RZ ;  /* 0x000000efe8057810 */ /* 0x042fe40007ffe0ff */
        /* <DEDUP_REMOVED lines=10> */
[----:B---3--:R-:W-:Y:S02]  /*2c530*/  LEA R6, P1, R11, R16, 0x2 ;  /* 0x000000100b067211 */ /* 0x008fe400078210ff */
[----:B-1----:R-:W-:-:S02]  /*2c540*/  IADD3 R9, R232, 0xf1, RZ ;  /* 0x000000f1e8097810 */ /* 0x002fc40007ffe0ff */
[----:B------:R-:W-:Y:S01]  /*2c550*/  LEA R8, P6, R10, R16, 0x2 ;  /* 0x000000100a087211 */ /* 0x000fe200078c10ff */
[----:B------:R1:W-:Y:S01]  /*2c560*/  @P5 STG.E [R4.64], R59 ;  /* 0x0000003b04005986 */ /* 0x0003e2000c101904 */
[-C--:B------:R-:W-:Y:S02]  /*2c570*/  LEA.HI.X.SX32 R7, R11, R17.reuse, 0x2, P1 ;  /* 0x000000110b077211 */ /* 0x080fe400008f16ff */
[----:B------:R-:W-:Y:S02]  /*2c580*/  ISETP.LT.AND P5, PT, R9, c[0x0][0x17c], !P0 ;  /* 0x00005f0009007a0c */ /* 0x000fe400047a1270 */
[----:B------:R-:W-:Y:S02]  /*2c590*/  IADD3 R0, R232, 0xf0, RZ ;  /* 0x000000f0e8007810 */ /* 0x000fe40007ffe0ff */
[C---:B------:R-:W-:Y:S02]  /*2c5a0*/  LEA.HI.X.SX32 R9, R10.reuse, R17, 0x2, P6 ;  /* 0x000000110a097211 */ /* 0x040fe400030f16ff */
[----:B------:R-:W-:Y:S01]  /*2c5b0*/  IADD3 R10, R10, c[0x0][0x198], RZ ;  /* 0x000066000a0a7a10 */ /* 0x000fe20007ffe0ff */
[----:B------:R-:W-:Y:S01]  /*2c5c0*/  @P2 STG.E [R6.64], R54 ;  /* 0x0000003606002986 */ /* 0x000fe2000c101904 */
[----:B------:R-:W-:-:S02]  /*2c5d0*/  ISETP.LT.AND P3, PT, R0, c[0x0][0x17c], !P0 ;  /* 0x00005f0000007a0c */ /* 0x000fc40004761270 */
[C---:B------:R-:W-:Y:S02]  /*2c5e0*/  IADD3 R11, R10.reuse, c[0x0][0x198], RZ ;  /* 0x000066000a0b7a10 */ /* 0x040fe40007ffe0ff */
[-C--:B--2---:R-:W-:Y:S02]  /*2c5f0*/  LEA R2, P2, R10, R16.reuse, 0x2 ;  /* 0x000000100a027211 */ /* 0x084fe400078410ff */
[----:B-1----:R-:W-:Y:S02]  /*2c600*/  IADD3 R5, R232, 0xf3, RZ ;  /* 0x000000f3e8057810 */ /* 0x002fe40007ffe0ff */
[----:B------:R-:W-:Y:S02]  /*2c610*/  LEA R4, P6, R11, R16, 0x2 ;  /* 0x000000100b047211 */ /* 0x000fe400078c10ff */
[----:B------:R-:W-:Y:S01]  /*2c620*/  LEA.HI.X.SX32 R3, R10, R17, 0x2, P2 ;  /* 0x000000110a037211 */ /* 0x000fe200010f16ff */
[----:B------:R1:W-:Y:S01]  /*2c630*/  @P4 STG.E [R8.64], R55 ;  /* 0x0000003708004986 */ /* 0x0003e2000c101904 */
[----:B------:R-:W-:-:S02]  /*2c640*/  IADD3 R0, R232, 0xf2, RZ ;  /* 0x000000f2e8007810 */ /* 0x000fc40007ffe0ff */
[----:B------:R-:W-:Y:S02]  /*2c650*/  IADD3 R10, R11, c[0x0][0x198], RZ ;  /* 0x000066000b0a7a10 */ /* 0x000fe40007ffe0ff */
[----:B------:R-:W-:Y:S02]  /*2c660*/  ISETP.LT.AND P4, PT, R5, c[0x0][0x17c], !P0 ;  /* 0x00005f0005007a0c */ /* 0x000fe40004781270 */
[----:B------:R-:W-:Y:S02]  /*2c670*/  LEA.HI.X.SX32 R5, R11, R17, 0x2, P6 ;  /* 0x000000110b057211 */ /* 0x000fe400030f16ff */
[----:B------:R-:W-:Y:S02]  /*2c680*/  ISETP.LT.AND P1, PT, R0, c[0x0][0x17c], !P0 ;  /* 0x00005f0000007a0c */ /* 0x000fe40004721270 */
[----:B------:R-:W-:Y:S01]  /*2c690*/  IADD3 R11, R10, c[0x0][0x198], RZ ;  /* 0x000066000a0b7a10 */ /* 0x000fe20007ffe0ff */
[----:B------:R2:W-:Y:S01]  /*2c6a0*/  @P3 STG.E [R2.64], R50 ;  /* 0x0000003202003986 */ /* 0x0005e2000c101904 */
[----:B-1----:R-:W-:-:S02]  /*2c6b0*/  IADD3 R9, R232, 0xf5, RZ ;  /* 0x000000f5e8097810 */ /* 0x002fc40007ffe0ff */
[-C--:B------:R-:W-:Y:S02]  /*2c6c0*/  LEA R6, P3, R10, R16.reuse, 0x2 ;  /* 0x000000100a067211 */ /* 0x080fe400078610ff */
[----:B------:R-:W-:Y:S01]  /*2c6d0*/  LEA R8, P6, R11, R16, 0x2 ;  /* 0x000000100b087211 */ /* 0x000fe200078c10ff */
[----:B------:R1:W-:Y:S01]  /*2c6e0*/  @P5 STG.E [R4.64], R51 ;  /* 0x0000003304005986 */ /* 0x0003e2000c101904 */
[----:B------:R-:W-:Y:S02]  /*2c6f0*/  IADD3 R0, R232, 0xf4, RZ ;  /* 0x000000f4e8007810 */ /* 0x000fe40007ffe0ff */
[----:B------:R-:W-:Y:S02]  /*2c700*/  ISETP.LT.AND P5, PT, R9, c[0x0][0x17c], !P0 ;  /* 0x00005f0009007a0c */ /* 0x000fe400047a1270 */
[-C--:B------:R-:W-:Y:S02]  /*2c710*/  LEA.HI.X.SX32 R7, R10, R17.reuse, 0x2, P3 ;  /* 0x000000110a077211 */ /* 0x080fe400018f16ff */
[----:B------:R-:W-:-:S02]  /*2c720*/  LEA.HI.X.SX32 R9, R11, R17, 0x2, P6 ;  /* 0x000000110b097211 */ /* 0x000fc400030f16ff */
[----:B------:R-:W-:Y:S02]  /*2c730*/  IADD3 R11, R11, c[0x0][0x198], RZ ;  /* 0x000066000b0b7a10 */ /* 0x000fe40007ffe0ff */
[----:B------:R-:W-:Y:S01]  /*2c740*/  ISETP.LT.AND P2, PT, R0, c[0x0][0x17c], !P0 ;  /* 0x00005f0000007a0c */ /* 0x000fe20004741270 */
[----:B------:R3:W-:Y:S01]  /*2c750*/  @P1 STG.E [R6.64], R46 ;  /* 0x0000002e06001986 */ /* 0x0007e2000c101904 */
[C---:B------:R-:W-:Y:S02]  /*2c760*/  IADD3 R10, R11.reuse, c[0x0][0x198], RZ ;  /* 0x000066000b0a7a10 */ /* 0x040fe40007ffe0ff */
[-C--:B--2---:R-:W-:Y:S02]  /*2c770*/  LEA R2, P1, R11, R16.reuse, 0x2 ;  /* 0x000000100b027211 */ /* 0x084fe400078210ff */
[----:B-1----:R-:W-:Y:S02]  /*2c780*/  IADD3 R5, R232, 0xf7, RZ ;  /* 0x000000f7e8057810 */ /* 0x002fe40007ffe0ff */
[----:B------:R-:W-:Y:S01]  /*2c790*/  LEA R4, P6, R10, R16, 0x2 ;  /* 0x000000100a047211 */ /* 0x000fe200078c10ff */
[----:B------:R1:W-:Y:S01]  /*2c7a0*/  @P4 STG.E [R8.64], R47 ;  /* 0x0000002f08004986 */ /* 0x0003e2000c101904 */
[----:B------:R-:W-:-:S02]  /*2c7b0*/  IADD3 R0, R232, 0xf6, RZ ;  /* 0x000000f6e8007810 */ /* 0x000fc40007ffe0ff */
[-C--:B------:R-:W-:Y:S02]  /*2c7c0*/  LEA.HI.X.SX32 R3, R11, R17.reuse, 0x2, P1 ;  /* 0x000000110b037211 */ /* 0x080fe400008f16ff */
[C---:B------:R-:W-:Y:S02]  /*2c7d0*/  IADD3 R11, R10.reuse, c[0x0][0x198], RZ ;  /* 0x000066000a0b7a10 */ /* 0x040fe40007ffe0ff */
[----:B------:R-:W-:Y:S02]  /*2c7e0*/  ISETP.LT.AND P4, PT, R5, c[0x0][0x17c], !P0 ;  /* 0x00005f0005007a0c */ /* 0x000fe40004781270 */
[----:B------:R-:W-:Y:S02]  /*2c7f0*/  LEA.HI.X.SX32 R5, R10, R17, 0x2, P6 ;  /* 0x000000110a057211 */ /* 0x000fe400030f16ff */
[----:B------:R-:W-:Y:S01]  /*2c800*/  ISETP.LT.AND P3, PT, R0, c[0x0][0x17c], !P0 ;  /* 0x00005f0000007a0c */ /* 0x000fe20004761270 */
[----:B------:R2:W-:Y:S01]  /*2c810*/  @P2 STG.E [R2.64], R42 ;  /* 0x0000002a02002986 */ /* 0x0005e2000c101904 */
[----:B------:R-:W-:-:S02]  /*2c820*/  IADD3 R10, R11, c[0x0][0x198], RZ ;  /* 0x000066000b0a7a10 */ /* 0x000fc40007ffe0ff */
[CC--:B---3--:R-:W-:Y:S01]  /*2c830*/  LEA R6, P2, R11.reuse, R16.reuse, 0x2 ;  /* 0x000000100b067211 */ /* 0x0c8fe200078410ff */
[----:B------:R3:W-:Y:S01]  /*2c840*/  @P5 STG.E [R4.64], R43 ;  /* 0x0000002b04005986 */ /* 0x0007e2000c101904 */
[----:B-1----:R-:W-:Y:S02]  /*2c850*/  IADD3 R9, R232, 0xf9, RZ ;  /* 0x000000f9e8097810 */ /* 0x002fe40007ffe0ff */
[C---:B------:R-:W-:Y:S02]  /*2c860*/  LEA R8, P5, R10.reuse, R16, 0x2 ;  /* 0x000000100a087211 */ /* 0x040fe400078a10ff */
[-C--:B------:R-:W-:Y:S02]  /*2c870*/  LEA.HI.X.SX32 R7, R11, R17.reuse, 0x2, P2 ;  /* 0x000000110b077211 */ /* 0x080fe400010f16ff */
[----:B------:R-:W-:Y:S02]  /*2c880*/  ISETP.LT.AND P2, PT, R9, c[0x0][0x17c], !P0 ;  /* 0x00005f0009007a0c */ /* 0x000fe40004741270 */
[----:B------:R-:W-:-:S02]  /*2c890*/  LEA.HI.X.SX32 R9, R10, R17, 0x2, P5 ;  /* 0x000000110a097211 */ /* 0x000fc400028f16ff */
[----:B------:R-:W-:Y:S02]  /*2c8a0*/  IADD3 R10, R10, c[0x0][0x198], RZ ;  /* 0x000066000a0a7a10 */ /* 0x000fe40007ffe0ff */
[----:B------:R-:W-:Y:S01]  /*2c8b0*/  IADD3 R0, R232, 0xf8, RZ ;  /* 0x000000f8e8007810 */ /* 0x000fe20007ffe0ff */
[----:B------:R-:W-:Y:S01]  /*2c8c0*/  @P3 STG.E [R6.64], R38 ;  /* 0x0000002606003986 */ /* 0x000fe2000c101904 */
[----:B--2---:R-:W-:Y:S02]  /*2c8d0*/  LEA R2, P3, R10, R16, 0x2 ;  /* 0x000000100a027211 */ /* 0x004fe400078610ff */
[----:B------:R-:W-:Y:S02]  /*2c8e0*/  ISETP.LT.AND P1, PT, R0, c[0x0][0x17c], !P0 ;  /* 0x00005f0000007a0c */ /* 0x000fe40004721270 */
[----:B------:R-:W-:Y:S02]  /*2c8f0*/  IADD3 R11, R10, c[0x0][0x198], RZ ;  /* 0x000066000a0b7a10 */ /* 0x000fe40007ffe0ff */
[----:B------:R-:W-:-:S02]  /*2c900*/  IADD3 R0, R232, 0xfa, RZ ;  /* 0x000000fae8007810 */ /* 0x000fc40007ffe0ff */
[----:B------:R-:W-:Y:S02]  /*2c910*/  LEA.HI.X.SX32 R3, R10, R17, 0x2, P3 ;  /* 0x000000110a037211 */ /* 0x000fe400018f16ff */
[----:B---3--:R-:W-:Y:S02]  /*2c920*/  IADD3 R5, R232, 0xfb, RZ ;  /* 0x000000fbe8057810 */ /* 0x008fe40007ffe0ff */
[C---:B------:R-:W-:Y:S02]  /*2c930*/  IADD3 R10, R11.reuse, c[0x0][0x198], RZ ;  /* 0x000066000b0a7a10 */ /* 0x040fe40007ffe0ff */
[----:B------:R-:W-:Y:S02]  /*2c940*/  ISETP.LT.AND P5, PT, R0, c[0x0][0x17c], !P0 ;  /* 0x00005f0000007a0c */ /* 0x000fe400047a1270 */
[----:B------:R-:W-:Y:S01]  /*2c950*/  LEA R4, P6, R11, R16, 0x2 ;  /* 0x000000100b047211 */ /* 0x000fe200078c10ff */
[----:B------:R1:W-:Y:S01]  /*2c960*/  @P4 STG.E [R8.64], R39 ;  /* 0x0000002708004986 */ /* 0x0003e2000c101904 */
[----:B------:R-:W-:-:S02]  /*2c970*/  IADD3 R0, R232, 0xfc, RZ ;  /* 0x000000fce8007810 */ /* 0x000fc40007ffe0ff */
[----:B------:R-:W-:Y:S02]  /*2c980*/  ISETP.LT.AND P4, PT, R5, c[0x0][0x17c], !P0 ;  /* 0x00005f0005007a0c */ /* 0x000fe40004781270 */
[----:B------:R-:W-:Y:S02]  /*2c990*/  LEA.HI.X.SX32 R5, R11, R17, 0x2, P6 ;  /* 0x000000110b057211 */ /* 0x000fe400030f16ff */
[----:B------:R-:W-:Y:S02]  /*2c9a0*/  ISETP.LT.AND P3, PT, R0, c[0x0][0x17c], !P0 ;  /* 0x00005f0000007a0c */ /* 0x000fe40004761270 */
[----:B------:R-:W-:Y:S02]  /*2c9b0*/  IADD3 R0, R232, 0xfd, RZ ;  /* 0x000000fde8007810 */ /* 0x000fe40007ffe0ff */
[C---:B-1----:R-:W-:Y:S01]  /*2c9c0*/  IADD3 R9, R10.reuse, c[0x0][0x198], RZ ;  /* 0x000066000a097a10 */ /* 0x042fe20007ffe0ff */
[----:B------:R1:W-:Y:S01]  /*2c9d0*/  @P1 STG.E [R2.64], R30 ;  /* 0x0000001e02001986 */ /* 0x0003e2000c101904 */
[----:B------:R-:W-:-:S02]  /*2c9e0*/  LEA R6, P1, R10, R16, 0x2 ;  /* 0x000000100a067211 */ /* 0x000fc400078210ff */
[C---:B------:R-:W-:Y:S01]  /*2c9f0*/  IADD3 R11, R9.reuse, c[0x0][0x198], RZ ;  /* 0x00006600090b7a10 */ /* 0x040fe20007ffe0ff */
[----:B------:R2:W-:Y:S01]  /*2ca00*/  @P2 STG.E [R4.64], R31 ;  /* 0x0000001f04002986 */ /* 0x0005e2000c101904 */
[----:B------:R-:W-:Y:S02]  /*2ca10*/  LEA R8, P6, R9, R16, 0x2 ;  /* 0x0000001009087211 */ /* 0x000fe400078c10ff */
[----:B------:R-:W-:Y:S02]  /*2ca20*/  ISETP.LT.AND P2, PT, R0, c[0x0][0x17c], !P0 ;  /* 0x00005f0000007a0c */ /* 0x000fe40004741270 */
[----:B------:R-:W-:Y:S02]  /*2ca30*/  IADD3 R0, R11, c[0x0][0x198], RZ ;  /* 0x000066000b007a10 */ /* 0x000fe40007ffe0ff */
[-C--:B------:R-:W-:Y:S02]  /*2ca40*/  LEA.HI.X.SX32 R7, R10, R17.reuse, 0x2, P1 ;  /* 0x000000110a077211 */ /* 0x080fe400008f16ff */
[----:B------:R-:W-:-:S02]  /*2ca50*/  LEA.HI.X.SX32 R9, R9, R17, 0x2, P6 ;  /* 0x0000001109097211 */ /* 0x000fc400030f16ff */
[CC--:B-1----:R-:W-:Y:S02]  /*2ca60*/  LEA R2, P1, R11.reuse, R16.reuse, 0x2 ;  /* 0x000000100b027211 */ /* 0x0c2fe400078210ff */
[C---:B------:R-:W-:Y:S02]  /*2ca70*/  LEA R10, P6, R0.reuse, R16, 0x2 ;  /* 0x00000010000a7211 */ /* 0x040fe400078c10ff */
[-C--:B------:R-:W-:Y:S02]  /*2ca80*/  LEA.HI.X.SX32 R3, R11, R17.reuse, 0x2, P1 ;  /* 0x000000110b037211 */ /* 0x080fe400008f16ff */
[----:B--2---:R-:W-:Y:S02]  /*2ca90*/  IADD3 R5, R0, c[0x0][0x198], RZ ;  /* 0x0000660000057a10 */ /* 0x004fe40007ffe0ff */
[----:B------:R-:W-:Y:S02]  /*2caa0*/  IADD3 R13, R232, 0xfe, RZ ;  /* 0x000000fee80d7810 */ /* 0x000fe40007ffe0ff */
[----:B------:R-:W-:-:S02]  /*2cab0*/  LEA.HI.X.SX32 R11, R0, R17, 0x2, P6 ;  /* 0x00000011000b7211 */ /* 0x000fc400030f16ff */
[----:B------:R-:W-:Y:S02]  /*2cac0*/  IADD3 R0, R232, 0xff, RZ ;  /* 0x000000ffe8007810 */ /* 0x000fe40007ffe0ff */
[----:B------:R-:W-:Y:S02]  /*2cad0*/  ISETP.LT.AND P1, PT, R13, c[0x0][0x17c], !P0 ;  /* 0x00005f000d007a0c */ /* 0x000fe40004721270 */
[----:B------:R-:W-:Y:S02]  /*2cae0*/  ISETP.LT.AND P0, PT, R0, c[0x0][0x17c], !P0 ;  /* 0x00005f0000007a0c */ /* 0x000fe40004701270 */
[C---:B------:R-:W-:Y:S02]  /*2caf0*/  LEA R4, P6, R5.reuse, R16, 0x2 ;  /* 0x0000001005047211 */ /* 0x040fe400078c10ff */
[C---:B------:R-:W-:Y:S01]  /*2cb00*/  IADD3 R12, R5.reuse, c[0x0][0x198], RZ ;  /* 0x00006600050c7a10 */ /* 0x040fe20007ffe0ff */
[----:B------:R1:W-:Y:S01]  /*2cb10*/  @P5 STG.E [R6.64], R22 ;  /* 0x0000001606005986 */ /* 0x0003e2000c101904 */
[----:B------:R-:W-:-:S03]  /*2cb20*/  LEA.HI.X.SX32 R5, R5, R17, 0x2, P6 ;  /* 0x0000001105057211 */ /* 0x000fc600030f16ff */
[----:B------:R1:W-:Y:S01]  /*2cb30*/  @P4 STG.E [R8.64], R23 ;  /* 0x0000001708004986 */ /* 0x0003e2000c101904 */
[----:B------:R-:W-:-:S03]  /*2cb40*/  LEA R16, P6, R12, R16, 0x2 ;  /* 0x000000100c107211 */ /* 0x000fc600078c10ff */
[----:B------:R1:W-:Y:S04]  /*2cb50*/  @P3 STG.E [R2.64], R26 ;  /* 0x0000001a02003986 */ /* 0x0003e8000c101904 */
[----:B------:R1:W-:Y:S01]  /*2cb60*/  @P2 STG.E [R10.64], R27 ;  /* 0x0000001b0a002986 */ /* 0x0003e2000c101904 */
[----:B------:R-:W-:-:S03]  /*2cb70*/  LEA.HI.X.SX32 R17, R12, R17, 0x2, P6 ;  /* 0x000000110c117211 */ /* 0x000fc600030f16ff */
[----:B------:R1:W-:Y:S01]  /*2cb80*/  @P1 STG.E [R4.64], R34 ;  /* 0x0000002204001986 */ /* 0x0003e2000c101904 */
[----:B------:R-:W-:Y:S05]  /*2cb90*/  @!P0 EXIT ;  /* 0x000000000000894d */ /* 0x000fea0003800000 */
[----:B------:R-:W-:Y:S01]  /*2cba0*/  STG.E [R16.64], R35 ;  /* 0x0000002310007986 */ /* 0x000fe2000c101904 */
[----:B------:R-:W-:Y:S05]  /*2cbb0*/  EXIT ;  /* 0x000000000000794d */ /* 0x000fea0003800000 */
.L_x_3:
[----:B------:R-:W-:-:S00]  /*2cbc0*/  BRA `(.L_x_3) ;  /* 0xfffffff000007947 */ /* 0x000fc0000383ffff */
[----:B------:R-:W-:-:S00]  /*2cbd0*/  NOP ;  /* 0x0000000000007918 */ /* 0x000fc00000000000 */
        /* <DEDUP_REMOVED lines=10> */
.L_x_4:


//--------------------- .nv.shared.matmul_kernel  --------------------------
	.section	.nv.shared.matmul_kernel,"aw",@nobits
	.sectionflags	@""
	.align	16
